//
// Generated by NVIDIA NVVM Compiler
//
// Compiler Build ID: CL-36424714
// Cuda compilation tools, release 13.0, V13.0.88
// Based on NVVM 20.0.0
//

.version 9.0
.target sm_100
.address_size 64

	// .globl	_Z10naiveSgemmPfS_S_iii
// _ZZ16mySgemmV1AlignedPfS_S_iiiE3s_a has been demoted
// _ZZ16mySgemmV1AlignedPfS_S_iiiE3s_b has been demoted
// _ZZ16mySgemmV2AlignedPfS_S_iiiE3s_a has been demoted
// _ZZ16mySgemmV2AlignedPfS_S_iiiE3s_b has been demoted
// _ZZ16mySgemmV3AlignedPfS_S_iiiE3s_a has been demoted
// _ZZ16mySgemmV3AlignedPfS_S_iiiE3s_b has been demoted

.visible .entry _Z10naiveSgemmPfS_S_iii(
	.param .u64 .ptr .align 1 _Z10naiveSgemmPfS_S_iii_param_0,
	.param .u64 .ptr .align 1 _Z10naiveSgemmPfS_S_iii_param_1,
	.param .u64 .ptr .align 1 _Z10naiveSgemmPfS_S_iii_param_2,
	.param .u32 _Z10naiveSgemmPfS_S_iii_param_3,
	.param .u32 _Z10naiveSgemmPfS_S_iii_param_4,
	.param .u32 _Z10naiveSgemmPfS_S_iii_param_5
)
{
	.reg .pred 	%p<13>;
	.reg .b32 	%r<41>;
	.reg .b32 	%f<68>;
	.reg .b64 	%rd<53>;

	ld.param.u64 	%rd7, [_Z10naiveSgemmPfS_S_iii_param_0];
	ld.param.u64 	%rd8, [_Z10naiveSgemmPfS_S_iii_param_1];
	ld.param.u64 	%rd6, [_Z10naiveSgemmPfS_S_iii_param_2];
	ld.param.u32 	%r20, [_Z10naiveSgemmPfS_S_iii_param_3];
	ld.param.u32 	%r18, [_Z10naiveSgemmPfS_S_iii_param_4];
	ld.param.u32 	%r19, [_Z10naiveSgemmPfS_S_iii_param_5];
	cvta.to.global.u64 	%rd1, %rd8;
	cvta.to.global.u64 	%rd2, %rd7;
	mov.u32 	%r21, %ctaid.x;
	mov.u32 	%r22, %ntid.x;
	mov.u32 	%r23, %tid.x;
	mad.lo.s32 	%r1, %r21, %r22, %r23;
	mov.u32 	%r24, %ctaid.y;
	mov.u32 	%r25, %ntid.y;
	mov.u32 	%r26, %tid.y;
	mad.lo.s32 	%r2, %r24, %r25, %r26;
	setp.ge.s32 	%p1, %r2, %r20;
	setp.ge.s32 	%p2, %r1, %r18;
	or.pred  	%p3, %p1, %p2;
	@%p3 bra 	$L__BB0_14;
	setp.lt.s32 	%p4, %r19, 1;
	mov.f32 	%f67, 0f00000000;
	@%p4 bra 	$L__BB0_13;
	mul.lo.s32 	%r3, %r19, %r2;
	and.b32  	%r4, %r19, 7;
	setp.lt.u32 	%p5, %r19, 8;
	mov.f32 	%f67, 0f00000000;
	mov.b32 	%r39, 0;
	@%p5 bra 	$L__BB0_5;
	and.b32  	%r39, %r19, 2147483640;
	neg.s32 	%r37, %r39;
	shl.b32 	%r7, %r18, 3;
	mul.wide.u32 	%rd9, %r3, 4;
	add.s64 	%rd10, %rd9, %rd2;
	add.s64 	%rd52, %rd10, 16;
	mov.f32 	%f67, 0f00000000;
	mul.wide.s32 	%rd13, %r18, 4;
	mov.u32 	%r36, %r1;
$L__BB0_4:
	.pragma "nounroll";
	ld.global.nc.f32 	%f17, [%rd52+-16];
	mul.wide.s32 	%rd11, %r36, 4;
	add.s64 	%rd12, %rd1, %rd11;
	ld.global.nc.f32 	%f18, [%rd12];
	fma.rn.f32 	%f19, %f17, %f18, %f67;
	ld.global.nc.f32 	%f20, [%rd52+-12];
	add.s64 	%rd14, %rd12, %rd13;
	ld.global.nc.f32 	%f21, [%rd14];
	fma.rn.f32 	%f22, %f20, %f21, %f19;
	ld.global.nc.f32 	%f23, [%rd52+-8];
	add.s64 	%rd15, %rd14, %rd13;
	ld.global.nc.f32 	%f24, [%rd15];
	fma.rn.f32 	%f25, %f23, %f24, %f22;
	ld.global.nc.f32 	%f26, [%rd52+-4];
	add.s64 	%rd16, %rd15, %rd13;
	ld.global.nc.f32 	%f27, [%rd16];
	fma.rn.f32 	%f28, %f26, %f27, %f25;
	ld.global.nc.f32 	%f29, [%rd52];
	add.s64 	%rd17, %rd16, %rd13;
	ld.global.nc.f32 	%f30, [%rd17];
	fma.rn.f32 	%f31, %f29, %f30, %f28;
	ld.global.nc.f32 	%f32, [%rd52+4];
	add.s64 	%rd18, %rd17, %rd13;
	ld.global.nc.f32 	%f33, [%rd18];
	fma.rn.f32 	%f34, %f32, %f33, %f31;
	ld.global.nc.f32 	%f35, [%rd52+8];
	add.s64 	%rd19, %rd18, %rd13;
	ld.global.nc.f32 	%f36, [%rd19];
	fma.rn.f32 	%f37, %f35, %f36, %f34;
	ld.global.nc.f32 	%f38, [%rd52+12];
	add.s64 	%rd20, %rd19, %rd13;
	ld.global.nc.f32 	%f39, [%rd20];
	fma.rn.f32 	%f67, %f38, %f39, %f37;
	add.s32 	%r37, %r37, 8;
	add.s32 	%r36, %r36, %r7;
	add.s64 	%rd52, %rd52, 32;
	setp.ne.s32 	%p6, %r37, 0;
	@%p6 bra 	$L__BB0_4;
$L__BB0_5:
	setp.eq.s32 	%p7, %r4, 0;
	@%p7 bra 	$L__BB0_13;
	and.b32  	%r13, %r19, 3;
	setp.lt.u32 	%p8, %r4, 4;
	@%p8 bra 	$L__BB0_8;
	add.s32 	%r28, %r39, %r3;
	mul.wide.u32 	%rd21, %r28, 4;
	add.s64 	%rd22, %rd2, %rd21;
	ld.global.nc.f32 	%f41, [%rd22];
	mad.lo.s32 	%r29, %r39, %r18, %r1;
	mul.wide.s32 	%rd23, %r29, 4;
	add.s64 	%rd24, %rd1, %rd23;
	ld.global.nc.f32 	%f42, [%rd24];
	fma.rn.f32 	%f43, %f41, %f42, %f67;
	cvt.u64.u32 	%rd25, %r3;
	cvt.u64.u32 	%rd26, %r39;
	add.s64 	%rd27, %rd26, %rd25;
	shl.b64 	%rd28, %rd27, 2;
	add.s64 	%rd29, %rd2, %rd28;
	ld.global.nc.f32 	%f44, [%rd29+4];
	mul.wide.s32 	%rd30, %r18, 4;
	add.s64 	%rd31, %rd24, %rd30;
	ld.global.nc.f32 	%f45, [%rd31];
	fma.rn.f32 	%f46, %f44, %f45, %f43;
	ld.global.nc.f32 	%f47, [%rd29+8];
	add.s64 	%rd32, %rd31, %rd30;
	ld.global.nc.f32 	%f48, [%rd32];
	fma.rn.f32 	%f49, %f47, %f48, %f46;
	ld.global.nc.f32 	%f50, [%rd29+12];
	add.s64 	%rd33, %rd32, %rd30;
	ld.global.nc.f32 	%f51, [%rd33];
	fma.rn.f32 	%f67, %f50, %f51, %f49;
	add.s32 	%r39, %r39, 4;
$L__BB0_8:
	setp.eq.s32 	%p9, %r13, 0;
	@%p9 bra 	$L__BB0_13;
	setp.eq.s32 	%p10, %r13, 1;
	@%p10 bra 	$L__BB0_11;
	add.s32 	%r30, %r39, %r3;
	mul.wide.u32 	%rd34, %r30, 4;
	add.s64 	%rd35, %rd2, %rd34;
	ld.global.nc.f32 	%f53, [%rd35];
	mad.lo.s32 	%r31, %r39, %r18, %r1;
	mul.wide.s32 	%rd36, %r31, 4;
	add.s64 	%rd37, %rd1, %rd36;
	ld.global.nc.f32 	%f54, [%rd37];
	fma.rn.f32 	%f55, %f53, %f54, %f67;
	cvt.u64.u32 	%rd38, %r3;
	cvt.u64.u32 	%rd39, %r39;
	add.s64 	%rd40, %rd39, %rd38;
	shl.b64 	%rd41, %rd40, 2;
	add.s64 	%rd42, %rd2, %rd41;
	ld.global.nc.f32 	%f56, [%rd42+4];
	mul.wide.s32 	%rd43, %r18, 4;
	add.s64 	%rd44, %rd37, %rd43;
	ld.global.nc.f32 	%f57, [%rd44];
	fma.rn.f32 	%f67, %f56, %f57, %f55;
	add.s32 	%r39, %r39, 2;
$L__BB0_11:
	and.b32  	%r32, %r19, 1;
	setp.eq.b32 	%p11, %r32, 1;
	not.pred 	%p12, %p11;
	@%p12 bra 	$L__BB0_13;
	add.s32 	%r33, %r39, %r3;
	mul.wide.u32 	%rd45, %r33, 4;
	add.s64 	%rd46, %rd2, %rd45;
	ld.global.nc.f32 	%f58, [%rd46];
	mad.lo.s32 	%r34, %r39, %r18, %r1;
	mul.wide.s32 	%rd47, %r34, 4;
	add.s64 	%rd48, %rd1, %rd47;
	ld.global.nc.f32 	%f59, [%rd48];
	fma.rn.f32 	%f67, %f58, %f59, %f67;
$L__BB0_13:
	mad.lo.s32 	%r35, %r18, %r2, %r1;
	cvta.to.global.u64 	%rd49, %rd6;
	mul.wide.s32 	%rd50, %r35, 4;
	add.s64 	%rd51, %rd49, %rd50;
	st.global.f32 	[%rd51], %f67;
$L__BB0_14:
	ret;

}
	// .globl	_Z16mySgemmV1AlignedPfS_S_iii
.visible .entry _Z16mySgemmV1AlignedPfS_S_iii(
	.param .u64 .ptr .align 1 _Z16mySgemmV1AlignedPfS_S_iii_param_0,
	.param .u64 .ptr .align 1 _Z16mySgemmV1AlignedPfS_S_iii_param_1,
	.param .u64 .ptr .align 1 _Z16mySgemmV1AlignedPfS_S_iii_param_2,
	.param .u32 _Z16mySgemmV1AlignedPfS_S_iii_param_3,
	.param .u32 _Z16mySgemmV1AlignedPfS_S_iii_param_4,
	.param .u32 _Z16mySgemmV1AlignedPfS_S_iii_param_5
)
{
	.reg .pred 	%p<158>;
	.reg .b32 	%r<348>;
	.reg .b32 	%f<949>;
	.reg .b64 	%rd<162>;
	// demoted variable
	.shared .align 4 .b8 _ZZ16mySgemmV1AlignedPfS_S_iiiE3s_a[4096];
	// demoted variable
	.shared .align 4 .b8 _ZZ16mySgemmV1AlignedPfS_S_iiiE3s_b[4096];
	ld.param.u32 	%r50, [_Z16mySgemmV1AlignedPfS_S_iii_param_5];
	mov.u32 	%r51, %ctaid.x;
	mov.u32 	%r52, %ctaid.y;
	mov.u32 	%r53, %tid.x;
	mov.u32 	%r54, %tid.y;
	mov.u32 	%r55, %ntid.x;
	mad.lo.s32 	%r56, %r54, %r55, %r53;
	shr.u32 	%r57, %r56, 1;
	shl.b32 	%r1, %r56, 2;
	shr.u32 	%r345, %r56, 5;
	and.b32  	%r3, %r1, 124;
	shl.b32 	%r58, %r52, 7;
	add.s32 	%r4, %r57, %r58;
	shl.b32 	%r5, %r51, 7;
	setp.lt.s32 	%p1, %r50, 1;
	mov.f32 	%f872, 0f00000000;
	mov.f32 	%f873, %f872;
	mov.f32 	%f874, %f872;
	mov.f32 	%f875, %f872;
	mov.f32 	%f876, %f872;
	mov.f32 	%f877, %f872;
	mov.f32 	%f878, %f872;
	mov.f32 	%f879, %f872;
	mov.f32 	%f880, %f872;
	mov.f32 	%f881, %f872;
	mov.f32 	%f882, %f872;
	mov.f32 	%f883, %f872;
	mov.f32 	%f884, %f872;
	mov.f32 	%f885, %f872;
	mov.f32 	%f886, %f872;
	mov.f32 	%f887, %f872;
	mov.f32 	%f888, %f872;
	mov.f32 	%f889, %f872;
	mov.f32 	%f890, %f872;
	mov.f32 	%f891, %f872;
	mov.f32 	%f892, %f872;
	mov.f32 	%f893, %f872;
	mov.f32 	%f894, %f872;
	mov.f32 	%f895, %f872;
	mov.f32 	%f896, %f872;
	mov.f32 	%f897, %f872;
	mov.f32 	%f898, %f872;
	mov.f32 	%f899, %f872;
	mov.f32 	%f900, %f872;
	mov.f32 	%f901, %f872;
	mov.f32 	%f902, %f872;
	mov.f32 	%f903, %f872;
	mov.f32 	%f904, %f872;
	mov.f32 	%f905, %f872;
	mov.f32 	%f906, %f872;
	mov.f32 	%f907, %f872;
	mov.f32 	%f908, %f872;
	mov.f32 	%f909, %f872;
	mov.f32 	%f910, %f872;
	mov.f32 	%f911, %f872;
	mov.f32 	%f912, %f872;
	mov.f32 	%f913, %f872;
	mov.f32 	%f914, %f872;
	mov.f32 	%f915, %f872;
	mov.f32 	%f916, %f872;
	mov.f32 	%f917, %f872;
	mov.f32 	%f918, %f872;
	mov.f32 	%f919, %f872;
	mov.f32 	%f920, %f872;
	mov.f32 	%f921, %f872;
	mov.f32 	%f922, %f872;
	mov.f32 	%f923, %f872;
	mov.f32 	%f924, %f872;
	mov.f32 	%f925, %f872;
	mov.f32 	%f926, %f872;
	mov.f32 	%f927, %f872;
	mov.f32 	%f928, %f872;
	mov.f32 	%f929, %f872;
	mov.f32 	%f930, %f872;
	mov.f32 	%f931, %f872;
	mov.f32 	%f932, %f872;
	mov.f32 	%f933, %f872;
	mov.f32 	%f934, %f872;
	mov.f32 	%f935, %f872;
	@%p1 bra 	$L__BB1_21;
	ld.param.u32 	%r333, [_Z16mySgemmV1AlignedPfS_S_iii_param_5];
	ld.param.u32 	%r247, [_Z16mySgemmV1AlignedPfS_S_iii_param_4];
	and.b32  	%r59, %r1, 4;
	add.s32 	%r60, %r333, 7;
	shr.u32 	%r61, %r60, 3;
	neg.s32 	%r347, %r61;
	mad.lo.s32 	%r62, %r247, %r345, %r5;
	add.s32 	%r346, %r62, %r3;
	or.b32  	%r344, %r59, 1;
	mad.lo.s32 	%r343, %r333, %r4, %r59;
	mov.f32 	%f872, 0f00000000;
$L__BB1_2:
	ld.param.u32 	%r334, [_Z16mySgemmV1AlignedPfS_S_iii_param_5];
	ld.param.u32 	%r210, [_Z16mySgemmV1AlignedPfS_S_iii_param_3];
	mov.u32 	%r63, %ntid.x;
	mov.u32 	%r64, %tid.y;
	mov.u32 	%r65, %tid.x;
	mad.lo.s32 	%r66, %r64, %r63, %r65;
	shr.u32 	%r67, %r66, 1;
	mov.u32 	%r68, %ctaid.y;
	shl.b32 	%r69, %r68, 7;
	add.s32 	%r70, %r67, %r69;
	setp.ge.s32 	%p2, %r70, %r210;
	add.s32 	%r72, %r344, 2;
	setp.ge.s32 	%p3, %r72, %r334;
	or.pred  	%p4, %p3, %p2;
	@%p4 bra 	$L__BB1_4;
	ld.param.u64 	%rd152, [_Z16mySgemmV1AlignedPfS_S_iii_param_0];
	cvta.to.global.u64 	%rd33, %rd152;
	mul.wide.u32 	%rd34, %r343, 4;
	add.s64 	%rd35, %rd33, %rd34;
	ld.global.nc.v4.f32 	{%f939, %f940, %f941, %f942}, [%rd35];
	bra.uni 	$L__BB1_12;
$L__BB1_4:
	ld.param.u32 	%r335, [_Z16mySgemmV1AlignedPfS_S_iii_param_5];
	ld.param.u32 	%r211, [_Z16mySgemmV1AlignedPfS_S_iii_param_3];
	setp.ge.s32 	%p5, %r70, %r211;
	add.s32 	%r81, %r344, -1;
	setp.ge.s32 	%p6, %r81, %r335;
	mov.f32 	%f939, 0f00000000;
	or.pred  	%p7, %p5, %p6;
	@%p7 bra 	$L__BB1_6;
	ld.param.u64 	%rd148, [_Z16mySgemmV1AlignedPfS_S_iii_param_0];
	cvta.to.global.u64 	%rd21, %rd148;
	mul.wide.u32 	%rd22, %r343, 4;
	add.s64 	%rd23, %rd21, %rd22;
	ld.global.nc.f32 	%f939, [%rd23];
$L__BB1_6:
	ld.param.u32 	%r336, [_Z16mySgemmV1AlignedPfS_S_iii_param_5];
	ld.param.u32 	%r212, [_Z16mySgemmV1AlignedPfS_S_iii_param_3];
	setp.ge.s32 	%p8, %r70, %r212;
	setp.ge.s32 	%p9, %r344, %r336;
	mov.f32 	%f940, 0f00000000;
	or.pred  	%p10, %p8, %p9;
	@%p10 bra 	$L__BB1_8;
	ld.param.u64 	%rd149, [_Z16mySgemmV1AlignedPfS_S_iii_param_0];
	cvta.to.global.u64 	%rd24, %rd149;
	mul.wide.u32 	%rd25, %r343, 4;
	add.s64 	%rd26, %rd24, %rd25;
	ld.global.nc.f32 	%f940, [%rd26+4];
$L__BB1_8:
	ld.param.u32 	%r337, [_Z16mySgemmV1AlignedPfS_S_iii_param_5];
	ld.param.u32 	%r213, [_Z16mySgemmV1AlignedPfS_S_iii_param_3];
	setp.ge.s32 	%p11, %r70, %r213;
	add.s32 	%r98, %r344, 1;
	setp.ge.s32 	%p12, %r98, %r337;
	mov.f32 	%f941, 0f00000000;
	or.pred  	%p13, %p11, %p12;
	@%p13 bra 	$L__BB1_10;
	ld.param.u64 	%rd150, [_Z16mySgemmV1AlignedPfS_S_iii_param_0];
	cvta.to.global.u64 	%rd27, %rd150;
	mul.wide.u32 	%rd28, %r343, 4;
	add.s64 	%rd29, %rd27, %rd28;
	ld.global.nc.f32 	%f941, [%rd29+8];
$L__BB1_10:
	ld.param.u32 	%r338, [_Z16mySgemmV1AlignedPfS_S_iii_param_5];
	ld.param.u32 	%r214, [_Z16mySgemmV1AlignedPfS_S_iii_param_3];
	setp.ge.s32 	%p14, %r72, %r338;
	mov.u32 	%r101, %tid.y;
	mov.u32 	%r102, %tid.x;
	mad.lo.s32 	%r103, %r101, %r63, %r102;
	shr.u32 	%r104, %r103, 1;
	mov.u32 	%r105, %ctaid.y;
	shl.b32 	%r106, %r105, 7;
	add.s32 	%r107, %r104, %r106;
	setp.ge.s32 	%p15, %r107, %r214;
	mov.f32 	%f942, 0f00000000;
	or.pred  	%p16, %p15, %p14;
	@%p16 bra 	$L__BB1_12;
	ld.param.u64 	%rd151, [_Z16mySgemmV1AlignedPfS_S_iii_param_0];
	cvta.to.global.u64 	%rd30, %rd151;
	mul.wide.u32 	%rd31, %r343, 4;
	add.s64 	%rd32, %rd30, %rd31;
	ld.global.nc.f32 	%f942, [%rd32+12];
$L__BB1_12:
	ld.param.u32 	%r339, [_Z16mySgemmV1AlignedPfS_S_iii_param_5];
	ld.param.u32 	%r248, [_Z16mySgemmV1AlignedPfS_S_iii_param_4];
	mov.u32 	%r109, %tid.y;
	mov.u32 	%r110, %tid.x;
	mad.lo.s32 	%r111, %r109, %r63, %r110;
	shl.b32 	%r112, %r111, 2;
	and.b32  	%r113, %r112, 124;
	mov.u32 	%r114, %ctaid.x;
	shl.b32 	%r115, %r114, 7;
	or.b32  	%r116, %r113, %r115;
	or.b32  	%r117, %r116, 3;
	setp.ge.s32 	%p17, %r117, %r248;
	shl.b32 	%r118, %r111, 4;
	and.b32  	%r119, %r118, -32;
	mov.u32 	%r120, _ZZ16mySgemmV1AlignedPfS_S_iiiE3s_a;
	add.s32 	%r121, %r120, %r119;
	and.b32  	%r122, %r118, 16;
	add.s32 	%r123, %r121, %r122;
	st.shared.v4.f32 	[%r123], {%f939, %f940, %f941, %f942};
	setp.ge.s32 	%p18, %r345, %r339;
	or.pred  	%p19, %p17, %p18;
	@%p19 bra 	$L__BB1_14;
	ld.param.u64 	%rd156, [_Z16mySgemmV1AlignedPfS_S_iii_param_1];
	cvta.to.global.u64 	%rd45, %rd156;
	mul.wide.s32 	%rd46, %r346, 4;
	add.s64 	%rd47, %rd45, %rd46;
	ld.global.nc.v4.f32 	{%f945, %f946, %f947, %f948}, [%rd47];
	bra.uni 	$L__BB1_20;
$L__BB1_14:
	ld.param.u32 	%r340, [_Z16mySgemmV1AlignedPfS_S_iii_param_5];
	ld.param.u32 	%r249, [_Z16mySgemmV1AlignedPfS_S_iii_param_4];
	setp.ge.s32 	%p20, %r345, %r340;
	setp.ge.s32 	%p21, %r116, %r249;
	mov.f32 	%f945, 0f00000000;
	or.pred  	%p22, %p21, %p20;
	@%p22 bra 	$L__BB1_16;
	ld.param.u64 	%rd153, [_Z16mySgemmV1AlignedPfS_S_iii_param_1];
	cvta.to.global.u64 	%rd36, %rd153;
	mul.wide.s32 	%rd37, %r346, 4;
	add.s64 	%rd38, %rd36, %rd37;
	ld.global.nc.f32 	%f945, [%rd38];
$L__BB1_16:
	ld.param.u32 	%r341, [_Z16mySgemmV1AlignedPfS_S_iii_param_5];
	ld.param.u32 	%r250, [_Z16mySgemmV1AlignedPfS_S_iii_param_4];
	setp.ge.s32 	%p23, %r345, %r341;
	or.b32  	%r142, %r116, 1;
	setp.ge.s32 	%p24, %r142, %r250;
	mov.f32 	%f946, 0f00000000;
	or.pred  	%p25, %p24, %p23;
	@%p25 bra 	$L__BB1_18;
	ld.param.u64 	%rd154, [_Z16mySgemmV1AlignedPfS_S_iii_param_1];
	cvta.to.global.u64 	%rd39, %rd154;
	mul.wide.s32 	%rd40, %r346, 4;
	add.s64 	%rd41, %rd39, %rd40;
	ld.global.nc.f32 	%f946, [%rd41+4];
$L__BB1_18:
	ld.param.u32 	%r342, [_Z16mySgemmV1AlignedPfS_S_iii_param_5];
	ld.param.u32 	%r251, [_Z16mySgemmV1AlignedPfS_S_iii_param_4];
	setp.ge.s32 	%p26, %r345, %r342;
	or.b32  	%r152, %r116, 2;
	setp.ge.s32 	%p27, %r152, %r251;
	mov.f32 	%f947, 0f00000000;
	or.pred  	%p28, %p27, %p26;
	mov.f32 	%f948, 0f00000000;
	@%p28 bra 	$L__BB1_20;
	ld.param.u64 	%rd155, [_Z16mySgemmV1AlignedPfS_S_iii_param_1];
	cvta.to.global.u64 	%rd42, %rd155;
	mul.wide.s32 	%rd43, %r346, 4;
	add.s64 	%rd44, %rd42, %rd43;
	ld.global.nc.f32 	%f947, [%rd44+8];
$L__BB1_20:
	ld.param.u32 	%r252, [_Z16mySgemmV1AlignedPfS_S_iii_param_4];
	mov.u32 	%r153, %ntid.x;
	mov.u32 	%r154, %tid.y;
	mov.u32 	%r155, %tid.x;
	mad.lo.s32 	%r156, %r154, %r153, %r155;
	shl.b32 	%r157, %r156, 4;
	and.b32  	%r158, %r157, -512;
	mov.u32 	%r159, _ZZ16mySgemmV1AlignedPfS_S_iiiE3s_b;
	add.s32 	%r160, %r159, %r158;
	and.b32  	%r161, %r157, 496;
	add.s32 	%r162, %r160, %r161;
	st.shared.v4.f32 	[%r162], {%f945, %f946, %f947, %f948};
	bar.sync 	0;
	shl.b32 	%r163, %r154, 8;
	mov.u32 	%r164, _ZZ16mySgemmV1AlignedPfS_S_iiiE3s_a;
	add.s32 	%r165, %r164, %r163;
	ld.shared.f32 	%f231, [%r165];
	shl.b32 	%r166, %r155, 5;
	add.s32 	%r167, %r159, %r166;
	ld.shared.f32 	%f232, [%r167];
	fma.rn.f32 	%f233, %f231, %f232, %f935;
	ld.shared.f32 	%f234, [%r167+4];
	fma.rn.f32 	%f235, %f231, %f234, %f934;
	ld.shared.f32 	%f236, [%r167+8];
	fma.rn.f32 	%f237, %f231, %f236, %f933;
	ld.shared.f32 	%f238, [%r167+12];
	fma.rn.f32 	%f239, %f231, %f238, %f932;
	ld.shared.f32 	%f240, [%r167+16];
	fma.rn.f32 	%f241, %f231, %f240, %f931;
	ld.shared.f32 	%f242, [%r167+20];
	fma.rn.f32 	%f243, %f231, %f242, %f930;
	ld.shared.f32 	%f244, [%r167+24];
	fma.rn.f32 	%f245, %f231, %f244, %f929;
	ld.shared.f32 	%f246, [%r167+28];
	fma.rn.f32 	%f247, %f231, %f246, %f928;
	ld.shared.f32 	%f248, [%r165+32];
	fma.rn.f32 	%f249, %f248, %f232, %f927;
	fma.rn.f32 	%f250, %f248, %f234, %f926;
	fma.rn.f32 	%f251, %f248, %f236, %f925;
	fma.rn.f32 	%f252, %f248, %f238, %f924;
	fma.rn.f32 	%f253, %f248, %f240, %f923;
	fma.rn.f32 	%f254, %f248, %f242, %f922;
	fma.rn.f32 	%f255, %f248, %f244, %f921;
	fma.rn.f32 	%f256, %f248, %f246, %f920;
	ld.shared.f32 	%f257, [%r165+64];
	fma.rn.f32 	%f258, %f257, %f232, %f919;
	fma.rn.f32 	%f259, %f257, %f234, %f918;
	fma.rn.f32 	%f260, %f257, %f236, %f917;
	fma.rn.f32 	%f261, %f257, %f238, %f916;
	fma.rn.f32 	%f262, %f257, %f240, %f915;
	fma.rn.f32 	%f263, %f257, %f242, %f914;
	fma.rn.f32 	%f264, %f257, %f244, %f913;
	fma.rn.f32 	%f265, %f257, %f246, %f912;
	ld.shared.f32 	%f266, [%r165+96];
	fma.rn.f32 	%f267, %f266, %f232, %f911;
	fma.rn.f32 	%f268, %f266, %f234, %f910;
	fma.rn.f32 	%f269, %f266, %f236, %f909;
	fma.rn.f32 	%f270, %f266, %f238, %f908;
	fma.rn.f32 	%f271, %f266, %f240, %f907;
	fma.rn.f32 	%f272, %f266, %f242, %f906;
	fma.rn.f32 	%f273, %f266, %f244, %f905;
	fma.rn.f32 	%f274, %f266, %f246, %f904;
	ld.shared.f32 	%f275, [%r165+128];
	fma.rn.f32 	%f276, %f275, %f232, %f903;
	fma.rn.f32 	%f277, %f275, %f234, %f902;
	fma.rn.f32 	%f278, %f275, %f236, %f901;
	fma.rn.f32 	%f279, %f275, %f238, %f900;
	fma.rn.f32 	%f280, %f275, %f240, %f899;
	fma.rn.f32 	%f281, %f275, %f242, %f898;
	fma.rn.f32 	%f282, %f275, %f244, %f897;
	fma.rn.f32 	%f283, %f275, %f246, %f896;
	ld.shared.f32 	%f284, [%r165+160];
	fma.rn.f32 	%f285, %f284, %f232, %f895;
	fma.rn.f32 	%f286, %f284, %f234, %f894;
	fma.rn.f32 	%f287, %f284, %f236, %f893;
	fma.rn.f32 	%f288, %f284, %f238, %f892;
	fma.rn.f32 	%f289, %f284, %f240, %f891;
	fma.rn.f32 	%f290, %f284, %f242, %f890;
	fma.rn.f32 	%f291, %f284, %f244, %f889;
	fma.rn.f32 	%f292, %f284, %f246, %f888;
	ld.shared.f32 	%f293, [%r165+192];
	fma.rn.f32 	%f294, %f293, %f232, %f887;
	fma.rn.f32 	%f295, %f293, %f234, %f886;
	fma.rn.f32 	%f296, %f293, %f236, %f885;
	fma.rn.f32 	%f297, %f293, %f238, %f884;
	fma.rn.f32 	%f298, %f293, %f240, %f883;
	fma.rn.f32 	%f299, %f293, %f242, %f882;
	fma.rn.f32 	%f300, %f293, %f244, %f881;
	fma.rn.f32 	%f301, %f293, %f246, %f880;
	ld.shared.f32 	%f302, [%r165+224];
	fma.rn.f32 	%f303, %f302, %f232, %f879;
	fma.rn.f32 	%f304, %f302, %f234, %f878;
	fma.rn.f32 	%f305, %f302, %f236, %f877;
	fma.rn.f32 	%f306, %f302, %f238, %f876;
	fma.rn.f32 	%f307, %f302, %f240, %f875;
	fma.rn.f32 	%f308, %f302, %f242, %f874;
	fma.rn.f32 	%f309, %f302, %f244, %f873;
	fma.rn.f32 	%f310, %f302, %f246, %f872;
	ld.shared.f32 	%f311, [%r165+4];
	ld.shared.f32 	%f312, [%r167+512];
	fma.rn.f32 	%f313, %f311, %f312, %f233;
	ld.shared.f32 	%f314, [%r167+516];
	fma.rn.f32 	%f315, %f311, %f314, %f235;
	ld.shared.f32 	%f316, [%r167+520];
	fma.rn.f32 	%f317, %f311, %f316, %f237;
	ld.shared.f32 	%f318, [%r167+524];
	fma.rn.f32 	%f319, %f311, %f318, %f239;
	ld.shared.f32 	%f320, [%r167+528];
	fma.rn.f32 	%f321, %f311, %f320, %f241;
	ld.shared.f32 	%f322, [%r167+532];
	fma.rn.f32 	%f323, %f311, %f322, %f243;
	ld.shared.f32 	%f324, [%r167+536];
	fma.rn.f32 	%f325, %f311, %f324, %f245;
	ld.shared.f32 	%f326, [%r167+540];
	fma.rn.f32 	%f327, %f311, %f326, %f247;
	ld.shared.f32 	%f328, [%r165+36];
	fma.rn.f32 	%f329, %f328, %f312, %f249;
	fma.rn.f32 	%f330, %f328, %f314, %f250;
	fma.rn.f32 	%f331, %f328, %f316, %f251;
	fma.rn.f32 	%f332, %f328, %f318, %f252;
	fma.rn.f32 	%f333, %f328, %f320, %f253;
	fma.rn.f32 	%f334, %f328, %f322, %f254;
	fma.rn.f32 	%f335, %f328, %f324, %f255;
	fma.rn.f32 	%f336, %f328, %f326, %f256;
	ld.shared.f32 	%f337, [%r165+68];
	fma.rn.f32 	%f338, %f337, %f312, %f258;
	fma.rn.f32 	%f339, %f337, %f314, %f259;
	fma.rn.f32 	%f340, %f337, %f316, %f260;
	fma.rn.f32 	%f341, %f337, %f318, %f261;
	fma.rn.f32 	%f342, %f337, %f320, %f262;
	fma.rn.f32 	%f343, %f337, %f322, %f263;
	fma.rn.f32 	%f344, %f337, %f324, %f264;
	fma.rn.f32 	%f345, %f337, %f326, %f265;
	ld.shared.f32 	%f346, [%r165+100];
	fma.rn.f32 	%f347, %f346, %f312, %f267;
	fma.rn.f32 	%f348, %f346, %f314, %f268;
	fma.rn.f32 	%f349, %f346, %f316, %f269;
	fma.rn.f32 	%f350, %f346, %f318, %f270;
	fma.rn.f32 	%f351, %f346, %f320, %f271;
	fma.rn.f32 	%f352, %f346, %f322, %f272;
	fma.rn.f32 	%f353, %f346, %f324, %f273;
	fma.rn.f32 	%f354, %f346, %f326, %f274;
	ld.shared.f32 	%f355, [%r165+132];
	fma.rn.f32 	%f356, %f355, %f312, %f276;
	fma.rn.f32 	%f357, %f355, %f314, %f277;
	fma.rn.f32 	%f358, %f355, %f316, %f278;
	fma.rn.f32 	%f359, %f355, %f318, %f279;
	fma.rn.f32 	%f360, %f355, %f320, %f280;
	fma.rn.f32 	%f361, %f355, %f322, %f281;
	fma.rn.f32 	%f362, %f355, %f324, %f282;
	fma.rn.f32 	%f363, %f355, %f326, %f283;
	ld.shared.f32 	%f364, [%r165+164];
	fma.rn.f32 	%f365, %f364, %f312, %f285;
	fma.rn.f32 	%f366, %f364, %f314, %f286;
	fma.rn.f32 	%f367, %f364, %f316, %f287;
	fma.rn.f32 	%f368, %f364, %f318, %f288;
	fma.rn.f32 	%f369, %f364, %f320, %f289;
	fma.rn.f32 	%f370, %f364, %f322, %f290;
	fma.rn.f32 	%f371, %f364, %f324, %f291;
	fma.rn.f32 	%f372, %f364, %f326, %f292;
	ld.shared.f32 	%f373, [%r165+196];
	fma.rn.f32 	%f374, %f373, %f312, %f294;
	fma.rn.f32 	%f375, %f373, %f314, %f295;
	fma.rn.f32 	%f376, %f373, %f316, %f296;
	fma.rn.f32 	%f377, %f373, %f318, %f297;
	fma.rn.f32 	%f378, %f373, %f320, %f298;
	fma.rn.f32 	%f379, %f373, %f322, %f299;
	fma.rn.f32 	%f380, %f373, %f324, %f300;
	fma.rn.f32 	%f381, %f373, %f326, %f301;
	ld.shared.f32 	%f382, [%r165+228];
	fma.rn.f32 	%f383, %f382, %f312, %f303;
	fma.rn.f32 	%f384, %f382, %f314, %f304;
	fma.rn.f32 	%f385, %f382, %f316, %f305;
	fma.rn.f32 	%f386, %f382, %f318, %f306;
	fma.rn.f32 	%f387, %f382, %f320, %f307;
	fma.rn.f32 	%f388, %f382, %f322, %f308;
	fma.rn.f32 	%f389, %f382, %f324, %f309;
	fma.rn.f32 	%f390, %f382, %f326, %f310;
	ld.shared.f32 	%f391, [%r165+8];
	ld.shared.f32 	%f392, [%r167+1024];
	fma.rn.f32 	%f393, %f391, %f392, %f313;
	ld.shared.f32 	%f394, [%r167+1028];
	fma.rn.f32 	%f395, %f391, %f394, %f315;
	ld.shared.f32 	%f396, [%r167+1032];
	fma.rn.f32 	%f397, %f391, %f396, %f317;
	ld.shared.f32 	%f398, [%r167+1036];
	fma.rn.f32 	%f399, %f391, %f398, %f319;
	ld.shared.f32 	%f400, [%r167+1040];
	fma.rn.f32 	%f401, %f391, %f400, %f321;
	ld.shared.f32 	%f402, [%r167+1044];
	fma.rn.f32 	%f403, %f391, %f402, %f323;
	ld.shared.f32 	%f404, [%r167+1048];
	fma.rn.f32 	%f405, %f391, %f404, %f325;
	ld.shared.f32 	%f406, [%r167+1052];
	fma.rn.f32 	%f407, %f391, %f406, %f327;
	ld.shared.f32 	%f408, [%r165+40];
	fma.rn.f32 	%f409, %f408, %f392, %f329;
	fma.rn.f32 	%f410, %f408, %f394, %f330;
	fma.rn.f32 	%f411, %f408, %f396, %f331;
	fma.rn.f32 	%f412, %f408, %f398, %f332;
	fma.rn.f32 	%f413, %f408, %f400, %f333;
	fma.rn.f32 	%f414, %f408, %f402, %f334;
	fma.rn.f32 	%f415, %f408, %f404, %f335;
	fma.rn.f32 	%f416, %f408, %f406, %f336;
	ld.shared.f32 	%f417, [%r165+72];
	fma.rn.f32 	%f418, %f417, %f392, %f338;
	fma.rn.f32 	%f419, %f417, %f394, %f339;
	fma.rn.f32 	%f420, %f417, %f396, %f340;
	fma.rn.f32 	%f421, %f417, %f398, %f341;
	fma.rn.f32 	%f422, %f417, %f400, %f342;
	fma.rn.f32 	%f423, %f417, %f402, %f343;
	fma.rn.f32 	%f424, %f417, %f404, %f344;
	fma.rn.f32 	%f425, %f417, %f406, %f345;
	ld.shared.f32 	%f426, [%r165+104];
	fma.rn.f32 	%f427, %f426, %f392, %f347;
	fma.rn.f32 	%f428, %f426, %f394, %f348;
	fma.rn.f32 	%f429, %f426, %f396, %f349;
	fma.rn.f32 	%f430, %f426, %f398, %f350;
	fma.rn.f32 	%f431, %f426, %f400, %f351;
	fma.rn.f32 	%f432, %f426, %f402, %f352;
	fma.rn.f32 	%f433, %f426, %f404, %f353;
	fma.rn.f32 	%f434, %f426, %f406, %f354;
	ld.shared.f32 	%f435, [%r165+136];
	fma.rn.f32 	%f436, %f435, %f392, %f356;
	fma.rn.f32 	%f437, %f435, %f394, %f357;
	fma.rn.f32 	%f438, %f435, %f396, %f358;
	fma.rn.f32 	%f439, %f435, %f398, %f359;
	fma.rn.f32 	%f440, %f435, %f400, %f360;
	fma.rn.f32 	%f441, %f435, %f402, %f361;
	fma.rn.f32 	%f442, %f435, %f404, %f362;
	fma.rn.f32 	%f443, %f435, %f406, %f363;
	ld.shared.f32 	%f444, [%r165+168];
	fma.rn.f32 	%f445, %f444, %f392, %f365;
	fma.rn.f32 	%f446, %f444, %f394, %f366;
	fma.rn.f32 	%f447, %f444, %f396, %f367;
	fma.rn.f32 	%f448, %f444, %f398, %f368;
	fma.rn.f32 	%f449, %f444, %f400, %f369;
	fma.rn.f32 	%f450, %f444, %f402, %f370;
	fma.rn.f32 	%f451, %f444, %f404, %f371;
	fma.rn.f32 	%f452, %f444, %f406, %f372;
	ld.shared.f32 	%f453, [%r165+200];
	fma.rn.f32 	%f454, %f453, %f392, %f374;
	fma.rn.f32 	%f455, %f453, %f394, %f375;
	fma.rn.f32 	%f456, %f453, %f396, %f376;
	fma.rn.f32 	%f457, %f453, %f398, %f377;
	fma.rn.f32 	%f458, %f453, %f400, %f378;
	fma.rn.f32 	%f459, %f453, %f402, %f379;
	fma.rn.f32 	%f460, %f453, %f404, %f380;
	fma.rn.f32 	%f461, %f453, %f406, %f381;
	ld.shared.f32 	%f462, [%r165+232];
	fma.rn.f32 	%f463, %f462, %f392, %f383;
	fma.rn.f32 	%f464, %f462, %f394, %f384;
	fma.rn.f32 	%f465, %f462, %f396, %f385;
	fma.rn.f32 	%f466, %f462, %f398, %f386;
	fma.rn.f32 	%f467, %f462, %f400, %f387;
	fma.rn.f32 	%f468, %f462, %f402, %f388;
	fma.rn.f32 	%f469, %f462, %f404, %f389;
	fma.rn.f32 	%f470, %f462, %f406, %f390;
	ld.shared.f32 	%f471, [%r165+12];
	ld.shared.f32 	%f472, [%r167+1536];
	fma.rn.f32 	%f473, %f471, %f472, %f393;
	ld.shared.f32 	%f474, [%r167+1540];
	fma.rn.f32 	%f475, %f471, %f474, %f395;
	ld.shared.f32 	%f476, [%r167+1544];
	fma.rn.f32 	%f477, %f471, %f476, %f397;
	ld.shared.f32 	%f478, [%r167+1548];
	fma.rn.f32 	%f479, %f471, %f478, %f399;
	ld.shared.f32 	%f480, [%r167+1552];
	fma.rn.f32 	%f481, %f471, %f480, %f401;
	ld.shared.f32 	%f482, [%r167+1556];
	fma.rn.f32 	%f483, %f471, %f482, %f403;
	ld.shared.f32 	%f484, [%r167+1560];
	fma.rn.f32 	%f485, %f471, %f484, %f405;
	ld.shared.f32 	%f486, [%r167+1564];
	fma.rn.f32 	%f487, %f471, %f486, %f407;
	ld.shared.f32 	%f488, [%r165+44];
	fma.rn.f32 	%f489, %f488, %f472, %f409;
	fma.rn.f32 	%f490, %f488, %f474, %f410;
	fma.rn.f32 	%f491, %f488, %f476, %f411;
	fma.rn.f32 	%f492, %f488, %f478, %f412;
	fma.rn.f32 	%f493, %f488, %f480, %f413;
	fma.rn.f32 	%f494, %f488, %f482, %f414;
	fma.rn.f32 	%f495, %f488, %f484, %f415;
	fma.rn.f32 	%f496, %f488, %f486, %f416;
	ld.shared.f32 	%f497, [%r165+76];
	fma.rn.f32 	%f498, %f497, %f472, %f418;
	fma.rn.f32 	%f499, %f497, %f474, %f419;
	fma.rn.f32 	%f500, %f497, %f476, %f420;
	fma.rn.f32 	%f501, %f497, %f478, %f421;
	fma.rn.f32 	%f502, %f497, %f480, %f422;
	fma.rn.f32 	%f503, %f497, %f482, %f423;
	fma.rn.f32 	%f504, %f497, %f484, %f424;
	fma.rn.f32 	%f505, %f497, %f486, %f425;
	ld.shared.f32 	%f506, [%r165+108];
	fma.rn.f32 	%f507, %f506, %f472, %f427;
	fma.rn.f32 	%f508, %f506, %f474, %f428;
	fma.rn.f32 	%f509, %f506, %f476, %f429;
	fma.rn.f32 	%f510, %f506, %f478, %f430;
	fma.rn.f32 	%f511, %f506, %f480, %f431;
	fma.rn.f32 	%f512, %f506, %f482, %f432;
	fma.rn.f32 	%f513, %f506, %f484, %f433;
	fma.rn.f32 	%f514, %f506, %f486, %f434;
	ld.shared.f32 	%f515, [%r165+140];
	fma.rn.f32 	%f516, %f515, %f472, %f436;
	fma.rn.f32 	%f517, %f515, %f474, %f437;
	fma.rn.f32 	%f518, %f515, %f476, %f438;
	fma.rn.f32 	%f519, %f515, %f478, %f439;
	fma.rn.f32 	%f520, %f515, %f480, %f440;
	fma.rn.f32 	%f521, %f515, %f482, %f441;
	fma.rn.f32 	%f522, %f515, %f484, %f442;
	fma.rn.f32 	%f523, %f515, %f486, %f443;
	ld.shared.f32 	%f524, [%r165+172];
	fma.rn.f32 	%f525, %f524, %f472, %f445;
	fma.rn.f32 	%f526, %f524, %f474, %f446;
	fma.rn.f32 	%f527, %f524, %f476, %f447;
	fma.rn.f32 	%f528, %f524, %f478, %f448;
	fma.rn.f32 	%f529, %f524, %f480, %f449;
	fma.rn.f32 	%f530, %f524, %f482, %f450;
	fma.rn.f32 	%f531, %f524, %f484, %f451;
	fma.rn.f32 	%f532, %f524, %f486, %f452;
	ld.shared.f32 	%f533, [%r165+204];
	fma.rn.f32 	%f534, %f533, %f472, %f454;
	fma.rn.f32 	%f535, %f533, %f474, %f455;
	fma.rn.f32 	%f536, %f533, %f476, %f456;
	fma.rn.f32 	%f537, %f533, %f478, %f457;
	fma.rn.f32 	%f538, %f533, %f480, %f458;
	fma.rn.f32 	%f539, %f533, %f482, %f459;
	fma.rn.f32 	%f540, %f533, %f484, %f460;
	fma.rn.f32 	%f541, %f533, %f486, %f461;
	ld.shared.f32 	%f542, [%r165+236];
	fma.rn.f32 	%f543, %f542, %f472, %f463;
	fma.rn.f32 	%f544, %f542, %f474, %f464;
	fma.rn.f32 	%f545, %f542, %f476, %f465;
	fma.rn.f32 	%f546, %f542, %f478, %f466;
	fma.rn.f32 	%f547, %f542, %f480, %f467;
	fma.rn.f32 	%f548, %f542, %f482, %f468;
	fma.rn.f32 	%f549, %f542, %f484, %f469;
	fma.rn.f32 	%f550, %f542, %f486, %f470;
	ld.shared.f32 	%f551, [%r165+16];
	ld.shared.f32 	%f552, [%r167+2048];
	fma.rn.f32 	%f553, %f551, %f552, %f473;
	ld.shared.f32 	%f554, [%r167+2052];
	fma.rn.f32 	%f555, %f551, %f554, %f475;
	ld.shared.f32 	%f556, [%r167+2056];
	fma.rn.f32 	%f557, %f551, %f556, %f477;
	ld.shared.f32 	%f558, [%r167+2060];
	fma.rn.f32 	%f559, %f551, %f558, %f479;
	ld.shared.f32 	%f560, [%r167+2064];
	fma.rn.f32 	%f561, %f551, %f560, %f481;
	ld.shared.f32 	%f562, [%r167+2068];
	fma.rn.f32 	%f563, %f551, %f562, %f483;
	ld.shared.f32 	%f564, [%r167+2072];
	fma.rn.f32 	%f565, %f551, %f564, %f485;
	ld.shared.f32 	%f566, [%r167+2076];
	fma.rn.f32 	%f567, %f551, %f566, %f487;
	ld.shared.f32 	%f568, [%r165+48];
	fma.rn.f32 	%f569, %f568, %f552, %f489;
	fma.rn.f32 	%f570, %f568, %f554, %f490;
	fma.rn.f32 	%f571, %f568, %f556, %f491;
	fma.rn.f32 	%f572, %f568, %f558, %f492;
	fma.rn.f32 	%f573, %f568, %f560, %f493;
	fma.rn.f32 	%f574, %f568, %f562, %f494;
	fma.rn.f32 	%f575, %f568, %f564, %f495;
	fma.rn.f32 	%f576, %f568, %f566, %f496;
	ld.shared.f32 	%f577, [%r165+80];
	fma.rn.f32 	%f578, %f577, %f552, %f498;
	fma.rn.f32 	%f579, %f577, %f554, %f499;
	fma.rn.f32 	%f580, %f577, %f556, %f500;
	fma.rn.f32 	%f581, %f577, %f558, %f501;
	fma.rn.f32 	%f582, %f577, %f560, %f502;
	fma.rn.f32 	%f583, %f577, %f562, %f503;
	fma.rn.f32 	%f584, %f577, %f564, %f504;
	fma.rn.f32 	%f585, %f577, %f566, %f505;
	ld.shared.f32 	%f586, [%r165+112];
	fma.rn.f32 	%f587, %f586, %f552, %f507;
	fma.rn.f32 	%f588, %f586, %f554, %f508;
	fma.rn.f32 	%f589, %f586, %f556, %f509;
	fma.rn.f32 	%f590, %f586, %f558, %f510;
	fma.rn.f32 	%f591, %f586, %f560, %f511;
	fma.rn.f32 	%f592, %f586, %f562, %f512;
	fma.rn.f32 	%f593, %f586, %f564, %f513;
	fma.rn.f32 	%f594, %f586, %f566, %f514;
	ld.shared.f32 	%f595, [%r165+144];
	fma.rn.f32 	%f596, %f595, %f552, %f516;
	fma.rn.f32 	%f597, %f595, %f554, %f517;
	fma.rn.f32 	%f598, %f595, %f556, %f518;
	fma.rn.f32 	%f599, %f595, %f558, %f519;
	fma.rn.f32 	%f600, %f595, %f560, %f520;
	fma.rn.f32 	%f601, %f595, %f562, %f521;
	fma.rn.f32 	%f602, %f595, %f564, %f522;
	fma.rn.f32 	%f603, %f595, %f566, %f523;
	ld.shared.f32 	%f604, [%r165+176];
	fma.rn.f32 	%f605, %f604, %f552, %f525;
	fma.rn.f32 	%f606, %f604, %f554, %f526;
	fma.rn.f32 	%f607, %f604, %f556, %f527;
	fma.rn.f32 	%f608, %f604, %f558, %f528;
	fma.rn.f32 	%f609, %f604, %f560, %f529;
	fma.rn.f32 	%f610, %f604, %f562, %f530;
	fma.rn.f32 	%f611, %f604, %f564, %f531;
	fma.rn.f32 	%f612, %f604, %f566, %f532;
	ld.shared.f32 	%f613, [%r165+208];
	fma.rn.f32 	%f614, %f613, %f552, %f534;
	fma.rn.f32 	%f615, %f613, %f554, %f535;
	fma.rn.f32 	%f616, %f613, %f556, %f536;
	fma.rn.f32 	%f617, %f613, %f558, %f537;
	fma.rn.f32 	%f618, %f613, %f560, %f538;
	fma.rn.f32 	%f619, %f613, %f562, %f539;
	fma.rn.f32 	%f620, %f613, %f564, %f540;
	fma.rn.f32 	%f621, %f613, %f566, %f541;
	ld.shared.f32 	%f622, [%r165+240];
	fma.rn.f32 	%f623, %f622, %f552, %f543;
	fma.rn.f32 	%f624, %f622, %f554, %f544;
	fma.rn.f32 	%f625, %f622, %f556, %f545;
	fma.rn.f32 	%f626, %f622, %f558, %f546;
	fma.rn.f32 	%f627, %f622, %f560, %f547;
	fma.rn.f32 	%f628, %f622, %f562, %f548;
	fma.rn.f32 	%f629, %f622, %f564, %f549;
	fma.rn.f32 	%f630, %f622, %f566, %f550;
	ld.shared.f32 	%f631, [%r165+20];
	ld.shared.f32 	%f632, [%r167+2560];
	fma.rn.f32 	%f633, %f631, %f632, %f553;
	ld.shared.f32 	%f634, [%r167+2564];
	fma.rn.f32 	%f635, %f631, %f634, %f555;
	ld.shared.f32 	%f636, [%r167+2568];
	fma.rn.f32 	%f637, %f631, %f636, %f557;
	ld.shared.f32 	%f638, [%r167+2572];
	fma.rn.f32 	%f639, %f631, %f638, %f559;
	ld.shared.f32 	%f640, [%r167+2576];
	fma.rn.f32 	%f641, %f631, %f640, %f561;
	ld.shared.f32 	%f642, [%r167+2580];
	fma.rn.f32 	%f643, %f631, %f642, %f563;
	ld.shared.f32 	%f644, [%r167+2584];
	fma.rn.f32 	%f645, %f631, %f644, %f565;
	ld.shared.f32 	%f646, [%r167+2588];
	fma.rn.f32 	%f647, %f631, %f646, %f567;
	ld.shared.f32 	%f648, [%r165+52];
	fma.rn.f32 	%f649, %f648, %f632, %f569;
	fma.rn.f32 	%f650, %f648, %f634, %f570;
	fma.rn.f32 	%f651, %f648, %f636, %f571;
	fma.rn.f32 	%f652, %f648, %f638, %f572;
	fma.rn.f32 	%f653, %f648, %f640, %f573;
	fma.rn.f32 	%f654, %f648, %f642, %f574;
	fma.rn.f32 	%f655, %f648, %f644, %f575;
	fma.rn.f32 	%f656, %f648, %f646, %f576;
	ld.shared.f32 	%f657, [%r165+84];
	fma.rn.f32 	%f658, %f657, %f632, %f578;
	fma.rn.f32 	%f659, %f657, %f634, %f579;
	fma.rn.f32 	%f660, %f657, %f636, %f580;
	fma.rn.f32 	%f661, %f657, %f638, %f581;
	fma.rn.f32 	%f662, %f657, %f640, %f582;
	fma.rn.f32 	%f663, %f657, %f642, %f583;
	fma.rn.f32 	%f664, %f657, %f644, %f584;
	fma.rn.f32 	%f665, %f657, %f646, %f585;
	ld.shared.f32 	%f666, [%r165+116];
	fma.rn.f32 	%f667, %f666, %f632, %f587;
	fma.rn.f32 	%f668, %f666, %f634, %f588;
	fma.rn.f32 	%f669, %f666, %f636, %f589;
	fma.rn.f32 	%f670, %f666, %f638, %f590;
	fma.rn.f32 	%f671, %f666, %f640, %f591;
	fma.rn.f32 	%f672, %f666, %f642, %f592;
	fma.rn.f32 	%f673, %f666, %f644, %f593;
	fma.rn.f32 	%f674, %f666, %f646, %f594;
	ld.shared.f32 	%f675, [%r165+148];
	fma.rn.f32 	%f676, %f675, %f632, %f596;
	fma.rn.f32 	%f677, %f675, %f634, %f597;
	fma.rn.f32 	%f678, %f675, %f636, %f598;
	fma.rn.f32 	%f679, %f675, %f638, %f599;
	fma.rn.f32 	%f680, %f675, %f640, %f600;
	fma.rn.f32 	%f681, %f675, %f642, %f601;
	fma.rn.f32 	%f682, %f675, %f644, %f602;
	fma.rn.f32 	%f683, %f675, %f646, %f603;
	ld.shared.f32 	%f684, [%r165+180];
	fma.rn.f32 	%f685, %f684, %f632, %f605;
	fma.rn.f32 	%f686, %f684, %f634, %f606;
	fma.rn.f32 	%f687, %f684, %f636, %f607;
	fma.rn.f32 	%f688, %f684, %f638, %f608;
	fma.rn.f32 	%f689, %f684, %f640, %f609;
	fma.rn.f32 	%f690, %f684, %f642, %f610;
	fma.rn.f32 	%f691, %f684, %f644, %f611;
	fma.rn.f32 	%f692, %f684, %f646, %f612;
	ld.shared.f32 	%f693, [%r165+212];
	fma.rn.f32 	%f694, %f693, %f632, %f614;
	fma.rn.f32 	%f695, %f693, %f634, %f615;
	fma.rn.f32 	%f696, %f693, %f636, %f616;
	fma.rn.f32 	%f697, %f693, %f638, %f617;
	fma.rn.f32 	%f698, %f693, %f640, %f618;
	fma.rn.f32 	%f699, %f693, %f642, %f619;
	fma.rn.f32 	%f700, %f693, %f644, %f620;
	fma.rn.f32 	%f701, %f693, %f646, %f621;
	ld.shared.f32 	%f702, [%r165+244];
	fma.rn.f32 	%f703, %f702, %f632, %f623;
	fma.rn.f32 	%f704, %f702, %f634, %f624;
	fma.rn.f32 	%f705, %f702, %f636, %f625;
	fma.rn.f32 	%f706, %f702, %f638, %f626;
	fma.rn.f32 	%f707, %f702, %f640, %f627;
	fma.rn.f32 	%f708, %f702, %f642, %f628;
	fma.rn.f32 	%f709, %f702, %f644, %f629;
	fma.rn.f32 	%f710, %f702, %f646, %f630;
	ld.shared.f32 	%f711, [%r165+24];
	ld.shared.f32 	%f712, [%r167+3072];
	fma.rn.f32 	%f713, %f711, %f712, %f633;
	ld.shared.f32 	%f714, [%r167+3076];
	fma.rn.f32 	%f715, %f711, %f714, %f635;
	ld.shared.f32 	%f716, [%r167+3080];
	fma.rn.f32 	%f717, %f711, %f716, %f637;
	ld.shared.f32 	%f718, [%r167+3084];
	fma.rn.f32 	%f719, %f711, %f718, %f639;
	ld.shared.f32 	%f720, [%r167+3088];
	fma.rn.f32 	%f721, %f711, %f720, %f641;
	ld.shared.f32 	%f722, [%r167+3092];
	fma.rn.f32 	%f723, %f711, %f722, %f643;
	ld.shared.f32 	%f724, [%r167+3096];
	fma.rn.f32 	%f725, %f711, %f724, %f645;
	ld.shared.f32 	%f726, [%r167+3100];
	fma.rn.f32 	%f727, %f711, %f726, %f647;
	ld.shared.f32 	%f728, [%r165+56];
	fma.rn.f32 	%f729, %f728, %f712, %f649;
	fma.rn.f32 	%f730, %f728, %f714, %f650;
	fma.rn.f32 	%f731, %f728, %f716, %f651;
	fma.rn.f32 	%f732, %f728, %f718, %f652;
	fma.rn.f32 	%f733, %f728, %f720, %f653;
	fma.rn.f32 	%f734, %f728, %f722, %f654;
	fma.rn.f32 	%f735, %f728, %f724, %f655;
	fma.rn.f32 	%f736, %f728, %f726, %f656;
	ld.shared.f32 	%f737, [%r165+88];
	fma.rn.f32 	%f738, %f737, %f712, %f658;
	fma.rn.f32 	%f739, %f737, %f714, %f659;
	fma.rn.f32 	%f740, %f737, %f716, %f660;
	fma.rn.f32 	%f741, %f737, %f718, %f661;
	fma.rn.f32 	%f742, %f737, %f720, %f662;
	fma.rn.f32 	%f743, %f737, %f722, %f663;
	fma.rn.f32 	%f744, %f737, %f724, %f664;
	fma.rn.f32 	%f745, %f737, %f726, %f665;
	ld.shared.f32 	%f746, [%r165+120];
	fma.rn.f32 	%f747, %f746, %f712, %f667;
	fma.rn.f32 	%f748, %f746, %f714, %f668;
	fma.rn.f32 	%f749, %f746, %f716, %f669;
	fma.rn.f32 	%f750, %f746, %f718, %f670;
	fma.rn.f32 	%f751, %f746, %f720, %f671;
	fma.rn.f32 	%f752, %f746, %f722, %f672;
	fma.rn.f32 	%f753, %f746, %f724, %f673;
	fma.rn.f32 	%f754, %f746, %f726, %f674;
	ld.shared.f32 	%f755, [%r165+152];
	fma.rn.f32 	%f756, %f755, %f712, %f676;
	fma.rn.f32 	%f757, %f755, %f714, %f677;
	fma.rn.f32 	%f758, %f755, %f716, %f678;
	fma.rn.f32 	%f759, %f755, %f718, %f679;
	fma.rn.f32 	%f760, %f755, %f720, %f680;
	fma.rn.f32 	%f761, %f755, %f722, %f681;
	fma.rn.f32 	%f762, %f755, %f724, %f682;
	fma.rn.f32 	%f763, %f755, %f726, %f683;
	ld.shared.f32 	%f764, [%r165+184];
	fma.rn.f32 	%f765, %f764, %f712, %f685;
	fma.rn.f32 	%f766, %f764, %f714, %f686;
	fma.rn.f32 	%f767, %f764, %f716, %f687;
	fma.rn.f32 	%f768, %f764, %f718, %f688;
	fma.rn.f32 	%f769, %f764, %f720, %f689;
	fma.rn.f32 	%f770, %f764, %f722, %f690;
	fma.rn.f32 	%f771, %f764, %f724, %f691;
	fma.rn.f32 	%f772, %f764, %f726, %f692;
	ld.shared.f32 	%f773, [%r165+216];
	fma.rn.f32 	%f774, %f773, %f712, %f694;
	fma.rn.f32 	%f775, %f773, %f714, %f695;
	fma.rn.f32 	%f776, %f773, %f716, %f696;
	fma.rn.f32 	%f777, %f773, %f718, %f697;
	fma.rn.f32 	%f778, %f773, %f720, %f698;
	fma.rn.f32 	%f779, %f773, %f722, %f699;
	fma.rn.f32 	%f780, %f773, %f724, %f700;
	fma.rn.f32 	%f781, %f773, %f726, %f701;
	ld.shared.f32 	%f782, [%r165+248];
	fma.rn.f32 	%f783, %f782, %f712, %f703;
	fma.rn.f32 	%f784, %f782, %f714, %f704;
	fma.rn.f32 	%f785, %f782, %f716, %f705;
	fma.rn.f32 	%f786, %f782, %f718, %f706;
	fma.rn.f32 	%f787, %f782, %f720, %f707;
	fma.rn.f32 	%f788, %f782, %f722, %f708;
	fma.rn.f32 	%f789, %f782, %f724, %f709;
	fma.rn.f32 	%f790, %f782, %f726, %f710;
	ld.shared.f32 	%f791, [%r165+28];
	ld.shared.f32 	%f792, [%r167+3584];
	fma.rn.f32 	%f935, %f791, %f792, %f713;
	ld.shared.f32 	%f793, [%r167+3588];
	fma.rn.f32 	%f934, %f791, %f793, %f715;
	ld.shared.f32 	%f794, [%r167+3592];
	fma.rn.f32 	%f933, %f791, %f794, %f717;
	ld.shared.f32 	%f795, [%r167+3596];
	fma.rn.f32 	%f932, %f791, %f795, %f719;
	ld.shared.f32 	%f796, [%r167+3600];
	fma.rn.f32 	%f931, %f791, %f796, %f721;
	ld.shared.f32 	%f797, [%r167+3604];
	fma.rn.f32 	%f930, %f791, %f797, %f723;
	ld.shared.f32 	%f798, [%r167+3608];
	fma.rn.f32 	%f929, %f791, %f798, %f725;
	ld.shared.f32 	%f799, [%r167+3612];
	fma.rn.f32 	%f928, %f791, %f799, %f727;
	ld.shared.f32 	%f800, [%r165+60];
	fma.rn.f32 	%f927, %f800, %f792, %f729;
	fma.rn.f32 	%f926, %f800, %f793, %f730;
	fma.rn.f32 	%f925, %f800, %f794, %f731;
	fma.rn.f32 	%f924, %f800, %f795, %f732;
	fma.rn.f32 	%f923, %f800, %f796, %f733;
	fma.rn.f32 	%f922, %f800, %f797, %f734;
	fma.rn.f32 	%f921, %f800, %f798, %f735;
	fma.rn.f32 	%f920, %f800, %f799, %f736;
	ld.shared.f32 	%f801, [%r165+92];
	fma.rn.f32 	%f919, %f801, %f792, %f738;
	fma.rn.f32 	%f918, %f801, %f793, %f739;
	fma.rn.f32 	%f917, %f801, %f794, %f740;
	fma.rn.f32 	%f916, %f801, %f795, %f741;
	fma.rn.f32 	%f915, %f801, %f796, %f742;
	fma.rn.f32 	%f914, %f801, %f797, %f743;
	fma.rn.f32 	%f913, %f801, %f798, %f744;
	fma.rn.f32 	%f912, %f801, %f799, %f745;
	ld.shared.f32 	%f802, [%r165+124];
	fma.rn.f32 	%f911, %f802, %f792, %f747;
	fma.rn.f32 	%f910, %f802, %f793, %f748;
	fma.rn.f32 	%f909, %f802, %f794, %f749;
	fma.rn.f32 	%f908, %f802, %f795, %f750;
	fma.rn.f32 	%f907, %f802, %f796, %f751;
	fma.rn.f32 	%f906, %f802, %f797, %f752;
	fma.rn.f32 	%f905, %f802, %f798, %f753;
	fma.rn.f32 	%f904, %f802, %f799, %f754;
	ld.shared.f32 	%f803, [%r165+156];
	fma.rn.f32 	%f903, %f803, %f792, %f756;
	fma.rn.f32 	%f902, %f803, %f793, %f757;
	fma.rn.f32 	%f901, %f803, %f794, %f758;
	fma.rn.f32 	%f900, %f803, %f795, %f759;
	fma.rn.f32 	%f899, %f803, %f796, %f760;
	fma.rn.f32 	%f898, %f803, %f797, %f761;
	fma.rn.f32 	%f897, %f803, %f798, %f762;
	fma.rn.f32 	%f896, %f803, %f799, %f763;
	ld.shared.f32 	%f804, [%r165+188];
	fma.rn.f32 	%f895, %f804, %f792, %f765;
	fma.rn.f32 	%f894, %f804, %f793, %f766;
	fma.rn.f32 	%f893, %f804, %f794, %f767;
	fma.rn.f32 	%f892, %f804, %f795, %f768;
	fma.rn.f32 	%f891, %f804, %f796, %f769;
	fma.rn.f32 	%f890, %f804, %f797, %f770;
	fma.rn.f32 	%f889, %f804, %f798, %f771;
	fma.rn.f32 	%f888, %f804, %f799, %f772;
	ld.shared.f32 	%f805, [%r165+220];
	fma.rn.f32 	%f887, %f805, %f792, %f774;
	fma.rn.f32 	%f886, %f805, %f793, %f775;
	fma.rn.f32 	%f885, %f805, %f794, %f776;
	fma.rn.f32 	%f884, %f805, %f795, %f777;
	fma.rn.f32 	%f883, %f805, %f796, %f778;
	fma.rn.f32 	%f882, %f805, %f797, %f779;
	fma.rn.f32 	%f881, %f805, %f798, %f780;
	fma.rn.f32 	%f880, %f805, %f799, %f781;
	ld.shared.f32 	%f806, [%r165+252];
	fma.rn.f32 	%f879, %f806, %f792, %f783;
	fma.rn.f32 	%f878, %f806, %f793, %f784;
	fma.rn.f32 	%f877, %f806, %f794, %f785;
	fma.rn.f32 	%f876, %f806, %f795, %f786;
	fma.rn.f32 	%f875, %f806, %f796, %f787;
	fma.rn.f32 	%f874, %f806, %f797, %f788;
	fma.rn.f32 	%f873, %f806, %f798, %f789;
	fma.rn.f32 	%f872, %f806, %f799, %f790;
	bar.sync 	0;
	add.s32 	%r347, %r347, 1;
	setp.eq.s32 	%p29, %r347, 0;
	shl.b32 	%r168, %r252, 3;
	add.s32 	%r346, %r346, %r168;
	add.s32 	%r345, %r345, 8;
	add.s32 	%r344, %r344, 8;
	add.s32 	%r343, %r343, 8;
	@%p29 bra 	$L__BB1_21;
	bra.uni 	$L__BB1_2;
$L__BB1_21:
	ld.param.u32 	%r253, [_Z16mySgemmV1AlignedPfS_S_iii_param_4];
	ld.param.u32 	%r215, [_Z16mySgemmV1AlignedPfS_S_iii_param_3];
	mov.u32 	%r169, %tid.y;
	shl.b32 	%r170, %r169, 3;
	mov.u32 	%r171, %ctaid.y;
	shl.b32 	%r172, %r171, 7;
	add.s32 	%r173, %r172, %r170;
	mov.u32 	%r174, %tid.x;
	shl.b32 	%r175, %r174, 3;
	mov.u32 	%r176, %ctaid.x;
	shl.b32 	%r177, %r176, 7;
	add.s32 	%r11, %r177, %r175;
	mul.lo.s32 	%r12, %r173, %r253;
	setp.lt.s32 	%p30, %r173, %r215;
	add.s32 	%r13, %r11, %r12;
	or.b32  	%r14, %r11, 3;
	setp.lt.s32 	%p31, %r14, %r253;
	and.pred  	%p32, %p31, %p30;
	@%p32 bra 	$L__BB1_22;
	bra.uni 	$L__BB1_23;
$L__BB1_22:
	ld.param.u64 	%rd158, [_Z16mySgemmV1AlignedPfS_S_iii_param_2];
	cvta.to.global.u64 	%rd50, %rd158;
	mul.wide.s32 	%rd51, %r13, 4;
	add.s64 	%rd52, %rd50, %rd51;
	st.global.v4.f32 	[%rd52], {%f935, %f934, %f933, %f932};
	bra.uni 	$L__BB1_32;
$L__BB1_23:
	ld.param.u32 	%r216, [_Z16mySgemmV1AlignedPfS_S_iii_param_3];
	setp.ge.s32 	%p33, %r173, %r216;
	@%p33 bra 	$L__BB1_32;
	ld.param.u32 	%r254, [_Z16mySgemmV1AlignedPfS_S_iii_param_4];
	ld.param.u64 	%rd157, [_Z16mySgemmV1AlignedPfS_S_iii_param_2];
	setp.ge.s32 	%p34, %r11, %r254;
	cvta.to.global.u64 	%rd48, %rd157;
	mul.wide.s32 	%rd49, %r13, 4;
	add.s64 	%rd1, %rd48, %rd49;
	@%p34 bra 	$L__BB1_26;
	st.global.f32 	[%rd1], %f935;
$L__BB1_26:
	ld.param.u32 	%r255, [_Z16mySgemmV1AlignedPfS_S_iii_param_4];
	add.s32 	%r178, %r11, 1;
	setp.ge.s32 	%p35, %r178, %r255;
	@%p35 bra 	$L__BB1_28;
	st.global.f32 	[%rd1+4], %f934;
$L__BB1_28:
	ld.param.u32 	%r256, [_Z16mySgemmV1AlignedPfS_S_iii_param_4];
	add.s32 	%r179, %r11, 2;
	setp.ge.s32 	%p36, %r179, %r256;
	@%p36 bra 	$L__BB1_30;
	st.global.f32 	[%rd1+8], %f933;
$L__BB1_30:
	ld.param.u32 	%r257, [_Z16mySgemmV1AlignedPfS_S_iii_param_4];
	setp.ge.s32 	%p37, %r14, %r257;
	@%p37 bra 	$L__BB1_32;
	st.global.f32 	[%rd1+12], %f932;
$L__BB1_32:
	ld.param.u32 	%r258, [_Z16mySgemmV1AlignedPfS_S_iii_param_4];
	ld.param.u32 	%r217, [_Z16mySgemmV1AlignedPfS_S_iii_param_3];
	setp.lt.s32 	%p38, %r173, %r217;
	add.s32 	%r25, %r11, 4;
	add.s32 	%r26, %r11, 7;
	setp.lt.s32 	%p39, %r26, %r258;
	and.pred  	%p40, %p39, %p38;
	@%p40 bra 	$L__BB1_42;
	ld.param.u32 	%r218, [_Z16mySgemmV1AlignedPfS_S_iii_param_3];
	setp.ge.s32 	%p41, %r173, %r218;
	@%p41 bra 	$L__BB1_43;
	ld.param.u32 	%r259, [_Z16mySgemmV1AlignedPfS_S_iii_param_4];
	ld.param.u64 	%rd159, [_Z16mySgemmV1AlignedPfS_S_iii_param_2];
	setp.ge.s32 	%p42, %r25, %r259;
	cvt.s64.s32 	%rd53, %r12;
	cvt.u64.u32 	%rd54, %r11;
	add.s64 	%rd55, %rd54, %rd53;
	cvta.to.global.u64 	%rd56, %rd159;
	shl.b64 	%rd57, %rd55, 2;
	add.s64 	%rd2, %rd56, %rd57;
	@%p42 bra 	$L__BB1_36;
	st.global.f32 	[%rd2+16], %f931;
$L__BB1_36:
	ld.param.u32 	%r260, [_Z16mySgemmV1AlignedPfS_S_iii_param_4];
	add.s32 	%r180, %r11, 5;
	setp.ge.s32 	%p43, %r180, %r260;
	@%p43 bra 	$L__BB1_38;
	st.global.f32 	[%rd2+20], %f930;
$L__BB1_38:
	ld.param.u32 	%r261, [_Z16mySgemmV1AlignedPfS_S_iii_param_4];
	add.s32 	%r181, %r11, 6;
	setp.ge.s32 	%p44, %r181, %r261;
	@%p44 bra 	$L__BB1_40;
	st.global.f32 	[%rd2+24], %f929;
$L__BB1_40:
	ld.param.u32 	%r262, [_Z16mySgemmV1AlignedPfS_S_iii_param_4];
	setp.ge.s32 	%p45, %r26, %r262;
	@%p45 bra 	$L__BB1_43;
	st.global.f32 	[%rd2+28], %f928;
	bra.uni 	$L__BB1_43;
$L__BB1_42:
	ld.param.u64 	%rd160, [_Z16mySgemmV1AlignedPfS_S_iii_param_2];
	cvt.s64.s32 	%rd58, %r12;
	cvt.u64.u32 	%rd59, %r11;
	add.s64 	%rd60, %rd59, %rd58;
	cvta.to.global.u64 	%rd61, %rd160;
	shl.b64 	%rd62, %rd60, 2;
	add.s64 	%rd63, %rd61, %rd62;
	st.global.v4.f32 	[%rd63+16], {%f931, %f930, %f929, %f928};
$L__BB1_43:
	ld.param.u32 	%r263, [_Z16mySgemmV1AlignedPfS_S_iii_param_4];
	ld.param.u32 	%r219, [_Z16mySgemmV1AlignedPfS_S_iii_param_3];
	ld.param.u64 	%rd161, [_Z16mySgemmV1AlignedPfS_S_iii_param_2];
	cvta.to.global.u64 	%rd3, %rd161;
	setp.lt.s32 	%p46, %r14, %r263;
	add.s32 	%r27, %r173, 1;
	add.s32 	%r28, %r12, %r263;
	setp.lt.s32 	%p47, %r27, %r219;
	add.s32 	%r29, %r13, %r263;
	and.pred  	%p48, %p46, %p47;
	@%p48 bra 	$L__BB1_53;
	ld.param.u32 	%r220, [_Z16mySgemmV1AlignedPfS_S_iii_param_3];
	setp.ge.s32 	%p49, %r27, %r220;
	@%p49 bra 	$L__BB1_54;
	ld.param.u32 	%r264, [_Z16mySgemmV1AlignedPfS_S_iii_param_4];
	setp.ge.s32 	%p50, %r11, %r264;
	mul.wide.s32 	%rd64, %r29, 4;
	add.s64 	%rd4, %rd3, %rd64;
	@%p50 bra 	$L__BB1_47;
	st.global.f32 	[%rd4], %f927;
$L__BB1_47:
	ld.param.u32 	%r265, [_Z16mySgemmV1AlignedPfS_S_iii_param_4];
	add.s32 	%r182, %r11, 1;
	setp.ge.s32 	%p51, %r182, %r265;
	@%p51 bra 	$L__BB1_49;
	st.global.f32 	[%rd4+4], %f926;
$L__BB1_49:
	ld.param.u32 	%r266, [_Z16mySgemmV1AlignedPfS_S_iii_param_4];
	add.s32 	%r183, %r11, 2;
	setp.ge.s32 	%p52, %r183, %r266;
	@%p52 bra 	$L__BB1_51;
	st.global.f32 	[%rd4+8], %f925;
$L__BB1_51:
	ld.param.u32 	%r267, [_Z16mySgemmV1AlignedPfS_S_iii_param_4];
	setp.ge.s32 	%p53, %r14, %r267;
	@%p53 bra 	$L__BB1_54;
	st.global.f32 	[%rd4+12], %f924;
	bra.uni 	$L__BB1_54;
$L__BB1_53:
	mul.wide.s32 	%rd65, %r29, 4;
	add.s64 	%rd66, %rd3, %rd65;
	st.global.v4.f32 	[%rd66], {%f927, %f926, %f925, %f924};
$L__BB1_54:
	ld.param.u32 	%r268, [_Z16mySgemmV1AlignedPfS_S_iii_param_4];
	ld.param.u32 	%r221, [_Z16mySgemmV1AlignedPfS_S_iii_param_3];
	setp.lt.s32 	%p54, %r27, %r221;
	setp.lt.s32 	%p55, %r26, %r268;
	and.pred  	%p56, %p55, %p54;
	@%p56 bra 	$L__BB1_64;
	ld.param.u32 	%r222, [_Z16mySgemmV1AlignedPfS_S_iii_param_3];
	setp.ge.s32 	%p57, %r27, %r222;
	@%p57 bra 	$L__BB1_65;
	ld.param.u32 	%r269, [_Z16mySgemmV1AlignedPfS_S_iii_param_4];
	setp.ge.s32 	%p58, %r25, %r269;
	cvt.s64.s32 	%rd67, %r28;
	cvt.u64.u32 	%rd68, %r11;
	add.s64 	%rd69, %rd68, %rd67;
	shl.b64 	%rd70, %rd69, 2;
	add.s64 	%rd5, %rd3, %rd70;
	@%p58 bra 	$L__BB1_58;
	st.global.f32 	[%rd5+16], %f923;
$L__BB1_58:
	ld.param.u32 	%r270, [_Z16mySgemmV1AlignedPfS_S_iii_param_4];
	add.s32 	%r184, %r11, 5;
	setp.ge.s32 	%p59, %r184, %r270;
	@%p59 bra 	$L__BB1_60;
	st.global.f32 	[%rd5+20], %f922;
$L__BB1_60:
	ld.param.u32 	%r271, [_Z16mySgemmV1AlignedPfS_S_iii_param_4];
	add.s32 	%r185, %r11, 6;
	setp.ge.s32 	%p60, %r185, %r271;
	@%p60 bra 	$L__BB1_62;
	st.global.f32 	[%rd5+24], %f921;
$L__BB1_62:
	ld.param.u32 	%r272, [_Z16mySgemmV1AlignedPfS_S_iii_param_4];
	setp.ge.s32 	%p61, %r26, %r272;
	@%p61 bra 	$L__BB1_65;
	st.global.f32 	[%rd5+28], %f920;
	bra.uni 	$L__BB1_65;
$L__BB1_64:
	cvt.s64.s32 	%rd71, %r28;
	cvt.u64.u32 	%rd72, %r11;
	add.s64 	%rd73, %rd72, %rd71;
	shl.b64 	%rd74, %rd73, 2;
	add.s64 	%rd75, %rd3, %rd74;
	st.global.v4.f32 	[%rd75+16], {%f923, %f922, %f921, %f920};
$L__BB1_65:
	ld.param.u32 	%r273, [_Z16mySgemmV1AlignedPfS_S_iii_param_4];
	ld.param.u32 	%r223, [_Z16mySgemmV1AlignedPfS_S_iii_param_3];
	setp.lt.s32 	%p62, %r14, %r273;
	add.s32 	%r30, %r173, 2;
	add.s32 	%r31, %r28, %r273;
	setp.lt.s32 	%p63, %r30, %r223;
	add.s32 	%r32, %r29, %r273;
	and.pred  	%p64, %p62, %p63;
	@%p64 bra 	$L__BB1_75;
	ld.param.u32 	%r224, [_Z16mySgemmV1AlignedPfS_S_iii_param_3];
	setp.ge.s32 	%p65, %r30, %r224;
	@%p65 bra 	$L__BB1_76;
	ld.param.u32 	%r274, [_Z16mySgemmV1AlignedPfS_S_iii_param_4];
	setp.ge.s32 	%p66, %r11, %r274;
	mul.wide.s32 	%rd76, %r32, 4;
	add.s64 	%rd6, %rd3, %rd76;
	@%p66 bra 	$L__BB1_69;
	st.global.f32 	[%rd6], %f919;
$L__BB1_69:
	ld.param.u32 	%r275, [_Z16mySgemmV1AlignedPfS_S_iii_param_4];
	add.s32 	%r186, %r11, 1;
	setp.ge.s32 	%p67, %r186, %r275;
	@%p67 bra 	$L__BB1_71;
	st.global.f32 	[%rd6+4], %f918;
$L__BB1_71:
	ld.param.u32 	%r276, [_Z16mySgemmV1AlignedPfS_S_iii_param_4];
	add.s32 	%r187, %r11, 2;
	setp.ge.s32 	%p68, %r187, %r276;
	@%p68 bra 	$L__BB1_73;
	st.global.f32 	[%rd6+8], %f917;
$L__BB1_73:
	ld.param.u32 	%r277, [_Z16mySgemmV1AlignedPfS_S_iii_param_4];
	setp.ge.s32 	%p69, %r14, %r277;
	@%p69 bra 	$L__BB1_76;
	st.global.f32 	[%rd6+12], %f916;
	bra.uni 	$L__BB1_76;
$L__BB1_75:
	mul.wide.s32 	%rd77, %r32, 4;
	add.s64 	%rd78, %rd3, %rd77;
	st.global.v4.f32 	[%rd78], {%f919, %f918, %f917, %f916};
$L__BB1_76:
	ld.param.u32 	%r278, [_Z16mySgemmV1AlignedPfS_S_iii_param_4];
	ld.param.u32 	%r225, [_Z16mySgemmV1AlignedPfS_S_iii_param_3];
	setp.lt.s32 	%p70, %r30, %r225;
	setp.lt.s32 	%p71, %r26, %r278;
	and.pred  	%p72, %p71, %p70;
	@%p72 bra 	$L__BB1_86;
	ld.param.u32 	%r226, [_Z16mySgemmV1AlignedPfS_S_iii_param_3];
	setp.ge.s32 	%p73, %r30, %r226;
	@%p73 bra 	$L__BB1_87;
	ld.param.u32 	%r279, [_Z16mySgemmV1AlignedPfS_S_iii_param_4];
	setp.ge.s32 	%p74, %r25, %r279;
	cvt.s64.s32 	%rd79, %r31;
	cvt.u64.u32 	%rd80, %r11;
	add.s64 	%rd81, %rd80, %rd79;
	shl.b64 	%rd82, %rd81, 2;
	add.s64 	%rd7, %rd3, %rd82;
	@%p74 bra 	$L__BB1_80;
	st.global.f32 	[%rd7+16], %f915;
$L__BB1_80:
	ld.param.u32 	%r280, [_Z16mySgemmV1AlignedPfS_S_iii_param_4];
	add.s32 	%r188, %r11, 5;
	setp.ge.s32 	%p75, %r188, %r280;
	@%p75 bra 	$L__BB1_82;
	st.global.f32 	[%rd7+20], %f914;
$L__BB1_82:
	ld.param.u32 	%r281, [_Z16mySgemmV1AlignedPfS_S_iii_param_4];
	add.s32 	%r189, %r11, 6;
	setp.ge.s32 	%p76, %r189, %r281;
	@%p76 bra 	$L__BB1_84;
	st.global.f32 	[%rd7+24], %f913;
$L__BB1_84:
	ld.param.u32 	%r282, [_Z16mySgemmV1AlignedPfS_S_iii_param_4];
	setp.ge.s32 	%p77, %r26, %r282;
	@%p77 bra 	$L__BB1_87;
	st.global.f32 	[%rd7+28], %f912;
	bra.uni 	$L__BB1_87;
$L__BB1_86:
	cvt.s64.s32 	%rd83, %r31;
	cvt.u64.u32 	%rd84, %r11;
	add.s64 	%rd85, %rd84, %rd83;
	shl.b64 	%rd86, %rd85, 2;
	add.s64 	%rd87, %rd3, %rd86;
	st.global.v4.f32 	[%rd87+16], {%f915, %f914, %f913, %f912};
$L__BB1_87:
	ld.param.u32 	%r283, [_Z16mySgemmV1AlignedPfS_S_iii_param_4];
	ld.param.u32 	%r227, [_Z16mySgemmV1AlignedPfS_S_iii_param_3];
	setp.lt.s32 	%p78, %r14, %r283;
	add.s32 	%r33, %r173, 3;
	add.s32 	%r34, %r31, %r283;
	setp.lt.s32 	%p79, %r33, %r227;
	add.s32 	%r35, %r32, %r283;
	and.pred  	%p80, %p78, %p79;
	@%p80 bra 	$L__BB1_97;
	ld.param.u32 	%r228, [_Z16mySgemmV1AlignedPfS_S_iii_param_3];
	setp.ge.s32 	%p81, %r33, %r228;
	@%p81 bra 	$L__BB1_98;
	ld.param.u32 	%r284, [_Z16mySgemmV1AlignedPfS_S_iii_param_4];
	setp.ge.s32 	%p82, %r11, %r284;
	mul.wide.s32 	%rd88, %r35, 4;
	add.s64 	%rd8, %rd3, %rd88;
	@%p82 bra 	$L__BB1_91;
	st.global.f32 	[%rd8], %f911;
$L__BB1_91:
	ld.param.u32 	%r285, [_Z16mySgemmV1AlignedPfS_S_iii_param_4];
	add.s32 	%r190, %r11, 1;
	setp.ge.s32 	%p83, %r190, %r285;
	@%p83 bra 	$L__BB1_93;
	st.global.f32 	[%rd8+4], %f910;
$L__BB1_93:
	ld.param.u32 	%r286, [_Z16mySgemmV1AlignedPfS_S_iii_param_4];
	add.s32 	%r191, %r11, 2;
	setp.ge.s32 	%p84, %r191, %r286;
	@%p84 bra 	$L__BB1_95;
	st.global.f32 	[%rd8+8], %f909;
$L__BB1_95:
	ld.param.u32 	%r287, [_Z16mySgemmV1AlignedPfS_S_iii_param_4];
	setp.ge.s32 	%p85, %r14, %r287;
	@%p85 bra 	$L__BB1_98;
	st.global.f32 	[%rd8+12], %f908;
	bra.uni 	$L__BB1_98;
$L__BB1_97:
	mul.wide.s32 	%rd89, %r35, 4;
	add.s64 	%rd90, %rd3, %rd89;
	st.global.v4.f32 	[%rd90], {%f911, %f910, %f909, %f908};
$L__BB1_98:
	ld.param.u32 	%r288, [_Z16mySgemmV1AlignedPfS_S_iii_param_4];
	ld.param.u32 	%r229, [_Z16mySgemmV1AlignedPfS_S_iii_param_3];
	setp.lt.s32 	%p86, %r33, %r229;
	setp.lt.s32 	%p87, %r26, %r288;
	and.pred  	%p88, %p87, %p86;
	@%p88 bra 	$L__BB1_108;
	ld.param.u32 	%r230, [_Z16mySgemmV1AlignedPfS_S_iii_param_3];
	setp.ge.s32 	%p89, %r33, %r230;
	@%p89 bra 	$L__BB1_109;
	ld.param.u32 	%r289, [_Z16mySgemmV1AlignedPfS_S_iii_param_4];
	setp.ge.s32 	%p90, %r25, %r289;
	cvt.s64.s32 	%rd91, %r34;
	cvt.u64.u32 	%rd92, %r11;
	add.s64 	%rd93, %rd92, %rd91;
	shl.b64 	%rd94, %rd93, 2;
	add.s64 	%rd9, %rd3, %rd94;
	@%p90 bra 	$L__BB1_102;
	st.global.f32 	[%rd9+16], %f907;
$L__BB1_102:
	ld.param.u32 	%r290, [_Z16mySgemmV1AlignedPfS_S_iii_param_4];
	add.s32 	%r192, %r11, 5;
	setp.ge.s32 	%p91, %r192, %r290;
	@%p91 bra 	$L__BB1_104;
	st.global.f32 	[%rd9+20], %f906;
$L__BB1_104:
	ld.param.u32 	%r291, [_Z16mySgemmV1AlignedPfS_S_iii_param_4];
	add.s32 	%r193, %r11, 6;
	setp.ge.s32 	%p92, %r193, %r291;
	@%p92 bra 	$L__BB1_106;
	st.global.f32 	[%rd9+24], %f905;
$L__BB1_106:
	ld.param.u32 	%r292, [_Z16mySgemmV1AlignedPfS_S_iii_param_4];
	setp.ge.s32 	%p93, %r26, %r292;
	@%p93 bra 	$L__BB1_109;
	st.global.f32 	[%rd9+28], %f904;
	bra.uni 	$L__BB1_109;
$L__BB1_108:
	cvt.s64.s32 	%rd95, %r34;
	cvt.u64.u32 	%rd96, %r11;
	add.s64 	%rd97, %rd96, %rd95;
	shl.b64 	%rd98, %rd97, 2;
	add.s64 	%rd99, %rd3, %rd98;
	st.global.v4.f32 	[%rd99+16], {%f907, %f906, %f905, %f904};
$L__BB1_109:
	ld.param.u32 	%r293, [_Z16mySgemmV1AlignedPfS_S_iii_param_4];
	ld.param.u32 	%r231, [_Z16mySgemmV1AlignedPfS_S_iii_param_3];
	setp.lt.s32 	%p94, %r14, %r293;
	add.s32 	%r36, %r173, 4;
	add.s32 	%r37, %r34, %r293;
	setp.lt.s32 	%p95, %r36, %r231;
	add.s32 	%r38, %r35, %r293;
	and.pred  	%p96, %p94, %p95;
	@%p96 bra 	$L__BB1_119;
	ld.param.u32 	%r232, [_Z16mySgemmV1AlignedPfS_S_iii_param_3];
	setp.ge.s32 	%p97, %r36, %r232;
	@%p97 bra 	$L__BB1_120;
	ld.param.u32 	%r294, [_Z16mySgemmV1AlignedPfS_S_iii_param_4];
	setp.ge.s32 	%p98, %r11, %r294;
	mul.wide.s32 	%rd100, %r38, 4;
	add.s64 	%rd10, %rd3, %rd100;
	@%p98 bra 	$L__BB1_113;
	st.global.f32 	[%rd10], %f903;
$L__BB1_113:
	ld.param.u32 	%r295, [_Z16mySgemmV1AlignedPfS_S_iii_param_4];
	add.s32 	%r194, %r11, 1;
	setp.ge.s32 	%p99, %r194, %r295;
	@%p99 bra 	$L__BB1_115;
	st.global.f32 	[%rd10+4], %f902;
$L__BB1_115:
	ld.param.u32 	%r296, [_Z16mySgemmV1AlignedPfS_S_iii_param_4];
	add.s32 	%r195, %r11, 2;
	setp.ge.s32 	%p100, %r195, %r296;
	@%p100 bra 	$L__BB1_117;
	st.global.f32 	[%rd10+8], %f901;
$L__BB1_117:
	ld.param.u32 	%r297, [_Z16mySgemmV1AlignedPfS_S_iii_param_4];
	setp.ge.s32 	%p101, %r14, %r297;
	@%p101 bra 	$L__BB1_120;
	st.global.f32 	[%rd10+12], %f900;
	bra.uni 	$L__BB1_120;
$L__BB1_119:
	mul.wide.s32 	%rd101, %r38, 4;
	add.s64 	%rd102, %rd3, %rd101;
	st.global.v4.f32 	[%rd102], {%f903, %f902, %f901, %f900};
$L__BB1_120:
	ld.param.u32 	%r298, [_Z16mySgemmV1AlignedPfS_S_iii_param_4];
	ld.param.u32 	%r233, [_Z16mySgemmV1AlignedPfS_S_iii_param_3];
	setp.lt.s32 	%p102, %r36, %r233;
	setp.lt.s32 	%p103, %r26, %r298;
	and.pred  	%p104, %p103, %p102;
	@%p104 bra 	$L__BB1_130;
	ld.param.u32 	%r234, [_Z16mySgemmV1AlignedPfS_S_iii_param_3];
	setp.ge.s32 	%p105, %r36, %r234;
	@%p105 bra 	$L__BB1_131;
	ld.param.u32 	%r299, [_Z16mySgemmV1AlignedPfS_S_iii_param_4];
	setp.ge.s32 	%p106, %r25, %r299;
	cvt.s64.s32 	%rd103, %r37;
	cvt.u64.u32 	%rd104, %r11;
	add.s64 	%rd105, %rd104, %rd103;
	shl.b64 	%rd106, %rd105, 2;
	add.s64 	%rd11, %rd3, %rd106;
	@%p106 bra 	$L__BB1_124;
	st.global.f32 	[%rd11+16], %f899;
$L__BB1_124:
	ld.param.u32 	%r300, [_Z16mySgemmV1AlignedPfS_S_iii_param_4];
	add.s32 	%r196, %r11, 5;
	setp.ge.s32 	%p107, %r196, %r300;
	@%p107 bra 	$L__BB1_126;
	st.global.f32 	[%rd11+20], %f898;
$L__BB1_126:
	ld.param.u32 	%r301, [_Z16mySgemmV1AlignedPfS_S_iii_param_4];
	add.s32 	%r197, %r11, 6;
	setp.ge.s32 	%p108, %r197, %r301;
	@%p108 bra 	$L__BB1_128;
	st.global.f32 	[%rd11+24], %f897;
$L__BB1_128:
	ld.param.u32 	%r302, [_Z16mySgemmV1AlignedPfS_S_iii_param_4];
	setp.ge.s32 	%p109, %r26, %r302;
	@%p109 bra 	$L__BB1_131;
	st.global.f32 	[%rd11+28], %f896;
	bra.uni 	$L__BB1_131;
$L__BB1_130:
	cvt.s64.s32 	%rd107, %r37;
	cvt.u64.u32 	%rd108, %r11;
	add.s64 	%rd109, %rd108, %rd107;
	shl.b64 	%rd110, %rd109, 2;
	add.s64 	%rd111, %rd3, %rd110;
	st.global.v4.f32 	[%rd111+16], {%f899, %f898, %f897, %f896};
$L__BB1_131:
	ld.param.u32 	%r303, [_Z16mySgemmV1AlignedPfS_S_iii_param_4];
	ld.param.u32 	%r235, [_Z16mySgemmV1AlignedPfS_S_iii_param_3];
	setp.lt.s32 	%p110, %r14, %r303;
	add.s32 	%r39, %r173, 5;
	add.s32 	%r40, %r37, %r303;
	setp.lt.s32 	%p111, %r39, %r235;
	add.s32 	%r41, %r38, %r303;
	and.pred  	%p112, %p110, %p111;
	@%p112 bra 	$L__BB1_141;
	ld.param.u32 	%r236, [_Z16mySgemmV1AlignedPfS_S_iii_param_3];
	setp.ge.s32 	%p113, %r39, %r236;
	@%p113 bra 	$L__BB1_142;
	ld.param.u32 	%r304, [_Z16mySgemmV1AlignedPfS_S_iii_param_4];
	setp.ge.s32 	%p114, %r11, %r304;
	mul.wide.s32 	%rd112, %r41, 4;
	add.s64 	%rd12, %rd3, %rd112;
	@%p114 bra 	$L__BB1_135;
	st.global.f32 	[%rd12], %f895;
$L__BB1_135:
	ld.param.u32 	%r305, [_Z16mySgemmV1AlignedPfS_S_iii_param_4];
	add.s32 	%r198, %r11, 1;
	setp.ge.s32 	%p115, %r198, %r305;
	@%p115 bra 	$L__BB1_137;
	st.global.f32 	[%rd12+4], %f894;
$L__BB1_137:
	ld.param.u32 	%r306, [_Z16mySgemmV1AlignedPfS_S_iii_param_4];
	add.s32 	%r199, %r11, 2;
	setp.ge.s32 	%p116, %r199, %r306;
	@%p116 bra 	$L__BB1_139;
	st.global.f32 	[%rd12+8], %f893;
$L__BB1_139:
	ld.param.u32 	%r307, [_Z16mySgemmV1AlignedPfS_S_iii_param_4];
	setp.ge.s32 	%p117, %r14, %r307;
	@%p117 bra 	$L__BB1_142;
	st.global.f32 	[%rd12+12], %f892;
	bra.uni 	$L__BB1_142;
$L__BB1_141:
	mul.wide.s32 	%rd113, %r41, 4;
	add.s64 	%rd114, %rd3, %rd113;
	st.global.v4.f32 	[%rd114], {%f895, %f894, %f893, %f892};
$L__BB1_142:
	ld.param.u32 	%r308, [_Z16mySgemmV1AlignedPfS_S_iii_param_4];
	ld.param.u32 	%r237, [_Z16mySgemmV1AlignedPfS_S_iii_param_3];
	setp.lt.s32 	%p118, %r39, %r237;
	setp.lt.s32 	%p119, %r26, %r308;
	and.pred  	%p120, %p119, %p118;
	@%p120 bra 	$L__BB1_152;
	ld.param.u32 	%r238, [_Z16mySgemmV1AlignedPfS_S_iii_param_3];
	setp.ge.s32 	%p121, %r39, %r238;
	@%p121 bra 	$L__BB1_153;
	ld.param.u32 	%r309, [_Z16mySgemmV1AlignedPfS_S_iii_param_4];
	setp.ge.s32 	%p122, %r25, %r309;
	cvt.s64.s32 	%rd115, %r40;
	cvt.u64.u32 	%rd116, %r11;
	add.s64 	%rd117, %rd116, %rd115;
	shl.b64 	%rd118, %rd117, 2;
	add.s64 	%rd13, %rd3, %rd118;
	@%p122 bra 	$L__BB1_146;
	st.global.f32 	[%rd13+16], %f891;
$L__BB1_146:
	ld.param.u32 	%r310, [_Z16mySgemmV1AlignedPfS_S_iii_param_4];
	add.s32 	%r200, %r11, 5;
	setp.ge.s32 	%p123, %r200, %r310;
	@%p123 bra 	$L__BB1_148;
	st.global.f32 	[%rd13+20], %f890;
$L__BB1_148:
	ld.param.u32 	%r311, [_Z16mySgemmV1AlignedPfS_S_iii_param_4];
	add.s32 	%r201, %r11, 6;
	setp.ge.s32 	%p124, %r201, %r311;
	@%p124 bra 	$L__BB1_150;
	st.global.f32 	[%rd13+24], %f889;
$L__BB1_150:
	ld.param.u32 	%r312, [_Z16mySgemmV1AlignedPfS_S_iii_param_4];
	setp.ge.s32 	%p125, %r26, %r312;
	@%p125 bra 	$L__BB1_153;
	st.global.f32 	[%rd13+28], %f888;
	bra.uni 	$L__BB1_153;
$L__BB1_152:
	cvt.s64.s32 	%rd119, %r40;
	cvt.u64.u32 	%rd120, %r11;
	add.s64 	%rd121, %rd120, %rd119;
	shl.b64 	%rd122, %rd121, 2;
	add.s64 	%rd123, %rd3, %rd122;
	st.global.v4.f32 	[%rd123+16], {%f891, %f890, %f889, %f888};
$L__BB1_153:
	ld.param.u32 	%r313, [_Z16mySgemmV1AlignedPfS_S_iii_param_4];
	ld.param.u32 	%r239, [_Z16mySgemmV1AlignedPfS_S_iii_param_3];
	setp.lt.s32 	%p126, %r14, %r313;
	add.s32 	%r42, %r173, 6;
	add.s32 	%r43, %r40, %r313;
	setp.lt.s32 	%p127, %r42, %r239;
	add.s32 	%r44, %r41, %r313;
	and.pred  	%p128, %p126, %p127;
	@%p128 bra 	$L__BB1_163;
	ld.param.u32 	%r240, [_Z16mySgemmV1AlignedPfS_S_iii_param_3];
	setp.ge.s32 	%p129, %r42, %r240;
	@%p129 bra 	$L__BB1_164;
	ld.param.u32 	%r314, [_Z16mySgemmV1AlignedPfS_S_iii_param_4];
	setp.ge.s32 	%p130, %r11, %r314;
	mul.wide.s32 	%rd124, %r44, 4;
	add.s64 	%rd14, %rd3, %rd124;
	@%p130 bra 	$L__BB1_157;
	st.global.f32 	[%rd14], %f887;
$L__BB1_157:
	ld.param.u32 	%r315, [_Z16mySgemmV1AlignedPfS_S_iii_param_4];
	add.s32 	%r202, %r11, 1;
	setp.ge.s32 	%p131, %r202, %r315;
	@%p131 bra 	$L__BB1_159;
	st.global.f32 	[%rd14+4], %f886;
$L__BB1_159:
	ld.param.u32 	%r316, [_Z16mySgemmV1AlignedPfS_S_iii_param_4];
	add.s32 	%r203, %r11, 2;
	setp.ge.s32 	%p132, %r203, %r316;
	@%p132 bra 	$L__BB1_161;
	st.global.f32 	[%rd14+8], %f885;
$L__BB1_161:
	ld.param.u32 	%r317, [_Z16mySgemmV1AlignedPfS_S_iii_param_4];
	setp.ge.s32 	%p133, %r14, %r317;
	@%p133 bra 	$L__BB1_164;
	st.global.f32 	[%rd14+12], %f884;
	bra.uni 	$L__BB1_164;
$L__BB1_163:
	mul.wide.s32 	%rd125, %r44, 4;
	add.s64 	%rd126, %rd3, %rd125;
	st.global.v4.f32 	[%rd126], {%f887, %f886, %f885, %f884};
$L__BB1_164:
	ld.param.u32 	%r318, [_Z16mySgemmV1AlignedPfS_S_iii_param_4];
	ld.param.u32 	%r241, [_Z16mySgemmV1AlignedPfS_S_iii_param_3];
	setp.lt.s32 	%p134, %r42, %r241;
	setp.lt.s32 	%p135, %r26, %r318;
	and.pred  	%p136, %p135, %p134;
	@%p136 bra 	$L__BB1_174;
	ld.param.u32 	%r242, [_Z16mySgemmV1AlignedPfS_S_iii_param_3];
	setp.ge.s32 	%p137, %r42, %r242;
	@%p137 bra 	$L__BB1_175;
	ld.param.u32 	%r319, [_Z16mySgemmV1AlignedPfS_S_iii_param_4];
	setp.ge.s32 	%p138, %r25, %r319;
	cvt.s64.s32 	%rd127, %r43;
	cvt.u64.u32 	%rd128, %r11;
	add.s64 	%rd129, %rd128, %rd127;
	shl.b64 	%rd130, %rd129, 2;
	add.s64 	%rd15, %rd3, %rd130;
	@%p138 bra 	$L__BB1_168;
	st.global.f32 	[%rd15+16], %f883;
$L__BB1_168:
	ld.param.u32 	%r320, [_Z16mySgemmV1AlignedPfS_S_iii_param_4];
	add.s32 	%r204, %r11, 5;
	setp.ge.s32 	%p139, %r204, %r320;
	@%p139 bra 	$L__BB1_170;
	st.global.f32 	[%rd15+20], %f882;
$L__BB1_170:
	ld.param.u32 	%r321, [_Z16mySgemmV1AlignedPfS_S_iii_param_4];
	add.s32 	%r205, %r11, 6;
	setp.ge.s32 	%p140, %r205, %r321;
	@%p140 bra 	$L__BB1_172;
	st.global.f32 	[%rd15+24], %f881;
$L__BB1_172:
	ld.param.u32 	%r322, [_Z16mySgemmV1AlignedPfS_S_iii_param_4];
	setp.ge.s32 	%p141, %r26, %r322;
	@%p141 bra 	$L__BB1_175;
	st.global.f32 	[%rd15+28], %f880;
	bra.uni 	$L__BB1_175;
$L__BB1_174:
	cvt.s64.s32 	%rd131, %r43;
	cvt.u64.u32 	%rd132, %r11;
	add.s64 	%rd133, %rd132, %rd131;
	shl.b64 	%rd134, %rd133, 2;
	add.s64 	%rd135, %rd3, %rd134;
	st.global.v4.f32 	[%rd135+16], {%f883, %f882, %f881, %f880};
$L__BB1_175:
	ld.param.u32 	%r323, [_Z16mySgemmV1AlignedPfS_S_iii_param_4];
	ld.param.u32 	%r243, [_Z16mySgemmV1AlignedPfS_S_iii_param_3];
	setp.lt.s32 	%p142, %r14, %r323;
	add.s32 	%r45, %r173, 7;
	add.s32 	%r46, %r43, %r323;
	setp.lt.s32 	%p143, %r45, %r243;
	add.s32 	%r47, %r44, %r323;
	and.pred  	%p144, %p142, %p143;
	@%p144 bra 	$L__BB1_185;
	ld.param.u32 	%r244, [_Z16mySgemmV1AlignedPfS_S_iii_param_3];
	setp.ge.s32 	%p145, %r45, %r244;
	@%p145 bra 	$L__BB1_186;
	ld.param.u32 	%r324, [_Z16mySgemmV1AlignedPfS_S_iii_param_4];
	setp.ge.s32 	%p146, %r11, %r324;
	mul.wide.s32 	%rd136, %r47, 4;
	add.s64 	%rd16, %rd3, %rd136;
	@%p146 bra 	$L__BB1_179;
	st.global.f32 	[%rd16], %f879;
$L__BB1_179:
	ld.param.u32 	%r325, [_Z16mySgemmV1AlignedPfS_S_iii_param_4];
	add.s32 	%r206, %r11, 1;
	setp.ge.s32 	%p147, %r206, %r325;
	@%p147 bra 	$L__BB1_181;
	st.global.f32 	[%rd16+4], %f878;
$L__BB1_181:
	ld.param.u32 	%r326, [_Z16mySgemmV1AlignedPfS_S_iii_param_4];
	add.s32 	%r207, %r11, 2;
	setp.ge.s32 	%p148, %r207, %r326;
	@%p148 bra 	$L__BB1_183;
	st.global.f32 	[%rd16+8], %f877;
$L__BB1_183:
	ld.param.u32 	%r327, [_Z16mySgemmV1AlignedPfS_S_iii_param_4];
	setp.ge.s32 	%p149, %r14, %r327;
	@%p149 bra 	$L__BB1_186;
	st.global.f32 	[%rd16+12], %f876;
	bra.uni 	$L__BB1_186;
$L__BB1_185:
	mul.wide.s32 	%rd137, %r47, 4;
	add.s64 	%rd138, %rd3, %rd137;
	st.global.v4.f32 	[%rd138], {%f879, %f878, %f877, %f876};
$L__BB1_186:
	ld.param.u32 	%r328, [_Z16mySgemmV1AlignedPfS_S_iii_param_4];
	ld.param.u32 	%r245, [_Z16mySgemmV1AlignedPfS_S_iii_param_3];
	setp.lt.s32 	%p150, %r45, %r245;
	setp.lt.s32 	%p151, %r26, %r328;
	and.pred  	%p152, %p151, %p150;
	@%p152 bra 	$L__BB1_196;
	ld.param.u32 	%r246, [_Z16mySgemmV1AlignedPfS_S_iii_param_3];
	setp.ge.s32 	%p153, %r45, %r246;
	@%p153 bra 	$L__BB1_197;
	ld.param.u32 	%r329, [_Z16mySgemmV1AlignedPfS_S_iii_param_4];
	setp.ge.s32 	%p154, %r25, %r329;
	cvt.s64.s32 	%rd139, %r46;
	cvt.u64.u32 	%rd140, %r11;
	add.s64 	%rd141, %rd140, %rd139;
	shl.b64 	%rd142, %rd141, 2;
	add.s64 	%rd17, %rd3, %rd142;
	@%p154 bra 	$L__BB1_190;
	st.global.f32 	[%rd17+16], %f875;
$L__BB1_190:
	ld.param.u32 	%r330, [_Z16mySgemmV1AlignedPfS_S_iii_param_4];
	add.s32 	%r208, %r11, 5;
	setp.ge.s32 	%p155, %r208, %r330;
	@%p155 bra 	$L__BB1_192;
	st.global.f32 	[%rd17+20], %f874;
$L__BB1_192:
	ld.param.u32 	%r331, [_Z16mySgemmV1AlignedPfS_S_iii_param_4];
	add.s32 	%r209, %r11, 6;
	setp.ge.s32 	%p156, %r209, %r331;
	@%p156 bra 	$L__BB1_194;
	st.global.f32 	[%rd17+24], %f873;
$L__BB1_194:
	ld.param.u32 	%r332, [_Z16mySgemmV1AlignedPfS_S_iii_param_4];
	setp.ge.s32 	%p157, %r26, %r332;
	@%p157 bra 	$L__BB1_197;
	st.global.f32 	[%rd17+28], %f872;
	bra.uni 	$L__BB1_197;
$L__BB1_196:
	cvt.s64.s32 	%rd143, %r46;
	cvt.u64.u32 	%rd144, %r11;
	add.s64 	%rd145, %rd144, %rd143;
	shl.b64 	%rd146, %rd145, 2;
	add.s64 	%rd147, %rd3, %rd146;
	st.global.v4.f32 	[%rd147+16], {%f875, %f874, %f873, %f872};
$L__BB1_197:
	ret;

}
	// .globl	_Z16mySgemmV2AlignedPfS_S_iii
.visible .entry _Z16mySgemmV2AlignedPfS_S_iii(
	.param .u64 .ptr .align 1 _Z16mySgemmV2AlignedPfS_S_iii_param_0,
	.param .u64 .ptr .align 1 _Z16mySgemmV2AlignedPfS_S_iii_param_1,
	.param .u64 .ptr .align 1 _Z16mySgemmV2AlignedPfS_S_iii_param_2,
	.param .u32 _Z16mySgemmV2AlignedPfS_S_iii_param_3,
	.param .u32 _Z16mySgemmV2AlignedPfS_S_iii_param_4,
	.param .u32 _Z16mySgemmV2AlignedPfS_S_iii_param_5
)
{
	.reg .pred 	%p<99>;
	.reg .b32 	%r<133>;
	.reg .b32 	%f<707>;
	.reg .b64 	%rd<59>;
	// demoted variable
	.shared .align 4 .b8 _ZZ16mySgemmV2AlignedPfS_S_iiiE3s_a[4096];
	// demoted variable
	.shared .align 4 .b8 _ZZ16mySgemmV2AlignedPfS_S_iiiE3s_b[4096];
	ld.param.u64 	%rd22, [_Z16mySgemmV2AlignedPfS_S_iii_param_2];
	ld.param.u32 	%r40, [_Z16mySgemmV2AlignedPfS_S_iii_param_3];
	ld.param.u32 	%r41, [_Z16mySgemmV2AlignedPfS_S_iii_param_4];
	ld.param.u32 	%r42, [_Z16mySgemmV2AlignedPfS_S_iii_param_5];
	cvta.to.global.u64 	%rd1, %rd22;
	mov.u32 	%r43, %ctaid.x;
	mov.u32 	%r44, %ctaid.y;
	mov.u32 	%r1, %tid.x;
	mov.u32 	%r2, %tid.y;
	mov.u32 	%r45, %ntid.x;
	mad.lo.s32 	%r46, %r2, %r45, %r1;
	shr.u32 	%r3, %r46, 1;
	shl.b32 	%r4, %r46, 2;
	shr.u32 	%r130, %r46, 5;
	and.b32  	%r6, %r4, 124;
	shl.b32 	%r7, %r44, 7;
	add.s32 	%r8, %r3, %r7;
	shl.b32 	%r9, %r43, 7;
	setp.lt.s32 	%p1, %r42, 1;
	mov.f32 	%f651, 0f00000000;
	mov.f32 	%f652, %f651;
	mov.f32 	%f653, %f651;
	mov.f32 	%f654, %f651;
	mov.f32 	%f655, %f651;
	mov.f32 	%f656, %f651;
	mov.f32 	%f657, %f651;
	mov.f32 	%f658, %f651;
	mov.f32 	%f659, %f651;
	mov.f32 	%f660, %f651;
	mov.f32 	%f661, %f651;
	mov.f32 	%f662, %f651;
	mov.f32 	%f663, %f651;
	mov.f32 	%f664, %f651;
	mov.f32 	%f665, %f651;
	mov.f32 	%f666, %f651;
	mov.f32 	%f667, %f651;
	mov.f32 	%f668, %f651;
	mov.f32 	%f669, %f651;
	mov.f32 	%f670, %f651;
	mov.f32 	%f671, %f651;
	mov.f32 	%f672, %f651;
	mov.f32 	%f673, %f651;
	mov.f32 	%f674, %f651;
	mov.f32 	%f675, %f651;
	mov.f32 	%f676, %f651;
	mov.f32 	%f677, %f651;
	mov.f32 	%f678, %f651;
	mov.f32 	%f679, %f651;
	mov.f32 	%f680, %f651;
	mov.f32 	%f681, %f651;
	mov.f32 	%f682, %f651;
	mov.f32 	%f683, %f651;
	mov.f32 	%f684, %f651;
	mov.f32 	%f685, %f651;
	mov.f32 	%f686, %f651;
	mov.f32 	%f687, %f651;
	mov.f32 	%f688, %f651;
	mov.f32 	%f689, %f651;
	mov.f32 	%f690, %f651;
	mov.f32 	%f691, %f651;
	mov.f32 	%f692, %f651;
	mov.f32 	%f693, %f651;
	mov.f32 	%f694, %f651;
	@%p1 bra 	$L__BB2_19;
	and.b32  	%r47, %r4, 4;
	add.s32 	%r48, %r42, 7;
	shr.u32 	%r49, %r48, 3;
	shl.b32 	%r50, %r4, 9;
	and.b32  	%r51, %r50, 2048;
	mov.u32 	%r52, _ZZ16mySgemmV2AlignedPfS_S_iiiE3s_a;
	add.s32 	%r53, %r52, %r51;
	shl.b32 	%r54, %r3, 2;
	add.s32 	%r10, %r53, %r54;
	shl.b32 	%r55, %r130, 9;
	mov.u32 	%r56, _ZZ16mySgemmV2AlignedPfS_S_iiiE3s_b;
	add.s32 	%r57, %r56, %r55;
	shl.b32 	%r58, %r6, 2;
	add.s32 	%r11, %r57, %r58;
	neg.s32 	%r132, %r49;
	mad.lo.s32 	%r59, %r41, %r130, %r9;
	add.s32 	%r131, %r59, %r6;
	or.b32  	%r129, %r47, 1;
	mad.lo.s32 	%r128, %r42, %r8, %r47;
	mov.f32 	%f651, 0f00000000;
$L__BB2_2:
	ld.param.u64 	%rd54, [_Z16mySgemmV2AlignedPfS_S_iii_param_0];
	cvta.to.global.u64 	%rd2, %rd54;
	setp.ge.s32 	%p2, %r8, %r40;
	add.s32 	%r60, %r129, 2;
	setp.ge.s32 	%p3, %r60, %r42;
	or.pred  	%p4, %p2, %p3;
	@%p4 bra 	$L__BB2_4;
	mul.wide.u32 	%rd24, %r128, 4;
	add.s64 	%rd25, %rd2, %rd24;
	ld.global.nc.v4.f32 	{%f700, %f699, %f698, %f697}, [%rd25];
	bra.uni 	$L__BB2_10;
$L__BB2_4:
	add.s32 	%r61, %r129, -1;
	setp.ge.s32 	%p6, %r61, %r42;
	mul.wide.u32 	%rd23, %r128, 4;
	add.s64 	%rd3, %rd2, %rd23;
	mov.f32 	%f700, 0f00000000;
	or.pred  	%p7, %p2, %p6;
	@%p7 bra 	$L__BB2_6;
	ld.global.nc.f32 	%f700, [%rd3];
$L__BB2_6:
	setp.ge.s32 	%p9, %r129, %r42;
	mov.f32 	%f699, 0f00000000;
	or.pred  	%p10, %p2, %p9;
	@%p10 bra 	$L__BB2_8;
	ld.global.nc.f32 	%f699, [%rd3+4];
$L__BB2_8:
	add.s32 	%r62, %r129, 1;
	setp.ge.s32 	%p12, %r62, %r42;
	mov.f32 	%f698, 0f00000000;
	or.pred  	%p13, %p2, %p12;
	mov.f32 	%f697, 0f00000000;
	@%p13 bra 	$L__BB2_10;
	ld.global.nc.f32 	%f698, [%rd3+8];
$L__BB2_10:
	mov.u32 	%r63, %ntid.x;
	mad.lo.s32 	%r64, %r2, %r63, %r1;
	shl.b32 	%r65, %r64, 2;
	and.b32  	%r66, %r65, 124;
	add.s32 	%r67, %r66, %r9;
	add.s32 	%r68, %r67, 3;
	setp.ge.s32 	%p14, %r68, %r41;
	setp.ge.s32 	%p15, %r130, %r42;
	or.pred  	%p16, %p14, %p15;
	@%p16 bra 	$L__BB2_12;
	ld.param.u64 	%rd58, [_Z16mySgemmV2AlignedPfS_S_iii_param_1];
	cvta.to.global.u64 	%rd35, %rd58;
	mul.wide.s32 	%rd36, %r131, 4;
	add.s64 	%rd37, %rd35, %rd36;
	ld.global.nc.v4.f32 	{%f706, %f705, %f704, %f703}, [%rd37];
	bra.uni 	$L__BB2_18;
$L__BB2_12:
	mov.u32 	%r69, %ntid.x;
	mad.lo.s32 	%r70, %r2, %r69, %r1;
	shl.b32 	%r71, %r70, 2;
	and.b32  	%r72, %r71, 124;
	add.s32 	%r27, %r72, %r9;
	setp.ge.s32 	%p18, %r27, %r41;
	mov.f32 	%f706, 0f00000000;
	or.pred  	%p19, %p18, %p15;
	@%p19 bra 	$L__BB2_14;
	ld.param.u64 	%rd55, [_Z16mySgemmV2AlignedPfS_S_iii_param_1];
	cvta.to.global.u64 	%rd26, %rd55;
	mul.wide.s32 	%rd27, %r131, 4;
	add.s64 	%rd28, %rd26, %rd27;
	ld.global.nc.f32 	%f706, [%rd28];
$L__BB2_14:
	add.s32 	%r73, %r27, 1;
	setp.ge.s32 	%p21, %r73, %r41;
	mov.f32 	%f705, 0f00000000;
	or.pred  	%p22, %p21, %p15;
	@%p22 bra 	$L__BB2_16;
	ld.param.u64 	%rd56, [_Z16mySgemmV2AlignedPfS_S_iii_param_1];
	cvta.to.global.u64 	%rd29, %rd56;
	mul.wide.s32 	%rd30, %r131, 4;
	add.s64 	%rd31, %rd29, %rd30;
	ld.global.nc.f32 	%f705, [%rd31+4];
$L__BB2_16:
	mov.u32 	%r74, %ntid.x;
	mad.lo.s32 	%r75, %r2, %r74, %r1;
	shl.b32 	%r76, %r75, 2;
	and.b32  	%r77, %r76, 124;
	add.s32 	%r78, %r77, %r9;
	add.s32 	%r79, %r78, 2;
	setp.ge.s32 	%p24, %r79, %r41;
	mov.f32 	%f704, 0f00000000;
	or.pred  	%p25, %p24, %p15;
	mov.f32 	%f703, 0f00000000;
	@%p25 bra 	$L__BB2_18;
	ld.param.u64 	%rd57, [_Z16mySgemmV2AlignedPfS_S_iii_param_1];
	cvta.to.global.u64 	%rd32, %rd57;
	mul.wide.s32 	%rd33, %r131, 4;
	add.s64 	%rd34, %rd32, %rd33;
	ld.global.nc.f32 	%f704, [%rd34+8];
$L__BB2_18:
	st.shared.f32 	[%r10], %f700;
	st.shared.f32 	[%r10+512], %f699;
	st.shared.f32 	[%r10+1024], %f698;
	st.shared.f32 	[%r10+1536], %f697;
	st.shared.v4.f32 	[%r11], {%f706, %f705, %f704, %f703};
	bar.sync 	0;
	shl.b32 	%r80, %r2, 4;
	mov.u32 	%r81, _ZZ16mySgemmV2AlignedPfS_S_iiiE3s_a;
	add.s32 	%r82, %r81, %r80;
	ld.shared.v4.f32 	{%f169, %f170, %f171, %f172}, [%r82];
	ld.shared.v4.f32 	{%f173, %f174, %f175, %f176}, [%r82+256];
	shl.b32 	%r83, %r1, 4;
	mov.u32 	%r84, _ZZ16mySgemmV2AlignedPfS_S_iiiE3s_b;
	add.s32 	%r85, %r84, %r83;
	ld.shared.v4.f32 	{%f177, %f178, %f179, %f180}, [%r85];
	ld.shared.v4.f32 	{%f181, %f182, %f183, %f184}, [%r85+256];
	fma.rn.f32 	%f185, %f169, %f177, %f694;
	fma.rn.f32 	%f186, %f169, %f178, %f693;
	fma.rn.f32 	%f187, %f169, %f179, %f692;
	fma.rn.f32 	%f188, %f169, %f180, %f691;
	fma.rn.f32 	%f189, %f169, %f181, %f690;
	fma.rn.f32 	%f190, %f169, %f182, %f689;
	fma.rn.f32 	%f191, %f169, %f183, %f688;
	fma.rn.f32 	%f192, %f169, %f184, %f687;
	fma.rn.f32 	%f193, %f170, %f177, %f686;
	fma.rn.f32 	%f194, %f170, %f178, %f685;
	fma.rn.f32 	%f195, %f170, %f179, %f684;
	fma.rn.f32 	%f196, %f170, %f180, %f683;
	fma.rn.f32 	%f197, %f170, %f181, %f682;
	fma.rn.f32 	%f198, %f170, %f182, %f681;
	fma.rn.f32 	%f199, %f170, %f183, %f680;
	fma.rn.f32 	%f200, %f170, %f184, %f679;
	fma.rn.f32 	%f201, %f171, %f177, %f678;
	fma.rn.f32 	%f202, %f171, %f178, %f677;
	fma.rn.f32 	%f203, %f171, %f179, %f676;
	fma.rn.f32 	%f204, %f171, %f180, %f675;
	fma.rn.f32 	%f205, %f171, %f181, %f674;
	fma.rn.f32 	%f206, %f171, %f182, %f673;
	fma.rn.f32 	%f207, %f171, %f183, %f672;
	fma.rn.f32 	%f208, %f171, %f184, %f671;
	fma.rn.f32 	%f209, %f172, %f177, %f670;
	fma.rn.f32 	%f210, %f172, %f178, %f669;
	fma.rn.f32 	%f211, %f172, %f179, %f668;
	fma.rn.f32 	%f212, %f172, %f180, %f667;
	fma.rn.f32 	%f213, %f172, %f181, %f666;
	fma.rn.f32 	%f214, %f172, %f182, %f665;
	fma.rn.f32 	%f215, %f172, %f183, %f664;
	fma.rn.f32 	%f216, %f172, %f184, %f663;
	fma.rn.f32 	%f217, %f173, %f177, %f662;
	fma.rn.f32 	%f218, %f173, %f178, %f661;
	fma.rn.f32 	%f219, %f173, %f179, %f660;
	fma.rn.f32 	%f220, %f174, %f177, %f659;
	fma.rn.f32 	%f221, %f174, %f178, %f658;
	fma.rn.f32 	%f222, %f174, %f179, %f657;
	fma.rn.f32 	%f223, %f175, %f177, %f656;
	fma.rn.f32 	%f224, %f175, %f178, %f655;
	fma.rn.f32 	%f225, %f175, %f179, %f654;
	fma.rn.f32 	%f226, %f176, %f177, %f653;
	fma.rn.f32 	%f227, %f176, %f178, %f652;
	fma.rn.f32 	%f228, %f176, %f179, %f651;
	ld.shared.v4.f32 	{%f229, %f230, %f231, %f232}, [%r82+512];
	ld.shared.v4.f32 	{%f233, %f234, %f235, %f236}, [%r82+768];
	ld.shared.v4.f32 	{%f237, %f238, %f239, %f240}, [%r85+512];
	ld.shared.v4.f32 	{%f241, %f242, %f243, %f244}, [%r85+768];
	fma.rn.f32 	%f245, %f229, %f237, %f185;
	fma.rn.f32 	%f246, %f229, %f238, %f186;
	fma.rn.f32 	%f247, %f229, %f239, %f187;
	fma.rn.f32 	%f248, %f229, %f240, %f188;
	fma.rn.f32 	%f249, %f229, %f241, %f189;
	fma.rn.f32 	%f250, %f229, %f242, %f190;
	fma.rn.f32 	%f251, %f229, %f243, %f191;
	fma.rn.f32 	%f252, %f229, %f244, %f192;
	fma.rn.f32 	%f253, %f230, %f237, %f193;
	fma.rn.f32 	%f254, %f230, %f238, %f194;
	fma.rn.f32 	%f255, %f230, %f239, %f195;
	fma.rn.f32 	%f256, %f230, %f240, %f196;
	fma.rn.f32 	%f257, %f230, %f241, %f197;
	fma.rn.f32 	%f258, %f230, %f242, %f198;
	fma.rn.f32 	%f259, %f230, %f243, %f199;
	fma.rn.f32 	%f260, %f230, %f244, %f200;
	fma.rn.f32 	%f261, %f231, %f237, %f201;
	fma.rn.f32 	%f262, %f231, %f238, %f202;
	fma.rn.f32 	%f263, %f231, %f239, %f203;
	fma.rn.f32 	%f264, %f231, %f240, %f204;
	fma.rn.f32 	%f265, %f231, %f241, %f205;
	fma.rn.f32 	%f266, %f231, %f242, %f206;
	fma.rn.f32 	%f267, %f231, %f243, %f207;
	fma.rn.f32 	%f268, %f231, %f244, %f208;
	fma.rn.f32 	%f269, %f232, %f237, %f209;
	fma.rn.f32 	%f270, %f232, %f238, %f210;
	fma.rn.f32 	%f271, %f232, %f239, %f211;
	fma.rn.f32 	%f272, %f232, %f240, %f212;
	fma.rn.f32 	%f273, %f232, %f241, %f213;
	fma.rn.f32 	%f274, %f232, %f242, %f214;
	fma.rn.f32 	%f275, %f232, %f243, %f215;
	fma.rn.f32 	%f276, %f232, %f244, %f216;
	fma.rn.f32 	%f277, %f233, %f237, %f217;
	fma.rn.f32 	%f278, %f233, %f238, %f218;
	fma.rn.f32 	%f279, %f233, %f239, %f219;
	fma.rn.f32 	%f280, %f234, %f237, %f220;
	fma.rn.f32 	%f281, %f234, %f238, %f221;
	fma.rn.f32 	%f282, %f234, %f239, %f222;
	fma.rn.f32 	%f283, %f235, %f237, %f223;
	fma.rn.f32 	%f284, %f235, %f238, %f224;
	fma.rn.f32 	%f285, %f235, %f239, %f225;
	fma.rn.f32 	%f286, %f236, %f237, %f226;
	fma.rn.f32 	%f287, %f236, %f238, %f227;
	fma.rn.f32 	%f288, %f236, %f239, %f228;
	ld.shared.v4.f32 	{%f289, %f290, %f291, %f292}, [%r82+1024];
	ld.shared.v4.f32 	{%f293, %f294, %f295, %f296}, [%r82+1280];
	ld.shared.v4.f32 	{%f297, %f298, %f299, %f300}, [%r85+1024];
	ld.shared.v4.f32 	{%f301, %f302, %f303, %f304}, [%r85+1280];
	fma.rn.f32 	%f305, %f289, %f297, %f245;
	fma.rn.f32 	%f306, %f289, %f298, %f246;
	fma.rn.f32 	%f307, %f289, %f299, %f247;
	fma.rn.f32 	%f308, %f289, %f300, %f248;
	fma.rn.f32 	%f309, %f289, %f301, %f249;
	fma.rn.f32 	%f310, %f289, %f302, %f250;
	fma.rn.f32 	%f311, %f289, %f303, %f251;
	fma.rn.f32 	%f312, %f289, %f304, %f252;
	fma.rn.f32 	%f313, %f290, %f297, %f253;
	fma.rn.f32 	%f314, %f290, %f298, %f254;
	fma.rn.f32 	%f315, %f290, %f299, %f255;
	fma.rn.f32 	%f316, %f290, %f300, %f256;
	fma.rn.f32 	%f317, %f290, %f301, %f257;
	fma.rn.f32 	%f318, %f290, %f302, %f258;
	fma.rn.f32 	%f319, %f290, %f303, %f259;
	fma.rn.f32 	%f320, %f290, %f304, %f260;
	fma.rn.f32 	%f321, %f291, %f297, %f261;
	fma.rn.f32 	%f322, %f291, %f298, %f262;
	fma.rn.f32 	%f323, %f291, %f299, %f263;
	fma.rn.f32 	%f324, %f291, %f300, %f264;
	fma.rn.f32 	%f325, %f291, %f301, %f265;
	fma.rn.f32 	%f326, %f291, %f302, %f266;
	fma.rn.f32 	%f327, %f291, %f303, %f267;
	fma.rn.f32 	%f328, %f291, %f304, %f268;
	fma.rn.f32 	%f329, %f292, %f297, %f269;
	fma.rn.f32 	%f330, %f292, %f298, %f270;
	fma.rn.f32 	%f331, %f292, %f299, %f271;
	fma.rn.f32 	%f332, %f292, %f300, %f272;
	fma.rn.f32 	%f333, %f292, %f301, %f273;
	fma.rn.f32 	%f334, %f292, %f302, %f274;
	fma.rn.f32 	%f335, %f292, %f303, %f275;
	fma.rn.f32 	%f336, %f292, %f304, %f276;
	fma.rn.f32 	%f337, %f293, %f297, %f277;
	fma.rn.f32 	%f338, %f293, %f298, %f278;
	fma.rn.f32 	%f339, %f293, %f299, %f279;
	fma.rn.f32 	%f340, %f294, %f297, %f280;
	fma.rn.f32 	%f341, %f294, %f298, %f281;
	fma.rn.f32 	%f342, %f294, %f299, %f282;
	fma.rn.f32 	%f343, %f295, %f297, %f283;
	fma.rn.f32 	%f344, %f295, %f298, %f284;
	fma.rn.f32 	%f345, %f295, %f299, %f285;
	fma.rn.f32 	%f346, %f296, %f297, %f286;
	fma.rn.f32 	%f347, %f296, %f298, %f287;
	fma.rn.f32 	%f348, %f296, %f299, %f288;
	ld.shared.v4.f32 	{%f349, %f350, %f351, %f352}, [%r82+1536];
	ld.shared.v4.f32 	{%f353, %f354, %f355, %f356}, [%r82+1792];
	ld.shared.v4.f32 	{%f357, %f358, %f359, %f360}, [%r85+1536];
	ld.shared.v4.f32 	{%f361, %f362, %f363, %f364}, [%r85+1792];
	fma.rn.f32 	%f365, %f349, %f357, %f305;
	fma.rn.f32 	%f366, %f349, %f358, %f306;
	fma.rn.f32 	%f367, %f349, %f359, %f307;
	fma.rn.f32 	%f368, %f349, %f360, %f308;
	fma.rn.f32 	%f369, %f349, %f361, %f309;
	fma.rn.f32 	%f370, %f349, %f362, %f310;
	fma.rn.f32 	%f371, %f349, %f363, %f311;
	fma.rn.f32 	%f372, %f349, %f364, %f312;
	fma.rn.f32 	%f373, %f350, %f357, %f313;
	fma.rn.f32 	%f374, %f350, %f358, %f314;
	fma.rn.f32 	%f375, %f350, %f359, %f315;
	fma.rn.f32 	%f376, %f350, %f360, %f316;
	fma.rn.f32 	%f377, %f350, %f361, %f317;
	fma.rn.f32 	%f378, %f350, %f362, %f318;
	fma.rn.f32 	%f379, %f350, %f363, %f319;
	fma.rn.f32 	%f380, %f350, %f364, %f320;
	fma.rn.f32 	%f381, %f351, %f357, %f321;
	fma.rn.f32 	%f382, %f351, %f358, %f322;
	fma.rn.f32 	%f383, %f351, %f359, %f323;
	fma.rn.f32 	%f384, %f351, %f360, %f324;
	fma.rn.f32 	%f385, %f351, %f361, %f325;
	fma.rn.f32 	%f386, %f351, %f362, %f326;
	fma.rn.f32 	%f387, %f351, %f363, %f327;
	fma.rn.f32 	%f388, %f351, %f364, %f328;
	fma.rn.f32 	%f389, %f352, %f357, %f329;
	fma.rn.f32 	%f390, %f352, %f358, %f330;
	fma.rn.f32 	%f391, %f352, %f359, %f331;
	fma.rn.f32 	%f392, %f352, %f360, %f332;
	fma.rn.f32 	%f393, %f352, %f361, %f333;
	fma.rn.f32 	%f394, %f352, %f362, %f334;
	fma.rn.f32 	%f395, %f352, %f363, %f335;
	fma.rn.f32 	%f396, %f352, %f364, %f336;
	fma.rn.f32 	%f397, %f353, %f357, %f337;
	fma.rn.f32 	%f398, %f353, %f358, %f338;
	fma.rn.f32 	%f399, %f353, %f359, %f339;
	fma.rn.f32 	%f400, %f354, %f357, %f340;
	fma.rn.f32 	%f401, %f354, %f358, %f341;
	fma.rn.f32 	%f402, %f354, %f359, %f342;
	fma.rn.f32 	%f403, %f355, %f357, %f343;
	fma.rn.f32 	%f404, %f355, %f358, %f344;
	fma.rn.f32 	%f405, %f355, %f359, %f345;
	fma.rn.f32 	%f406, %f356, %f357, %f346;
	fma.rn.f32 	%f407, %f356, %f358, %f347;
	fma.rn.f32 	%f408, %f356, %f359, %f348;
	ld.shared.v4.f32 	{%f409, %f410, %f411, %f412}, [%r82+2048];
	ld.shared.v4.f32 	{%f413, %f414, %f415, %f416}, [%r82+2304];
	ld.shared.v4.f32 	{%f417, %f418, %f419, %f420}, [%r85+2048];
	ld.shared.v4.f32 	{%f421, %f422, %f423, %f424}, [%r85+2304];
	fma.rn.f32 	%f425, %f409, %f417, %f365;
	fma.rn.f32 	%f426, %f409, %f418, %f366;
	fma.rn.f32 	%f427, %f409, %f419, %f367;
	fma.rn.f32 	%f428, %f409, %f420, %f368;
	fma.rn.f32 	%f429, %f409, %f421, %f369;
	fma.rn.f32 	%f430, %f409, %f422, %f370;
	fma.rn.f32 	%f431, %f409, %f423, %f371;
	fma.rn.f32 	%f432, %f409, %f424, %f372;
	fma.rn.f32 	%f433, %f410, %f417, %f373;
	fma.rn.f32 	%f434, %f410, %f418, %f374;
	fma.rn.f32 	%f435, %f410, %f419, %f375;
	fma.rn.f32 	%f436, %f410, %f420, %f376;
	fma.rn.f32 	%f437, %f410, %f421, %f377;
	fma.rn.f32 	%f438, %f410, %f422, %f378;
	fma.rn.f32 	%f439, %f410, %f423, %f379;
	fma.rn.f32 	%f440, %f410, %f424, %f380;
	fma.rn.f32 	%f441, %f411, %f417, %f381;
	fma.rn.f32 	%f442, %f411, %f418, %f382;
	fma.rn.f32 	%f443, %f411, %f419, %f383;
	fma.rn.f32 	%f444, %f411, %f420, %f384;
	fma.rn.f32 	%f445, %f411, %f421, %f385;
	fma.rn.f32 	%f446, %f411, %f422, %f386;
	fma.rn.f32 	%f447, %f411, %f423, %f387;
	fma.rn.f32 	%f448, %f411, %f424, %f388;
	fma.rn.f32 	%f449, %f412, %f417, %f389;
	fma.rn.f32 	%f450, %f412, %f418, %f390;
	fma.rn.f32 	%f451, %f412, %f419, %f391;
	fma.rn.f32 	%f452, %f412, %f420, %f392;
	fma.rn.f32 	%f453, %f412, %f421, %f393;
	fma.rn.f32 	%f454, %f412, %f422, %f394;
	fma.rn.f32 	%f455, %f412, %f423, %f395;
	fma.rn.f32 	%f456, %f412, %f424, %f396;
	fma.rn.f32 	%f457, %f413, %f417, %f397;
	fma.rn.f32 	%f458, %f413, %f418, %f398;
	fma.rn.f32 	%f459, %f413, %f419, %f399;
	fma.rn.f32 	%f460, %f414, %f417, %f400;
	fma.rn.f32 	%f461, %f414, %f418, %f401;
	fma.rn.f32 	%f462, %f414, %f419, %f402;
	fma.rn.f32 	%f463, %f415, %f417, %f403;
	fma.rn.f32 	%f464, %f415, %f418, %f404;
	fma.rn.f32 	%f465, %f415, %f419, %f405;
	fma.rn.f32 	%f466, %f416, %f417, %f406;
	fma.rn.f32 	%f467, %f416, %f418, %f407;
	fma.rn.f32 	%f468, %f416, %f419, %f408;
	ld.shared.v4.f32 	{%f469, %f470, %f471, %f472}, [%r82+2560];
	ld.shared.v4.f32 	{%f473, %f474, %f475, %f476}, [%r82+2816];
	ld.shared.v4.f32 	{%f477, %f478, %f479, %f480}, [%r85+2560];
	ld.shared.v4.f32 	{%f481, %f482, %f483, %f484}, [%r85+2816];
	fma.rn.f32 	%f485, %f469, %f477, %f425;
	fma.rn.f32 	%f486, %f469, %f478, %f426;
	fma.rn.f32 	%f487, %f469, %f479, %f427;
	fma.rn.f32 	%f488, %f469, %f480, %f428;
	fma.rn.f32 	%f489, %f469, %f481, %f429;
	fma.rn.f32 	%f490, %f469, %f482, %f430;
	fma.rn.f32 	%f491, %f469, %f483, %f431;
	fma.rn.f32 	%f492, %f469, %f484, %f432;
	fma.rn.f32 	%f493, %f470, %f477, %f433;
	fma.rn.f32 	%f494, %f470, %f478, %f434;
	fma.rn.f32 	%f495, %f470, %f479, %f435;
	fma.rn.f32 	%f496, %f470, %f480, %f436;
	fma.rn.f32 	%f497, %f470, %f481, %f437;
	fma.rn.f32 	%f498, %f470, %f482, %f438;
	fma.rn.f32 	%f499, %f470, %f483, %f439;
	fma.rn.f32 	%f500, %f470, %f484, %f440;
	fma.rn.f32 	%f501, %f471, %f477, %f441;
	fma.rn.f32 	%f502, %f471, %f478, %f442;
	fma.rn.f32 	%f503, %f471, %f479, %f443;
	fma.rn.f32 	%f504, %f471, %f480, %f444;
	fma.rn.f32 	%f505, %f471, %f481, %f445;
	fma.rn.f32 	%f506, %f471, %f482, %f446;
	fma.rn.f32 	%f507, %f471, %f483, %f447;
	fma.rn.f32 	%f508, %f471, %f484, %f448;
	fma.rn.f32 	%f509, %f472, %f477, %f449;
	fma.rn.f32 	%f510, %f472, %f478, %f450;
	fma.rn.f32 	%f511, %f472, %f479, %f451;
	fma.rn.f32 	%f512, %f472, %f480, %f452;
	fma.rn.f32 	%f513, %f472, %f481, %f453;
	fma.rn.f32 	%f514, %f472, %f482, %f454;
	fma.rn.f32 	%f515, %f472, %f483, %f455;
	fma.rn.f32 	%f516, %f472, %f484, %f456;
	fma.rn.f32 	%f517, %f473, %f477, %f457;
	fma.rn.f32 	%f518, %f473, %f478, %f458;
	fma.rn.f32 	%f519, %f473, %f479, %f459;
	fma.rn.f32 	%f520, %f474, %f477, %f460;
	fma.rn.f32 	%f521, %f474, %f478, %f461;
	fma.rn.f32 	%f522, %f474, %f479, %f462;
	fma.rn.f32 	%f523, %f475, %f477, %f463;
	fma.rn.f32 	%f524, %f475, %f478, %f464;
	fma.rn.f32 	%f525, %f475, %f479, %f465;
	fma.rn.f32 	%f526, %f476, %f477, %f466;
	fma.rn.f32 	%f527, %f476, %f478, %f467;
	fma.rn.f32 	%f528, %f476, %f479, %f468;
	ld.shared.v4.f32 	{%f529, %f530, %f531, %f532}, [%r82+3072];
	ld.shared.v4.f32 	{%f533, %f534, %f535, %f536}, [%r82+3328];
	ld.shared.v4.f32 	{%f537, %f538, %f539, %f540}, [%r85+3072];
	ld.shared.v4.f32 	{%f541, %f542, %f543, %f544}, [%r85+3328];
	fma.rn.f32 	%f545, %f529, %f537, %f485;
	fma.rn.f32 	%f546, %f529, %f538, %f486;
	fma.rn.f32 	%f547, %f529, %f539, %f487;
	fma.rn.f32 	%f548, %f529, %f540, %f488;
	fma.rn.f32 	%f549, %f529, %f541, %f489;
	fma.rn.f32 	%f550, %f529, %f542, %f490;
	fma.rn.f32 	%f551, %f529, %f543, %f491;
	fma.rn.f32 	%f552, %f529, %f544, %f492;
	fma.rn.f32 	%f553, %f530, %f537, %f493;
	fma.rn.f32 	%f554, %f530, %f538, %f494;
	fma.rn.f32 	%f555, %f530, %f539, %f495;
	fma.rn.f32 	%f556, %f530, %f540, %f496;
	fma.rn.f32 	%f557, %f530, %f541, %f497;
	fma.rn.f32 	%f558, %f530, %f542, %f498;
	fma.rn.f32 	%f559, %f530, %f543, %f499;
	fma.rn.f32 	%f560, %f530, %f544, %f500;
	fma.rn.f32 	%f561, %f531, %f537, %f501;
	fma.rn.f32 	%f562, %f531, %f538, %f502;
	fma.rn.f32 	%f563, %f531, %f539, %f503;
	fma.rn.f32 	%f564, %f531, %f540, %f504;
	fma.rn.f32 	%f565, %f531, %f541, %f505;
	fma.rn.f32 	%f566, %f531, %f542, %f506;
	fma.rn.f32 	%f567, %f531, %f543, %f507;
	fma.rn.f32 	%f568, %f531, %f544, %f508;
	fma.rn.f32 	%f569, %f532, %f537, %f509;
	fma.rn.f32 	%f570, %f532, %f538, %f510;
	fma.rn.f32 	%f571, %f532, %f539, %f511;
	fma.rn.f32 	%f572, %f532, %f540, %f512;
	fma.rn.f32 	%f573, %f532, %f541, %f513;
	fma.rn.f32 	%f574, %f532, %f542, %f514;
	fma.rn.f32 	%f575, %f532, %f543, %f515;
	fma.rn.f32 	%f576, %f532, %f544, %f516;
	fma.rn.f32 	%f577, %f533, %f537, %f517;
	fma.rn.f32 	%f578, %f533, %f538, %f518;
	fma.rn.f32 	%f579, %f533, %f539, %f519;
	fma.rn.f32 	%f580, %f534, %f537, %f520;
	fma.rn.f32 	%f581, %f534, %f538, %f521;
	fma.rn.f32 	%f582, %f534, %f539, %f522;
	fma.rn.f32 	%f583, %f535, %f537, %f523;
	fma.rn.f32 	%f584, %f535, %f538, %f524;
	fma.rn.f32 	%f585, %f535, %f539, %f525;
	fma.rn.f32 	%f586, %f536, %f537, %f526;
	fma.rn.f32 	%f587, %f536, %f538, %f527;
	fma.rn.f32 	%f588, %f536, %f539, %f528;
	ld.shared.v4.f32 	{%f589, %f590, %f591, %f592}, [%r82+3584];
	ld.shared.v4.f32 	{%f593, %f594, %f595, %f596}, [%r82+3840];
	ld.shared.v4.f32 	{%f597, %f598, %f599, %f600}, [%r85+3584];
	ld.shared.v4.f32 	{%f601, %f602, %f603, %f604}, [%r85+3840];
	fma.rn.f32 	%f694, %f589, %f597, %f545;
	fma.rn.f32 	%f693, %f589, %f598, %f546;
	fma.rn.f32 	%f692, %f589, %f599, %f547;
	fma.rn.f32 	%f691, %f589, %f600, %f548;
	fma.rn.f32 	%f690, %f589, %f601, %f549;
	fma.rn.f32 	%f689, %f589, %f602, %f550;
	fma.rn.f32 	%f688, %f589, %f603, %f551;
	fma.rn.f32 	%f687, %f589, %f604, %f552;
	fma.rn.f32 	%f686, %f590, %f597, %f553;
	fma.rn.f32 	%f685, %f590, %f598, %f554;
	fma.rn.f32 	%f684, %f590, %f599, %f555;
	fma.rn.f32 	%f683, %f590, %f600, %f556;
	fma.rn.f32 	%f682, %f590, %f601, %f557;
	fma.rn.f32 	%f681, %f590, %f602, %f558;
	fma.rn.f32 	%f680, %f590, %f603, %f559;
	fma.rn.f32 	%f679, %f590, %f604, %f560;
	fma.rn.f32 	%f678, %f591, %f597, %f561;
	fma.rn.f32 	%f677, %f591, %f598, %f562;
	fma.rn.f32 	%f676, %f591, %f599, %f563;
	fma.rn.f32 	%f675, %f591, %f600, %f564;
	fma.rn.f32 	%f674, %f591, %f601, %f565;
	fma.rn.f32 	%f673, %f591, %f602, %f566;
	fma.rn.f32 	%f672, %f591, %f603, %f567;
	fma.rn.f32 	%f671, %f591, %f604, %f568;
	fma.rn.f32 	%f670, %f592, %f597, %f569;
	fma.rn.f32 	%f669, %f592, %f598, %f570;
	fma.rn.f32 	%f668, %f592, %f599, %f571;
	fma.rn.f32 	%f667, %f592, %f600, %f572;
	fma.rn.f32 	%f666, %f592, %f601, %f573;
	fma.rn.f32 	%f665, %f592, %f602, %f574;
	fma.rn.f32 	%f664, %f592, %f603, %f575;
	fma.rn.f32 	%f663, %f592, %f604, %f576;
	fma.rn.f32 	%f662, %f593, %f597, %f577;
	fma.rn.f32 	%f661, %f593, %f598, %f578;
	fma.rn.f32 	%f660, %f593, %f599, %f579;
	fma.rn.f32 	%f659, %f594, %f597, %f580;
	fma.rn.f32 	%f658, %f594, %f598, %f581;
	fma.rn.f32 	%f657, %f594, %f599, %f582;
	fma.rn.f32 	%f656, %f595, %f597, %f583;
	fma.rn.f32 	%f655, %f595, %f598, %f584;
	fma.rn.f32 	%f654, %f595, %f599, %f585;
	fma.rn.f32 	%f653, %f596, %f597, %f586;
	fma.rn.f32 	%f652, %f596, %f598, %f587;
	fma.rn.f32 	%f651, %f596, %f599, %f588;
	bar.sync 	0;
	add.s32 	%r132, %r132, 1;
	setp.eq.s32 	%p26, %r132, 0;
	shl.b32 	%r86, %r41, 3;
	add.s32 	%r131, %r131, %r86;
	add.s32 	%r130, %r130, 8;
	add.s32 	%r129, %r129, 8;
	add.s32 	%r128, %r128, 8;
	@%p26 bra 	$L__BB2_19;
	bra.uni 	$L__BB2_2;
$L__BB2_19:
	shl.b32 	%r87, %r2, 2;
	add.s32 	%r16, %r7, %r87;
	shl.b32 	%r88, %r1, 2;
	add.s32 	%r17, %r9, %r88;
	add.s32 	%r18, %r17, 3;
	add.s32 	%r19, %r17, 67;
	add.s32 	%r20, %r17, 64;
	mad.lo.s32 	%r21, %r16, %r41, %r17;
	setp.lt.s32 	%p27, %r16, %r40;
	@%p27 bra 	$L__BB2_20;
	bra.uni 	$L__BB2_34;
$L__BB2_20:
	setp.ge.s32 	%p28, %r18, %r41;
	@%p28 bra 	$L__BB2_28;
	setp.ge.s32 	%p32, %r19, %r41;
	mul.wide.s32 	%rd39, %r21, 4;
	add.s64 	%rd4, %rd1, %rd39;
	st.global.v4.f32 	[%rd4], {%f694, %f693, %f692, %f691};
	@%p32 bra 	$L__BB2_23;
	st.global.v4.f32 	[%rd4+256], {%f690, %f689, %f688, %f687};
	bra.uni 	$L__BB2_34;
$L__BB2_23:
	setp.ge.s32 	%p33, %r20, %r41;
	@%p33 bra 	$L__BB2_34;
	st.global.f32 	[%rd4+256], %f662;
	add.s32 	%r91, %r17, 65;
	setp.ge.s32 	%p34, %r91, %r41;
	@%p34 bra 	$L__BB2_26;
	st.global.f32 	[%rd4+260], %f661;
$L__BB2_26:
	add.s32 	%r92, %r17, 66;
	setp.ge.s32 	%p35, %r92, %r41;
	@%p35 bra 	$L__BB2_34;
	st.global.f32 	[%rd4+264], %f660;
	bra.uni 	$L__BB2_34;
$L__BB2_28:
	setp.ge.s32 	%p29, %r17, %r41;
	mul.wide.s32 	%rd38, %r21, 4;
	add.s64 	%rd5, %rd1, %rd38;
	@%p29 bra 	$L__BB2_30;
	st.global.f32 	[%rd5], %f694;
$L__BB2_30:
	add.s32 	%r89, %r17, 1;
	setp.ge.s32 	%p30, %r89, %r41;
	@%p30 bra 	$L__BB2_32;
	st.global.f32 	[%rd5+4], %f693;
$L__BB2_32:
	add.s32 	%r90, %r17, 2;
	setp.ge.s32 	%p31, %r90, %r41;
	@%p31 bra 	$L__BB2_34;
	st.global.f32 	[%rd5+8], %f692;
$L__BB2_34:
	add.s32 	%r93, %r16, 1;
	add.s32 	%r33, %r21, %r41;
	setp.ge.s32 	%p36, %r93, %r40;
	@%p36 bra 	$L__BB2_49;
	setp.lt.s32 	%p37, %r18, %r41;
	@%p37 bra 	$L__BB2_42;
	setp.ge.s32 	%p38, %r17, %r41;
	mul.wide.s32 	%rd40, %r33, 4;
	add.s64 	%rd6, %rd1, %rd40;
	@%p38 bra 	$L__BB2_38;
	st.global.f32 	[%rd6], %f686;
$L__BB2_38:
	add.s32 	%r94, %r17, 1;
	setp.ge.s32 	%p39, %r94, %r41;
	@%p39 bra 	$L__BB2_40;
	st.global.f32 	[%rd6+4], %f685;
$L__BB2_40:
	add.s32 	%r95, %r17, 2;
	setp.ge.s32 	%p40, %r95, %r41;
	@%p40 bra 	$L__BB2_49;
	st.global.f32 	[%rd6+8], %f684;
	bra.uni 	$L__BB2_49;
$L__BB2_42:
	setp.lt.s32 	%p41, %r19, %r41;
	mul.wide.s32 	%rd41, %r33, 4;
	add.s64 	%rd7, %rd1, %rd41;
	st.global.v4.f32 	[%rd7], {%f686, %f685, %f684, %f683};
	@%p41 bra 	$L__BB2_48;
	setp.ge.s32 	%p42, %r20, %r41;
	@%p42 bra 	$L__BB2_49;
	st.global.f32 	[%rd7+256], %f659;
	add.s32 	%r96, %r17, 65;
	setp.ge.s32 	%p43, %r96, %r41;
	@%p43 bra 	$L__BB2_46;
	st.global.f32 	[%rd7+260], %f658;
$L__BB2_46:
	add.s32 	%r97, %r17, 66;
	setp.ge.s32 	%p44, %r97, %r41;
	@%p44 bra 	$L__BB2_49;
	st.global.f32 	[%rd7+264], %f657;
	bra.uni 	$L__BB2_49;
$L__BB2_48:
	st.global.v4.f32 	[%rd7+256], {%f682, %f681, %f680, %f679};
$L__BB2_49:
	add.s32 	%r98, %r16, 2;
	add.s32 	%r34, %r33, %r41;
	setp.ge.s32 	%p45, %r98, %r40;
	@%p45 bra 	$L__BB2_64;
	setp.lt.s32 	%p46, %r18, %r41;
	@%p46 bra 	$L__BB2_57;
	setp.ge.s32 	%p47, %r17, %r41;
	mul.wide.s32 	%rd42, %r34, 4;
	add.s64 	%rd8, %rd1, %rd42;
	@%p47 bra 	$L__BB2_53;
	st.global.f32 	[%rd8], %f678;
$L__BB2_53:
	add.s32 	%r99, %r17, 1;
	setp.ge.s32 	%p48, %r99, %r41;
	@%p48 bra 	$L__BB2_55;
	st.global.f32 	[%rd8+4], %f677;
$L__BB2_55:
	add.s32 	%r100, %r17, 2;
	setp.ge.s32 	%p49, %r100, %r41;
	@%p49 bra 	$L__BB2_64;
	st.global.f32 	[%rd8+8], %f676;
	bra.uni 	$L__BB2_64;
$L__BB2_57:
	setp.lt.s32 	%p50, %r19, %r41;
	mul.wide.s32 	%rd43, %r34, 4;
	add.s64 	%rd9, %rd1, %rd43;
	st.global.v4.f32 	[%rd9], {%f678, %f677, %f676, %f675};
	@%p50 bra 	$L__BB2_63;
	setp.ge.s32 	%p51, %r20, %r41;
	@%p51 bra 	$L__BB2_64;
	st.global.f32 	[%rd9+256], %f656;
	add.s32 	%r101, %r17, 65;
	setp.ge.s32 	%p52, %r101, %r41;
	@%p52 bra 	$L__BB2_61;
	st.global.f32 	[%rd9+260], %f655;
$L__BB2_61:
	add.s32 	%r102, %r17, 66;
	setp.ge.s32 	%p53, %r102, %r41;
	@%p53 bra 	$L__BB2_64;
	st.global.f32 	[%rd9+264], %f654;
	bra.uni 	$L__BB2_64;
$L__BB2_63:
	st.global.v4.f32 	[%rd9+256], {%f674, %f673, %f672, %f671};
$L__BB2_64:
	add.s32 	%r103, %r16, 3;
	add.s32 	%r35, %r34, %r41;
	setp.ge.s32 	%p54, %r103, %r40;
	@%p54 bra 	$L__BB2_79;
	setp.lt.s32 	%p55, %r18, %r41;
	@%p55 bra 	$L__BB2_72;
	setp.ge.s32 	%p56, %r17, %r41;
	mul.wide.s32 	%rd44, %r35, 4;
	add.s64 	%rd10, %rd1, %rd44;
	@%p56 bra 	$L__BB2_68;
	st.global.f32 	[%rd10], %f670;
$L__BB2_68:
	add.s32 	%r104, %r17, 1;
	setp.ge.s32 	%p57, %r104, %r41;
	@%p57 bra 	$L__BB2_70;
	st.global.f32 	[%rd10+4], %f669;
$L__BB2_70:
	add.s32 	%r105, %r17, 2;
	setp.ge.s32 	%p58, %r105, %r41;
	@%p58 bra 	$L__BB2_79;
	st.global.f32 	[%rd10+8], %f668;
	bra.uni 	$L__BB2_79;
$L__BB2_72:
	setp.lt.s32 	%p59, %r19, %r41;
	mul.wide.s32 	%rd45, %r35, 4;
	add.s64 	%rd11, %rd1, %rd45;
	st.global.v4.f32 	[%rd11], {%f670, %f669, %f668, %f667};
	@%p59 bra 	$L__BB2_78;
	setp.ge.s32 	%p60, %r20, %r41;
	@%p60 bra 	$L__BB2_79;
	st.global.f32 	[%rd11+256], %f653;
	add.s32 	%r106, %r17, 65;
	setp.ge.s32 	%p61, %r106, %r41;
	@%p61 bra 	$L__BB2_76;
	st.global.f32 	[%rd11+260], %f652;
$L__BB2_76:
	add.s32 	%r107, %r17, 66;
	setp.ge.s32 	%p62, %r107, %r41;
	@%p62 bra 	$L__BB2_79;
	st.global.f32 	[%rd11+264], %f651;
	bra.uni 	$L__BB2_79;
$L__BB2_78:
	st.global.v4.f32 	[%rd11+256], {%f666, %f665, %f664, %f663};
$L__BB2_79:
	add.s32 	%r108, %r16, 64;
	mad.lo.s32 	%r36, %r108, %r41, %r17;
	setp.ge.s32 	%p63, %r108, %r40;
	@%p63 bra 	$L__BB2_94;
	setp.ge.s32 	%p64, %r18, %r41;
	@%p64 bra 	$L__BB2_88;
	setp.ge.s32 	%p68, %r19, %r41;
	mul.wide.s32 	%rd47, %r36, 4;
	add.s64 	%rd12, %rd1, %rd47;
	st.global.v4.f32 	[%rd12], {%f694, %f693, %f692, %f691};
	@%p68 bra 	$L__BB2_83;
	st.global.v4.f32 	[%rd12+256], {%f690, %f689, %f688, %f687};
	bra.uni 	$L__BB2_94;
$L__BB2_83:
	setp.ge.s32 	%p69, %r20, %r41;
	@%p69 bra 	$L__BB2_94;
	st.global.f32 	[%rd12+256], %f662;
	add.s32 	%r111, %r17, 65;
	setp.ge.s32 	%p70, %r111, %r41;
	@%p70 bra 	$L__BB2_86;
	st.global.f32 	[%rd12+260], %f661;
$L__BB2_86:
	add.s32 	%r112, %r17, 66;
	setp.ge.s32 	%p71, %r112, %r41;
	@%p71 bra 	$L__BB2_94;
	st.global.f32 	[%rd12+264], %f660;
	bra.uni 	$L__BB2_94;
$L__BB2_88:
	setp.ge.s32 	%p65, %r17, %r41;
	mul.wide.s32 	%rd46, %r36, 4;
	add.s64 	%rd13, %rd1, %rd46;
	@%p65 bra 	$L__BB2_90;
	st.global.f32 	[%rd13], %f694;
$L__BB2_90:
	add.s32 	%r109, %r17, 1;
	setp.ge.s32 	%p66, %r109, %r41;
	@%p66 bra 	$L__BB2_92;
	st.global.f32 	[%rd13+4], %f693;
$L__BB2_92:
	add.s32 	%r110, %r17, 2;
	setp.ge.s32 	%p67, %r110, %r41;
	@%p67 bra 	$L__BB2_94;
	st.global.f32 	[%rd13+8], %f692;
$L__BB2_94:
	add.s32 	%r113, %r16, 65;
	add.s32 	%r37, %r36, %r41;
	setp.ge.s32 	%p72, %r113, %r40;
	@%p72 bra 	$L__BB2_109;
	setp.lt.s32 	%p73, %r18, %r41;
	@%p73 bra 	$L__BB2_102;
	setp.ge.s32 	%p74, %r17, %r41;
	mul.wide.s32 	%rd48, %r37, 4;
	add.s64 	%rd14, %rd1, %rd48;
	@%p74 bra 	$L__BB2_98;
	st.global.f32 	[%rd14], %f686;
$L__BB2_98:
	add.s32 	%r114, %r17, 1;
	setp.ge.s32 	%p75, %r114, %r41;
	@%p75 bra 	$L__BB2_100;
	st.global.f32 	[%rd14+4], %f685;
$L__BB2_100:
	add.s32 	%r115, %r17, 2;
	setp.ge.s32 	%p76, %r115, %r41;
	@%p76 bra 	$L__BB2_109;
	st.global.f32 	[%rd14+8], %f684;
	bra.uni 	$L__BB2_109;
$L__BB2_102:
	setp.lt.s32 	%p77, %r19, %r41;
	mul.wide.s32 	%rd49, %r37, 4;
	add.s64 	%rd15, %rd1, %rd49;
	st.global.v4.f32 	[%rd15], {%f686, %f685, %f684, %f683};
	@%p77 bra 	$L__BB2_108;
	setp.ge.s32 	%p78, %r20, %r41;
	@%p78 bra 	$L__BB2_109;
	st.global.f32 	[%rd15+256], %f659;
	add.s32 	%r116, %r17, 65;
	setp.ge.s32 	%p79, %r116, %r41;
	@%p79 bra 	$L__BB2_106;
	st.global.f32 	[%rd15+260], %f658;
$L__BB2_106:
	add.s32 	%r117, %r17, 66;
	setp.ge.s32 	%p80, %r117, %r41;
	@%p80 bra 	$L__BB2_109;
	st.global.f32 	[%rd15+264], %f657;
	bra.uni 	$L__BB2_109;
$L__BB2_108:
	st.global.v4.f32 	[%rd15+256], {%f682, %f681, %f680, %f679};
$L__BB2_109:
	add.s32 	%r118, %r16, 66;
	add.s32 	%r38, %r37, %r41;
	setp.ge.s32 	%p81, %r118, %r40;
	@%p81 bra 	$L__BB2_124;
	setp.lt.s32 	%p82, %r18, %r41;
	@%p82 bra 	$L__BB2_117;
	setp.ge.s32 	%p83, %r17, %r41;
	mul.wide.s32 	%rd50, %r38, 4;
	add.s64 	%rd16, %rd1, %rd50;
	@%p83 bra 	$L__BB2_113;
	st.global.f32 	[%rd16], %f678;
$L__BB2_113:
	add.s32 	%r119, %r17, 1;
	setp.ge.s32 	%p84, %r119, %r41;
	@%p84 bra 	$L__BB2_115;
	st.global.f32 	[%rd16+4], %f677;
$L__BB2_115:
	add.s32 	%r120, %r17, 2;
	setp.ge.s32 	%p85, %r120, %r41;
	@%p85 bra 	$L__BB2_124;
	st.global.f32 	[%rd16+8], %f676;
	bra.uni 	$L__BB2_124;
$L__BB2_117:
	setp.lt.s32 	%p86, %r19, %r41;
	mul.wide.s32 	%rd51, %r38, 4;
	add.s64 	%rd17, %rd1, %rd51;
	st.global.v4.f32 	[%rd17], {%f678, %f677, %f676, %f675};
	@%p86 bra 	$L__BB2_123;
	setp.ge.s32 	%p87, %r20, %r41;
	@%p87 bra 	$L__BB2_124;
	st.global.f32 	[%rd17+256], %f656;
	add.s32 	%r121, %r17, 65;
	setp.ge.s32 	%p88, %r121, %r41;
	@%p88 bra 	$L__BB2_121;
	st.global.f32 	[%rd17+260], %f655;
$L__BB2_121:
	add.s32 	%r122, %r17, 66;
	setp.ge.s32 	%p89, %r122, %r41;
	@%p89 bra 	$L__BB2_124;
	st.global.f32 	[%rd17+264], %f654;
	bra.uni 	$L__BB2_124;
$L__BB2_123:
	st.global.v4.f32 	[%rd17+256], {%f674, %f673, %f672, %f671};
$L__BB2_124:
	add.s32 	%r123, %r16, 67;
	add.s32 	%r39, %r38, %r41;
	setp.ge.s32 	%p90, %r123, %r40;
	@%p90 bra 	$L__BB2_139;
	setp.lt.s32 	%p91, %r18, %r41;
	@%p91 bra 	$L__BB2_132;
	setp.ge.s32 	%p92, %r17, %r41;
	mul.wide.s32 	%rd52, %r39, 4;
	add.s64 	%rd18, %rd1, %rd52;
	@%p92 bra 	$L__BB2_128;
	st.global.f32 	[%rd18], %f670;
$L__BB2_128:
	add.s32 	%r124, %r17, 1;
	setp.ge.s32 	%p93, %r124, %r41;
	@%p93 bra 	$L__BB2_130;
	st.global.f32 	[%rd18+4], %f669;
$L__BB2_130:
	add.s32 	%r125, %r17, 2;
	setp.ge.s32 	%p94, %r125, %r41;
	@%p94 bra 	$L__BB2_139;
	st.global.f32 	[%rd18+8], %f668;
	bra.uni 	$L__BB2_139;
$L__BB2_132:
	setp.lt.s32 	%p95, %r19, %r41;
	mul.wide.s32 	%rd53, %r39, 4;
	add.s64 	%rd19, %rd1, %rd53;
	st.global.v4.f32 	[%rd19], {%f670, %f669, %f668, %f667};
	@%p95 bra 	$L__BB2_138;
	setp.ge.s32 	%p96, %r20, %r41;
	@%p96 bra 	$L__BB2_139;
	st.global.f32 	[%rd19+256], %f653;
	add.s32 	%r126, %r17, 65;
	setp.ge.s32 	%p97, %r126, %r41;
	@%p97 bra 	$L__BB2_136;
	st.global.f32 	[%rd19+260], %f652;
$L__BB2_136:
	add.s32 	%r127, %r17, 66;
	setp.ge.s32 	%p98, %r127, %r41;
	@%p98 bra 	$L__BB2_139;
	st.global.f32 	[%rd19+264], %f651;
	bra.uni 	$L__BB2_139;
$L__BB2_138:
	st.global.v4.f32 	[%rd19+256], {%f666, %f665, %f664, %f663};
$L__BB2_139:
	ret;

}
	// .globl	_Z16mySgemmV3AlignedPfS_S_iii
.visible .entry _Z16mySgemmV3AlignedPfS_S_iii(
	.param .u64 .ptr .align 1 _Z16mySgemmV3AlignedPfS_S_iii_param_0,
	.param .u64 .ptr .align 1 _Z16mySgemmV3AlignedPfS_S_iii_param_1,
	.param .u64 .ptr .align 1 _Z16mySgemmV3AlignedPfS_S_iii_param_2,
	.param .u32 _Z16mySgemmV3AlignedPfS_S_iii_param_3,
	.param .u32 _Z16mySgemmV3AlignedPfS_S_iii_param_4,
	.param .u32 _Z16mySgemmV3AlignedPfS_S_iii_param_5
)
{
	.reg .pred 	%p<3>;
	.reg .b32 	%r<112>;
	.reg .b32 	%f<1555>;
	.reg .b64 	%rd<31>;
	// demoted variable
	.shared .align 4 .b8 _ZZ16mySgemmV3AlignedPfS_S_iiiE3s_a[8192];
	// demoted variable
	.shared .align 4 .b8 _ZZ16mySgemmV3AlignedPfS_S_iiiE3s_b[8192];
	ld.param.u64 	%rd1, [_Z16mySgemmV3AlignedPfS_S_iii_param_0];
	ld.param.u64 	%rd2, [_Z16mySgemmV3AlignedPfS_S_iii_param_1];
	ld.param.u32 	%r17, [_Z16mySgemmV3AlignedPfS_S_iii_param_4];
	ld.param.u32 	%r18, [_Z16mySgemmV3AlignedPfS_S_iii_param_5];
	cvta.to.global.u64 	%rd4, %rd2;
	cvta.to.global.u64 	%rd5, %rd1;
	mov.u32 	%r19, %ctaid.x;
	mov.u32 	%r20, %ctaid.y;
	mov.u32 	%r21, %tid.x;
	mov.u32 	%r22, %tid.y;
	mov.u32 	%r23, %ntid.x;
	mad.lo.s32 	%r24, %r22, %r23, %r21;
	shr.u32 	%r25, %r24, 1;
	shl.b32 	%r26, %r24, 2;
	and.b32  	%r27, %r26, 4;
	shr.u32 	%r1, %r24, 5;
	and.b32  	%r2, %r26, 124;
	shl.b32 	%r28, %r20, 7;
	add.s32 	%r29, %r28, %r25;
	shl.b32 	%r3, %r19, 7;
	or.b32  	%r30, %r2, %r3;
	mad.lo.s32 	%r4, %r18, %r29, %r27;
	mad.lo.s32 	%r31, %r17, %r1, %r30;
	mul.wide.s32 	%rd6, %r4, 4;
	add.s64 	%rd7, %rd5, %rd6;
	ld.global.nc.v4.f32 	{%f194, %f195, %f196, %f197}, [%rd7];
	mul.wide.s32 	%rd8, %r31, 4;
	add.s64 	%rd9, %rd4, %rd8;
	ld.global.nc.v4.f32 	{%f198, %f199, %f200, %f201}, [%rd9];
	shl.b32 	%r32, %r24, 11;
	and.b32  	%r33, %r32, 2048;
	mov.u32 	%r34, _ZZ16mySgemmV3AlignedPfS_S_iiiE3s_a;
	add.s32 	%r35, %r34, %r33;
	shl.b32 	%r36, %r25, 2;
	add.s32 	%r37, %r35, %r36;
	st.shared.f32 	[%r37], %f194;
	st.shared.f32 	[%r37+512], %f195;
	st.shared.f32 	[%r37+1024], %f196;
	st.shared.f32 	[%r37+1536], %f197;
	shl.b32 	%r38, %r1, 9;
	mov.u32 	%r39, _ZZ16mySgemmV3AlignedPfS_S_iiiE3s_b;
	add.s32 	%r40, %r39, %r38;
	shl.b32 	%r41, %r24, 4;
	and.b32  	%r42, %r41, 496;
	add.s32 	%r43, %r40, %r42;
	st.shared.v4.f32 	[%r43], {%f198, %f199, %f200, %f201};
	bar.sync 	0;
	add.s32 	%r44, %r18, 7;
	shr.s32 	%r45, %r44, 31;
	shr.u32 	%r46, %r45, 29;
	add.s32 	%r47, %r44, %r46;
	shr.s32 	%r5, %r47, 3;
	setp.lt.s32 	%p1, %r18, 9;
	mov.f32 	%f1491, 0f00000000;
	mov.f32 	%f1492, %f1491;
	mov.f32 	%f1493, %f1491;
	mov.f32 	%f1494, %f1491;
	mov.f32 	%f1495, %f1491;
	mov.f32 	%f1496, %f1491;
	mov.f32 	%f1497, %f1491;
	mov.f32 	%f1498, %f1491;
	mov.f32 	%f1499, %f1491;
	mov.f32 	%f1500, %f1491;
	mov.f32 	%f1501, %f1491;
	mov.f32 	%f1502, %f1491;
	mov.f32 	%f1503, %f1491;
	mov.f32 	%f1504, %f1491;
	mov.f32 	%f1505, %f1491;
	mov.f32 	%f1506, %f1491;
	mov.f32 	%f1507, %f1491;
	mov.f32 	%f1508, %f1491;
	mov.f32 	%f1509, %f1491;
	mov.f32 	%f1510, %f1491;
	mov.f32 	%f1511, %f1491;
	mov.f32 	%f1512, %f1491;
	mov.f32 	%f1513, %f1491;
	mov.f32 	%f1514, %f1491;
	mov.f32 	%f1515, %f1491;
	mov.f32 	%f1516, %f1491;
	mov.f32 	%f1517, %f1491;
	mov.f32 	%f1518, %f1491;
	mov.f32 	%f1519, %f1491;
	mov.f32 	%f1520, %f1491;
	mov.f32 	%f1521, %f1491;
	mov.f32 	%f1522, %f1491;
	mov.f32 	%f1523, %f1491;
	mov.f32 	%f1524, %f1491;
	mov.f32 	%f1525, %f1491;
	mov.f32 	%f1526, %f1491;
	mov.f32 	%f1527, %f1491;
	mov.f32 	%f1528, %f1491;
	mov.f32 	%f1529, %f1491;
	mov.f32 	%f1530, %f1491;
	mov.f32 	%f1531, %f1491;
	mov.f32 	%f1532, %f1491;
	mov.f32 	%f1533, %f1491;
	mov.f32 	%f1534, %f1491;
	mov.f32 	%f1535, %f1491;
	mov.f32 	%f1536, %f1491;
	mov.f32 	%f1537, %f1491;
	mov.f32 	%f1538, %f1491;
	mov.f32 	%f1539, %f1491;
	mov.f32 	%f1540, %f1491;
	mov.f32 	%f1541, %f1491;
	mov.f32 	%f1542, %f1491;
	mov.f32 	%f1543, %f1491;
	mov.f32 	%f1544, %f1491;
	mov.f32 	%f1545, %f1491;
	mov.f32 	%f1546, %f1491;
	mov.f32 	%f1547, %f1491;
	mov.f32 	%f1548, %f1491;
	mov.f32 	%f1549, %f1491;
	mov.f32 	%f1550, %f1491;
	mov.f32 	%f1551, %f1491;
	mov.f32 	%f1552, %f1491;
	mov.f32 	%f1553, %f1491;
	mov.f32 	%f1554, %f1491;
	@%p1 bra 	$L__BB3_3;
	ld.param.u32 	%r105, [_Z16mySgemmV3AlignedPfS_S_iii_param_4];
	max.s32 	%r49, %r5, 2;
	neg.s32 	%r111, %r49;
	add.s32 	%r110, %r4, 8;
	add.s32 	%r50, %r1, 8;
	mad.lo.s32 	%r51, %r105, %r50, %r3;
	add.s32 	%r109, %r51, %r2;
	mov.f32 	%f1491, 0f00000000;
	mov.b32 	%r108, 0;
$L__BB3_2:
	ld.param.u32 	%r106, [_Z16mySgemmV3AlignedPfS_S_iii_param_4];
	ld.param.u64 	%rd29, [_Z16mySgemmV3AlignedPfS_S_iii_param_1];
	ld.param.u64 	%rd28, [_Z16mySgemmV3AlignedPfS_S_iii_param_0];
	mul.wide.s32 	%rd10, %r110, 4;
	cvta.to.global.u64 	%rd11, %rd28;
	add.s64 	%rd12, %rd11, %rd10;
	add.s32 	%r108, %r108, 1;
	ld.global.nc.v4.f32 	{%f203, %f204, %f205, %f206}, [%rd12];
	cvta.to.global.u64 	%rd13, %rd29;
	mul.wide.s32 	%rd14, %r109, 4;
	add.s64 	%rd15, %rd13, %rd14;
	ld.global.nc.v4.f32 	{%f207, %f208, %f209, %f210}, [%rd15];
	shl.b32 	%r52, %r108, 12;
	and.b32  	%r53, %r52, 4096;
	xor.b32  	%r54, %r53, 4096;
	mov.u32 	%r55, _ZZ16mySgemmV3AlignedPfS_S_iiiE3s_a;
	add.s32 	%r56, %r55, %r54;
	mov.u32 	%r57, _ZZ16mySgemmV3AlignedPfS_S_iiiE3s_b;
	add.s32 	%r58, %r57, %r54;
	mov.u32 	%r59, %tid.y;
	shl.b32 	%r60, %r59, 4;
	add.s32 	%r61, %r56, %r60;
	ld.shared.v4.f32 	{%f211, %f212, %f213, %f214}, [%r61];
	ld.shared.v4.f32 	{%f215, %f216, %f217, %f218}, [%r61+256];
	mov.u32 	%r62, %tid.x;
	shl.b32 	%r63, %r62, 4;
	add.s32 	%r64, %r58, %r63;
	ld.shared.v4.f32 	{%f219, %f220, %f221, %f222}, [%r64];
	ld.shared.v4.f32 	{%f223, %f224, %f225, %f226}, [%r64+256];
	fma.rn.f32 	%f227, %f211, %f219, %f1554;
	fma.rn.f32 	%f228, %f211, %f220, %f1553;
	fma.rn.f32 	%f229, %f211, %f221, %f1552;
	fma.rn.f32 	%f230, %f211, %f222, %f1551;
	fma.rn.f32 	%f231, %f211, %f223, %f1550;
	fma.rn.f32 	%f232, %f211, %f224, %f1549;
	fma.rn.f32 	%f233, %f211, %f225, %f1548;
	fma.rn.f32 	%f234, %f211, %f226, %f1547;
	fma.rn.f32 	%f235, %f212, %f219, %f1546;
	fma.rn.f32 	%f236, %f212, %f220, %f1545;
	fma.rn.f32 	%f237, %f212, %f221, %f1544;
	fma.rn.f32 	%f238, %f212, %f222, %f1543;
	fma.rn.f32 	%f239, %f212, %f223, %f1542;
	fma.rn.f32 	%f240, %f212, %f224, %f1541;
	fma.rn.f32 	%f241, %f212, %f225, %f1540;
	fma.rn.f32 	%f242, %f212, %f226, %f1539;
	fma.rn.f32 	%f243, %f213, %f219, %f1538;
	fma.rn.f32 	%f244, %f213, %f220, %f1537;
	fma.rn.f32 	%f245, %f213, %f221, %f1536;
	fma.rn.f32 	%f246, %f213, %f222, %f1535;
	fma.rn.f32 	%f247, %f213, %f223, %f1534;
	fma.rn.f32 	%f248, %f213, %f224, %f1533;
	fma.rn.f32 	%f249, %f213, %f225, %f1532;
	fma.rn.f32 	%f250, %f213, %f226, %f1531;
	fma.rn.f32 	%f251, %f214, %f219, %f1530;
	fma.rn.f32 	%f252, %f214, %f220, %f1529;
	fma.rn.f32 	%f253, %f214, %f221, %f1528;
	fma.rn.f32 	%f254, %f214, %f222, %f1527;
	fma.rn.f32 	%f255, %f214, %f223, %f1526;
	fma.rn.f32 	%f256, %f214, %f224, %f1525;
	fma.rn.f32 	%f257, %f214, %f225, %f1524;
	fma.rn.f32 	%f258, %f214, %f226, %f1523;
	fma.rn.f32 	%f259, %f215, %f219, %f1522;
	fma.rn.f32 	%f260, %f215, %f220, %f1521;
	fma.rn.f32 	%f261, %f215, %f221, %f1520;
	fma.rn.f32 	%f262, %f215, %f222, %f1519;
	fma.rn.f32 	%f263, %f215, %f223, %f1518;
	fma.rn.f32 	%f264, %f215, %f224, %f1517;
	fma.rn.f32 	%f265, %f215, %f225, %f1516;
	fma.rn.f32 	%f266, %f215, %f226, %f1515;
	fma.rn.f32 	%f267, %f216, %f219, %f1514;
	fma.rn.f32 	%f268, %f216, %f220, %f1513;
	fma.rn.f32 	%f269, %f216, %f221, %f1512;
	fma.rn.f32 	%f270, %f216, %f222, %f1511;
	fma.rn.f32 	%f271, %f216, %f223, %f1510;
	fma.rn.f32 	%f272, %f216, %f224, %f1509;
	fma.rn.f32 	%f273, %f216, %f225, %f1508;
	fma.rn.f32 	%f274, %f216, %f226, %f1507;
	fma.rn.f32 	%f275, %f217, %f219, %f1506;
	fma.rn.f32 	%f276, %f217, %f220, %f1505;
	fma.rn.f32 	%f277, %f217, %f221, %f1504;
	fma.rn.f32 	%f278, %f217, %f222, %f1503;
	fma.rn.f32 	%f279, %f217, %f223, %f1502;
	fma.rn.f32 	%f280, %f217, %f224, %f1501;
	fma.rn.f32 	%f281, %f217, %f225, %f1500;
	fma.rn.f32 	%f282, %f217, %f226, %f1499;
	fma.rn.f32 	%f283, %f218, %f219, %f1498;
	fma.rn.f32 	%f284, %f218, %f220, %f1497;
	fma.rn.f32 	%f285, %f218, %f221, %f1496;
	fma.rn.f32 	%f286, %f218, %f222, %f1495;
	fma.rn.f32 	%f287, %f218, %f223, %f1494;
	fma.rn.f32 	%f288, %f218, %f224, %f1493;
	fma.rn.f32 	%f289, %f218, %f225, %f1492;
	fma.rn.f32 	%f290, %f218, %f226, %f1491;
	ld.shared.v4.f32 	{%f291, %f292, %f293, %f294}, [%r61+512];
	ld.shared.v4.f32 	{%f295, %f296, %f297, %f298}, [%r61+768];
	ld.shared.v4.f32 	{%f299, %f300, %f301, %f302}, [%r64+512];
	ld.shared.v4.f32 	{%f303, %f304, %f305, %f306}, [%r64+768];
	fma.rn.f32 	%f307, %f291, %f299, %f227;
	fma.rn.f32 	%f308, %f291, %f300, %f228;
	fma.rn.f32 	%f309, %f291, %f301, %f229;
	fma.rn.f32 	%f310, %f291, %f302, %f230;
	fma.rn.f32 	%f311, %f291, %f303, %f231;
	fma.rn.f32 	%f312, %f291, %f304, %f232;
	fma.rn.f32 	%f313, %f291, %f305, %f233;
	fma.rn.f32 	%f314, %f291, %f306, %f234;
	fma.rn.f32 	%f315, %f292, %f299, %f235;
	fma.rn.f32 	%f316, %f292, %f300, %f236;
	fma.rn.f32 	%f317, %f292, %f301, %f237;
	fma.rn.f32 	%f318, %f292, %f302, %f238;
	fma.rn.f32 	%f319, %f292, %f303, %f239;
	fma.rn.f32 	%f320, %f292, %f304, %f240;
	fma.rn.f32 	%f321, %f292, %f305, %f241;
	fma.rn.f32 	%f322, %f292, %f306, %f242;
	fma.rn.f32 	%f323, %f293, %f299, %f243;
	fma.rn.f32 	%f324, %f293, %f300, %f244;
	fma.rn.f32 	%f325, %f293, %f301, %f245;
	fma.rn.f32 	%f326, %f293, %f302, %f246;
	fma.rn.f32 	%f327, %f293, %f303, %f247;
	fma.rn.f32 	%f328, %f293, %f304, %f248;
	fma.rn.f32 	%f329, %f293, %f305, %f249;
	fma.rn.f32 	%f330, %f293, %f306, %f250;
	fma.rn.f32 	%f331, %f294, %f299, %f251;
	fma.rn.f32 	%f332, %f294, %f300, %f252;
	fma.rn.f32 	%f333, %f294, %f301, %f253;
	fma.rn.f32 	%f334, %f294, %f302, %f254;
	fma.rn.f32 	%f335, %f294, %f303, %f255;
	fma.rn.f32 	%f336, %f294, %f304, %f256;
	fma.rn.f32 	%f337, %f294, %f305, %f257;
	fma.rn.f32 	%f338, %f294, %f306, %f258;
	fma.rn.f32 	%f339, %f295, %f299, %f259;
	fma.rn.f32 	%f340, %f295, %f300, %f260;
	fma.rn.f32 	%f341, %f295, %f301, %f261;
	fma.rn.f32 	%f342, %f295, %f302, %f262;
	fma.rn.f32 	%f343, %f295, %f303, %f263;
	fma.rn.f32 	%f344, %f295, %f304, %f264;
	fma.rn.f32 	%f345, %f295, %f305, %f265;
	fma.rn.f32 	%f346, %f295, %f306, %f266;
	fma.rn.f32 	%f347, %f296, %f299, %f267;
	fma.rn.f32 	%f348, %f296, %f300, %f268;
	fma.rn.f32 	%f349, %f296, %f301, %f269;
	fma.rn.f32 	%f350, %f296, %f302, %f270;
	fma.rn.f32 	%f351, %f296, %f303, %f271;
	fma.rn.f32 	%f352, %f296, %f304, %f272;
	fma.rn.f32 	%f353, %f296, %f305, %f273;
	fma.rn.f32 	%f354, %f296, %f306, %f274;
	fma.rn.f32 	%f355, %f297, %f299, %f275;
	fma.rn.f32 	%f356, %f297, %f300, %f276;
	fma.rn.f32 	%f357, %f297, %f301, %f277;
	fma.rn.f32 	%f358, %f297, %f302, %f278;
	fma.rn.f32 	%f359, %f297, %f303, %f279;
	fma.rn.f32 	%f360, %f297, %f304, %f280;
	fma.rn.f32 	%f361, %f297, %f305, %f281;
	fma.rn.f32 	%f362, %f297, %f306, %f282;
	fma.rn.f32 	%f363, %f298, %f299, %f283;
	fma.rn.f32 	%f364, %f298, %f300, %f284;
	fma.rn.f32 	%f365, %f298, %f301, %f285;
	fma.rn.f32 	%f366, %f298, %f302, %f286;
	fma.rn.f32 	%f367, %f298, %f303, %f287;
	fma.rn.f32 	%f368, %f298, %f304, %f288;
	fma.rn.f32 	%f369, %f298, %f305, %f289;
	fma.rn.f32 	%f370, %f298, %f306, %f290;
	ld.shared.v4.f32 	{%f371, %f372, %f373, %f374}, [%r61+1024];
	ld.shared.v4.f32 	{%f375, %f376, %f377, %f378}, [%r61+1280];
	ld.shared.v4.f32 	{%f379, %f380, %f381, %f382}, [%r64+1024];
	ld.shared.v4.f32 	{%f383, %f384, %f385, %f386}, [%r64+1280];
	fma.rn.f32 	%f387, %f371, %f379, %f307;
	fma.rn.f32 	%f388, %f371, %f380, %f308;
	fma.rn.f32 	%f389, %f371, %f381, %f309;
	fma.rn.f32 	%f390, %f371, %f382, %f310;
	fma.rn.f32 	%f391, %f371, %f383, %f311;
	fma.rn.f32 	%f392, %f371, %f384, %f312;
	fma.rn.f32 	%f393, %f371, %f385, %f313;
	fma.rn.f32 	%f394, %f371, %f386, %f314;
	fma.rn.f32 	%f395, %f372, %f379, %f315;
	fma.rn.f32 	%f396, %f372, %f380, %f316;
	fma.rn.f32 	%f397, %f372, %f381, %f317;
	fma.rn.f32 	%f398, %f372, %f382, %f318;
	fma.rn.f32 	%f399, %f372, %f383, %f319;
	fma.rn.f32 	%f400, %f372, %f384, %f320;
	fma.rn.f32 	%f401, %f372, %f385, %f321;
	fma.rn.f32 	%f402, %f372, %f386, %f322;
	fma.rn.f32 	%f403, %f373, %f379, %f323;
	fma.rn.f32 	%f404, %f373, %f380, %f324;
	fma.rn.f32 	%f405, %f373, %f381, %f325;
	fma.rn.f32 	%f406, %f373, %f382, %f326;
	fma.rn.f32 	%f407, %f373, %f383, %f327;
	fma.rn.f32 	%f408, %f373, %f384, %f328;
	fma.rn.f32 	%f409, %f373, %f385, %f329;
	fma.rn.f32 	%f410, %f373, %f386, %f330;
	fma.rn.f32 	%f411, %f374, %f379, %f331;
	fma.rn.f32 	%f412, %f374, %f380, %f332;
	fma.rn.f32 	%f413, %f374, %f381, %f333;
	fma.rn.f32 	%f414, %f374, %f382, %f334;
	fma.rn.f32 	%f415, %f374, %f383, %f335;
	fma.rn.f32 	%f416, %f374, %f384, %f336;
	fma.rn.f32 	%f417, %f374, %f385, %f337;
	fma.rn.f32 	%f418, %f374, %f386, %f338;
	fma.rn.f32 	%f419, %f375, %f379, %f339;
	fma.rn.f32 	%f420, %f375, %f380, %f340;
	fma.rn.f32 	%f421, %f375, %f381, %f341;
	fma.rn.f32 	%f422, %f375, %f382, %f342;
	fma.rn.f32 	%f423, %f375, %f383, %f343;
	fma.rn.f32 	%f424, %f375, %f384, %f344;
	fma.rn.f32 	%f425, %f375, %f385, %f345;
	fma.rn.f32 	%f426, %f375, %f386, %f346;
	fma.rn.f32 	%f427, %f376, %f379, %f347;
	fma.rn.f32 	%f428, %f376, %f380, %f348;
	fma.rn.f32 	%f429, %f376, %f381, %f349;
	fma.rn.f32 	%f430, %f376, %f382, %f350;
	fma.rn.f32 	%f431, %f376, %f383, %f351;
	fma.rn.f32 	%f432, %f376, %f384, %f352;
	fma.rn.f32 	%f433, %f376, %f385, %f353;
	fma.rn.f32 	%f434, %f376, %f386, %f354;
	fma.rn.f32 	%f435, %f377, %f379, %f355;
	fma.rn.f32 	%f436, %f377, %f380, %f356;
	fma.rn.f32 	%f437, %f377, %f381, %f357;
	fma.rn.f32 	%f438, %f377, %f382, %f358;
	fma.rn.f32 	%f439, %f377, %f383, %f359;
	fma.rn.f32 	%f440, %f377, %f384, %f360;
	fma.rn.f32 	%f441, %f377, %f385, %f361;
	fma.rn.f32 	%f442, %f377, %f386, %f362;
	fma.rn.f32 	%f443, %f378, %f379, %f363;
	fma.rn.f32 	%f444, %f378, %f380, %f364;
	fma.rn.f32 	%f445, %f378, %f381, %f365;
	fma.rn.f32 	%f446, %f378, %f382, %f366;
	fma.rn.f32 	%f447, %f378, %f383, %f367;
	fma.rn.f32 	%f448, %f378, %f384, %f368;
	fma.rn.f32 	%f449, %f378, %f385, %f369;
	fma.rn.f32 	%f450, %f378, %f386, %f370;
	ld.shared.v4.f32 	{%f451, %f452, %f453, %f454}, [%r61+1536];
	ld.shared.v4.f32 	{%f455, %f456, %f457, %f458}, [%r61+1792];
	ld.shared.v4.f32 	{%f459, %f460, %f461, %f462}, [%r64+1536];
	ld.shared.v4.f32 	{%f463, %f464, %f465, %f466}, [%r64+1792];
	fma.rn.f32 	%f467, %f451, %f459, %f387;
	fma.rn.f32 	%f468, %f451, %f460, %f388;
	fma.rn.f32 	%f469, %f451, %f461, %f389;
	fma.rn.f32 	%f470, %f451, %f462, %f390;
	fma.rn.f32 	%f471, %f451, %f463, %f391;
	fma.rn.f32 	%f472, %f451, %f464, %f392;
	fma.rn.f32 	%f473, %f451, %f465, %f393;
	fma.rn.f32 	%f474, %f451, %f466, %f394;
	fma.rn.f32 	%f475, %f452, %f459, %f395;
	fma.rn.f32 	%f476, %f452, %f460, %f396;
	fma.rn.f32 	%f477, %f452, %f461, %f397;
	fma.rn.f32 	%f478, %f452, %f462, %f398;
	fma.rn.f32 	%f479, %f452, %f463, %f399;
	fma.rn.f32 	%f480, %f452, %f464, %f400;
	fma.rn.f32 	%f481, %f452, %f465, %f401;
	fma.rn.f32 	%f482, %f452, %f466, %f402;
	fma.rn.f32 	%f483, %f453, %f459, %f403;
	fma.rn.f32 	%f484, %f453, %f460, %f404;
	fma.rn.f32 	%f485, %f453, %f461, %f405;
	fma.rn.f32 	%f486, %f453, %f462, %f406;
	fma.rn.f32 	%f487, %f453, %f463, %f407;
	fma.rn.f32 	%f488, %f453, %f464, %f408;
	fma.rn.f32 	%f489, %f453, %f465, %f409;
	fma.rn.f32 	%f490, %f453, %f466, %f410;
	fma.rn.f32 	%f491, %f454, %f459, %f411;
	fma.rn.f32 	%f492, %f454, %f460, %f412;
	fma.rn.f32 	%f493, %f454, %f461, %f413;
	fma.rn.f32 	%f494, %f454, %f462, %f414;
	fma.rn.f32 	%f495, %f454, %f463, %f415;
	fma.rn.f32 	%f496, %f454, %f464, %f416;
	fma.rn.f32 	%f497, %f454, %f465, %f417;
	fma.rn.f32 	%f498, %f454, %f466, %f418;
	fma.rn.f32 	%f499, %f455, %f459, %f419;
	fma.rn.f32 	%f500, %f455, %f460, %f420;
	fma.rn.f32 	%f501, %f455, %f461, %f421;
	fma.rn.f32 	%f502, %f455, %f462, %f422;
	fma.rn.f32 	%f503, %f455, %f463, %f423;
	fma.rn.f32 	%f504, %f455, %f464, %f424;
	fma.rn.f32 	%f505, %f455, %f465, %f425;
	fma.rn.f32 	%f506, %f455, %f466, %f426;
	fma.rn.f32 	%f507, %f456, %f459, %f427;
	fma.rn.f32 	%f508, %f456, %f460, %f428;
	fma.rn.f32 	%f509, %f456, %f461, %f429;
	fma.rn.f32 	%f510, %f456, %f462, %f430;
	fma.rn.f32 	%f511, %f456, %f463, %f431;
	fma.rn.f32 	%f512, %f456, %f464, %f432;
	fma.rn.f32 	%f513, %f456, %f465, %f433;
	fma.rn.f32 	%f514, %f456, %f466, %f434;
	fma.rn.f32 	%f515, %f457, %f459, %f435;
	fma.rn.f32 	%f516, %f457, %f460, %f436;
	fma.rn.f32 	%f517, %f457, %f461, %f437;
	fma.rn.f32 	%f518, %f457, %f462, %f438;
	fma.rn.f32 	%f519, %f457, %f463, %f439;
	fma.rn.f32 	%f520, %f457, %f464, %f440;
	fma.rn.f32 	%f521, %f457, %f465, %f441;
	fma.rn.f32 	%f522, %f457, %f466, %f442;
	fma.rn.f32 	%f523, %f458, %f459, %f443;
	fma.rn.f32 	%f524, %f458, %f460, %f444;
	fma.rn.f32 	%f525, %f458, %f461, %f445;
	fma.rn.f32 	%f526, %f458, %f462, %f446;
	fma.rn.f32 	%f527, %f458, %f463, %f447;
	fma.rn.f32 	%f528, %f458, %f464, %f448;
	fma.rn.f32 	%f529, %f458, %f465, %f449;
	fma.rn.f32 	%f530, %f458, %f466, %f450;
	ld.shared.v4.f32 	{%f531, %f532, %f533, %f534}, [%r61+2048];
	ld.shared.v4.f32 	{%f535, %f536, %f537, %f538}, [%r61+2304];
	ld.shared.v4.f32 	{%f539, %f540, %f541, %f542}, [%r64+2048];
	ld.shared.v4.f32 	{%f543, %f544, %f545, %f546}, [%r64+2304];
	fma.rn.f32 	%f547, %f531, %f539, %f467;
	fma.rn.f32 	%f548, %f531, %f540, %f468;
	fma.rn.f32 	%f549, %f531, %f541, %f469;
	fma.rn.f32 	%f550, %f531, %f542, %f470;
	fma.rn.f32 	%f551, %f531, %f543, %f471;
	fma.rn.f32 	%f552, %f531, %f544, %f472;
	fma.rn.f32 	%f553, %f531, %f545, %f473;
	fma.rn.f32 	%f554, %f531, %f546, %f474;
	fma.rn.f32 	%f555, %f532, %f539, %f475;
	fma.rn.f32 	%f556, %f532, %f540, %f476;
	fma.rn.f32 	%f557, %f532, %f541, %f477;
	fma.rn.f32 	%f558, %f532, %f542, %f478;
	fma.rn.f32 	%f559, %f532, %f543, %f479;
	fma.rn.f32 	%f560, %f532, %f544, %f480;
	fma.rn.f32 	%f561, %f532, %f545, %f481;
	fma.rn.f32 	%f562, %f532, %f546, %f482;
	fma.rn.f32 	%f563, %f533, %f539, %f483;
	fma.rn.f32 	%f564, %f533, %f540, %f484;
	fma.rn.f32 	%f565, %f533, %f541, %f485;
	fma.rn.f32 	%f566, %f533, %f542, %f486;
	fma.rn.f32 	%f567, %f533, %f543, %f487;
	fma.rn.f32 	%f568, %f533, %f544, %f488;
	fma.rn.f32 	%f569, %f533, %f545, %f489;
	fma.rn.f32 	%f570, %f533, %f546, %f490;
	fma.rn.f32 	%f571, %f534, %f539, %f491;
	fma.rn.f32 	%f572, %f534, %f540, %f492;
	fma.rn.f32 	%f573, %f534, %f541, %f493;
	fma.rn.f32 	%f574, %f534, %f542, %f494;
	fma.rn.f32 	%f575, %f534, %f543, %f495;
	fma.rn.f32 	%f576, %f534, %f544, %f496;
	fma.rn.f32 	%f577, %f534, %f545, %f497;
	fma.rn.f32 	%f578, %f534, %f546, %f498;
	fma.rn.f32 	%f579, %f535, %f539, %f499;
	fma.rn.f32 	%f580, %f535, %f540, %f500;
	fma.rn.f32 	%f581, %f535, %f541, %f501;
	fma.rn.f32 	%f582, %f535, %f542, %f502;
	fma.rn.f32 	%f583, %f535, %f543, %f503;
	fma.rn.f32 	%f584, %f535, %f544, %f504;
	fma.rn.f32 	%f585, %f535, %f545, %f505;
	fma.rn.f32 	%f586, %f535, %f546, %f506;
	fma.rn.f32 	%f587, %f536, %f539, %f507;
	fma.rn.f32 	%f588, %f536, %f540, %f508;
	fma.rn.f32 	%f589, %f536, %f541, %f509;
	fma.rn.f32 	%f590, %f536, %f542, %f510;
	fma.rn.f32 	%f591, %f536, %f543, %f511;
	fma.rn.f32 	%f592, %f536, %f544, %f512;
	fma.rn.f32 	%f593, %f536, %f545, %f513;
	fma.rn.f32 	%f594, %f536, %f546, %f514;
	fma.rn.f32 	%f595, %f537, %f539, %f515;
	fma.rn.f32 	%f596, %f537, %f540, %f516;
	fma.rn.f32 	%f597, %f537, %f541, %f517;
	fma.rn.f32 	%f598, %f537, %f542, %f518;
	fma.rn.f32 	%f599, %f537, %f543, %f519;
	fma.rn.f32 	%f600, %f537, %f544, %f520;
	fma.rn.f32 	%f601, %f537, %f545, %f521;
	fma.rn.f32 	%f602, %f537, %f546, %f522;
	fma.rn.f32 	%f603, %f538, %f539, %f523;
	fma.rn.f32 	%f604, %f538, %f540, %f524;
	fma.rn.f32 	%f605, %f538, %f541, %f525;
	fma.rn.f32 	%f606, %f538, %f542, %f526;
	fma.rn.f32 	%f607, %f538, %f543, %f527;
	fma.rn.f32 	%f608, %f538, %f544, %f528;
	fma.rn.f32 	%f609, %f538, %f545, %f529;
	fma.rn.f32 	%f610, %f538, %f546, %f530;
	ld.shared.v4.f32 	{%f611, %f612, %f613, %f614}, [%r61+2560];
	ld.shared.v4.f32 	{%f615, %f616, %f617, %f618}, [%r61+2816];
	ld.shared.v4.f32 	{%f619, %f620, %f621, %f622}, [%r64+2560];
	ld.shared.v4.f32 	{%f623, %f624, %f625, %f626}, [%r64+2816];
	fma.rn.f32 	%f627, %f611, %f619, %f547;
	fma.rn.f32 	%f628, %f611, %f620, %f548;
	fma.rn.f32 	%f629, %f611, %f621, %f549;
	fma.rn.f32 	%f630, %f611, %f622, %f550;
	fma.rn.f32 	%f631, %f611, %f623, %f551;
	fma.rn.f32 	%f632, %f611, %f624, %f552;
	fma.rn.f32 	%f633, %f611, %f625, %f553;
	fma.rn.f32 	%f634, %f611, %f626, %f554;
	fma.rn.f32 	%f635, %f612, %f619, %f555;
	fma.rn.f32 	%f636, %f612, %f620, %f556;
	fma.rn.f32 	%f637, %f612, %f621, %f557;
	fma.rn.f32 	%f638, %f612, %f622, %f558;
	fma.rn.f32 	%f639, %f612, %f623, %f559;
	fma.rn.f32 	%f640, %f612, %f624, %f560;
	fma.rn.f32 	%f641, %f612, %f625, %f561;
	fma.rn.f32 	%f642, %f612, %f626, %f562;
	fma.rn.f32 	%f643, %f613, %f619, %f563;
	fma.rn.f32 	%f644, %f613, %f620, %f564;
	fma.rn.f32 	%f645, %f613, %f621, %f565;
	fma.rn.f32 	%f646, %f613, %f622, %f566;
	fma.rn.f32 	%f647, %f613, %f623, %f567;
	fma.rn.f32 	%f648, %f613, %f624, %f568;
	fma.rn.f32 	%f649, %f613, %f625, %f569;
	fma.rn.f32 	%f650, %f613, %f626, %f570;
	fma.rn.f32 	%f651, %f614, %f619, %f571;
	fma.rn.f32 	%f652, %f614, %f620, %f572;
	fma.rn.f32 	%f653, %f614, %f621, %f573;
	fma.rn.f32 	%f654, %f614, %f622, %f574;
	fma.rn.f32 	%f655, %f614, %f623, %f575;
	fma.rn.f32 	%f656, %f614, %f624, %f576;
	fma.rn.f32 	%f657, %f614, %f625, %f577;
	fma.rn.f32 	%f658, %f614, %f626, %f578;
	fma.rn.f32 	%f659, %f615, %f619, %f579;
	fma.rn.f32 	%f660, %f615, %f620, %f580;
	fma.rn.f32 	%f661, %f615, %f621, %f581;
	fma.rn.f32 	%f662, %f615, %f622, %f582;
	fma.rn.f32 	%f663, %f615, %f623, %f583;
	fma.rn.f32 	%f664, %f615, %f624, %f584;
	fma.rn.f32 	%f665, %f615, %f625, %f585;
	fma.rn.f32 	%f666, %f615, %f626, %f586;
	fma.rn.f32 	%f667, %f616, %f619, %f587;
	fma.rn.f32 	%f668, %f616, %f620, %f588;
	fma.rn.f32 	%f669, %f616, %f621, %f589;
	fma.rn.f32 	%f670, %f616, %f622, %f590;
	fma.rn.f32 	%f671, %f616, %f623, %f591;
	fma.rn.f32 	%f672, %f616, %f624, %f592;
	fma.rn.f32 	%f673, %f616, %f625, %f593;
	fma.rn.f32 	%f674, %f616, %f626, %f594;
	fma.rn.f32 	%f675, %f617, %f619, %f595;
	fma.rn.f32 	%f676, %f617, %f620, %f596;
	fma.rn.f32 	%f677, %f617, %f621, %f597;
	fma.rn.f32 	%f678, %f617, %f622, %f598;
	fma.rn.f32 	%f679, %f617, %f623, %f599;
	fma.rn.f32 	%f680, %f617, %f624, %f600;
	fma.rn.f32 	%f681, %f617, %f625, %f601;
	fma.rn.f32 	%f682, %f617, %f626, %f602;
	fma.rn.f32 	%f683, %f618, %f619, %f603;
	fma.rn.f32 	%f684, %f618, %f620, %f604;
	fma.rn.f32 	%f685, %f618, %f621, %f605;
	fma.rn.f32 	%f686, %f618, %f622, %f606;
	fma.rn.f32 	%f687, %f618, %f623, %f607;
	fma.rn.f32 	%f688, %f618, %f624, %f608;
	fma.rn.f32 	%f689, %f618, %f625, %f609;
	fma.rn.f32 	%f690, %f618, %f626, %f610;
	ld.shared.v4.f32 	{%f691, %f692, %f693, %f694}, [%r61+3072];
	ld.shared.v4.f32 	{%f695, %f696, %f697, %f698}, [%r61+3328];
	ld.shared.v4.f32 	{%f699, %f700, %f701, %f702}, [%r64+3072];
	ld.shared.v4.f32 	{%f703, %f704, %f705, %f706}, [%r64+3328];
	fma.rn.f32 	%f707, %f691, %f699, %f627;
	fma.rn.f32 	%f708, %f691, %f700, %f628;
	fma.rn.f32 	%f709, %f691, %f701, %f629;
	fma.rn.f32 	%f710, %f691, %f702, %f630;
	fma.rn.f32 	%f711, %f691, %f703, %f631;
	fma.rn.f32 	%f712, %f691, %f704, %f632;
	fma.rn.f32 	%f713, %f691, %f705, %f633;
	fma.rn.f32 	%f714, %f691, %f706, %f634;
	fma.rn.f32 	%f715, %f692, %f699, %f635;
	fma.rn.f32 	%f716, %f692, %f700, %f636;
	fma.rn.f32 	%f717, %f692, %f701, %f637;
	fma.rn.f32 	%f718, %f692, %f702, %f638;
	fma.rn.f32 	%f719, %f692, %f703, %f639;
	fma.rn.f32 	%f720, %f692, %f704, %f640;
	fma.rn.f32 	%f721, %f692, %f705, %f641;
	fma.rn.f32 	%f722, %f692, %f706, %f642;
	fma.rn.f32 	%f723, %f693, %f699, %f643;
	fma.rn.f32 	%f724, %f693, %f700, %f644;
	fma.rn.f32 	%f725, %f693, %f701, %f645;
	fma.rn.f32 	%f726, %f693, %f702, %f646;
	fma.rn.f32 	%f727, %f693, %f703, %f647;
	fma.rn.f32 	%f728, %f693, %f704, %f648;
	fma.rn.f32 	%f729, %f693, %f705, %f649;
	fma.rn.f32 	%f730, %f693, %f706, %f650;
	fma.rn.f32 	%f731, %f694, %f699, %f651;
	fma.rn.f32 	%f732, %f694, %f700, %f652;
	fma.rn.f32 	%f733, %f694, %f701, %f653;
	fma.rn.f32 	%f734, %f694, %f702, %f654;
	fma.rn.f32 	%f735, %f694, %f703, %f655;
	fma.rn.f32 	%f736, %f694, %f704, %f656;
	fma.rn.f32 	%f737, %f694, %f705, %f657;
	fma.rn.f32 	%f738, %f694, %f706, %f658;
	fma.rn.f32 	%f739, %f695, %f699, %f659;
	fma.rn.f32 	%f740, %f695, %f700, %f660;
	fma.rn.f32 	%f741, %f695, %f701, %f661;
	fma.rn.f32 	%f742, %f695, %f702, %f662;
	fma.rn.f32 	%f743, %f695, %f703, %f663;
	fma.rn.f32 	%f744, %f695, %f704, %f664;
	fma.rn.f32 	%f745, %f695, %f705, %f665;
	fma.rn.f32 	%f746, %f695, %f706, %f666;
	fma.rn.f32 	%f747, %f696, %f699, %f667;
	fma.rn.f32 	%f748, %f696, %f700, %f668;
	fma.rn.f32 	%f749, %f696, %f701, %f669;
	fma.rn.f32 	%f750, %f696, %f702, %f670;
	fma.rn.f32 	%f751, %f696, %f703, %f671;
	fma.rn.f32 	%f752, %f696, %f704, %f672;
	fma.rn.f32 	%f753, %f696, %f705, %f673;
	fma.rn.f32 	%f754, %f696, %f706, %f674;
	fma.rn.f32 	%f755, %f697, %f699, %f675;
	fma.rn.f32 	%f756, %f697, %f700, %f676;
	fma.rn.f32 	%f757, %f697, %f701, %f677;
	fma.rn.f32 	%f758, %f697, %f702, %f678;
	fma.rn.f32 	%f759, %f697, %f703, %f679;
	fma.rn.f32 	%f760, %f697, %f704, %f680;
	fma.rn.f32 	%f761, %f697, %f705, %f681;
	fma.rn.f32 	%f762, %f697, %f706, %f682;
	fma.rn.f32 	%f763, %f698, %f699, %f683;
	fma.rn.f32 	%f764, %f698, %f700, %f684;
	fma.rn.f32 	%f765, %f698, %f701, %f685;
	fma.rn.f32 	%f766, %f698, %f702, %f686;
	fma.rn.f32 	%f767, %f698, %f703, %f687;
	fma.rn.f32 	%f768, %f698, %f704, %f688;
	fma.rn.f32 	%f769, %f698, %f705, %f689;
	fma.rn.f32 	%f770, %f698, %f706, %f690;
	ld.shared.v4.f32 	{%f771, %f772, %f773, %f774}, [%r61+3584];
	ld.shared.v4.f32 	{%f775, %f776, %f777, %f778}, [%r61+3840];
	ld.shared.v4.f32 	{%f779, %f780, %f781, %f782}, [%r64+3584];
	ld.shared.v4.f32 	{%f783, %f784, %f785, %f786}, [%r64+3840];
	fma.rn.f32 	%f1554, %f771, %f779, %f707;
	fma.rn.f32 	%f1553, %f771, %f780, %f708;
	fma.rn.f32 	%f1552, %f771, %f781, %f709;
	fma.rn.f32 	%f1551, %f771, %f782, %f710;
	fma.rn.f32 	%f1550, %f771, %f783, %f711;
	fma.rn.f32 	%f1549, %f771, %f784, %f712;
	fma.rn.f32 	%f1548, %f771, %f785, %f713;
	fma.rn.f32 	%f1547, %f771, %f786, %f714;
	fma.rn.f32 	%f1546, %f772, %f779, %f715;
	fma.rn.f32 	%f1545, %f772, %f780, %f716;
	fma.rn.f32 	%f1544, %f772, %f781, %f717;
	fma.rn.f32 	%f1543, %f772, %f782, %f718;
	fma.rn.f32 	%f1542, %f772, %f783, %f719;
	fma.rn.f32 	%f1541, %f772, %f784, %f720;
	fma.rn.f32 	%f1540, %f772, %f785, %f721;
	fma.rn.f32 	%f1539, %f772, %f786, %f722;
	fma.rn.f32 	%f1538, %f773, %f779, %f723;
	fma.rn.f32 	%f1537, %f773, %f780, %f724;
	fma.rn.f32 	%f1536, %f773, %f781, %f725;
	fma.rn.f32 	%f1535, %f773, %f782, %f726;
	fma.rn.f32 	%f1534, %f773, %f783, %f727;
	fma.rn.f32 	%f1533, %f773, %f784, %f728;
	fma.rn.f32 	%f1532, %f773, %f785, %f729;
	fma.rn.f32 	%f1531, %f773, %f786, %f730;
	fma.rn.f32 	%f1530, %f774, %f779, %f731;
	fma.rn.f32 	%f1529, %f774, %f780, %f732;
	fma.rn.f32 	%f1528, %f774, %f781, %f733;
	fma.rn.f32 	%f1527, %f774, %f782, %f734;
	fma.rn.f32 	%f1526, %f774, %f783, %f735;
	fma.rn.f32 	%f1525, %f774, %f784, %f736;
	fma.rn.f32 	%f1524, %f774, %f785, %f737;
	fma.rn.f32 	%f1523, %f774, %f786, %f738;
	fma.rn.f32 	%f1522, %f775, %f779, %f739;
	fma.rn.f32 	%f1521, %f775, %f780, %f740;
	fma.rn.f32 	%f1520, %f775, %f781, %f741;
	fma.rn.f32 	%f1519, %f775, %f782, %f742;
	fma.rn.f32 	%f1518, %f775, %f783, %f743;
	fma.rn.f32 	%f1517, %f775, %f784, %f744;
	fma.rn.f32 	%f1516, %f775, %f785, %f745;
	fma.rn.f32 	%f1515, %f775, %f786, %f746;
	fma.rn.f32 	%f1514, %f776, %f779, %f747;
	fma.rn.f32 	%f1513, %f776, %f780, %f748;
	fma.rn.f32 	%f1512, %f776, %f781, %f749;
	fma.rn.f32 	%f1511, %f776, %f782, %f750;
	fma.rn.f32 	%f1510, %f776, %f783, %f751;
	fma.rn.f32 	%f1509, %f776, %f784, %f752;
	fma.rn.f32 	%f1508, %f776, %f785, %f753;
	fma.rn.f32 	%f1507, %f776, %f786, %f754;
	fma.rn.f32 	%f1506, %f777, %f779, %f755;
	fma.rn.f32 	%f1505, %f777, %f780, %f756;
	fma.rn.f32 	%f1504, %f777, %f781, %f757;
	fma.rn.f32 	%f1503, %f777, %f782, %f758;
	fma.rn.f32 	%f1502, %f777, %f783, %f759;
	fma.rn.f32 	%f1501, %f777, %f784, %f760;
	fma.rn.f32 	%f1500, %f777, %f785, %f761;
	fma.rn.f32 	%f1499, %f777, %f786, %f762;
	fma.rn.f32 	%f1498, %f778, %f779, %f763;
	fma.rn.f32 	%f1497, %f778, %f780, %f764;
	fma.rn.f32 	%f1496, %f778, %f781, %f765;
	fma.rn.f32 	%f1495, %f778, %f782, %f766;
	fma.rn.f32 	%f1494, %f778, %f783, %f767;
	fma.rn.f32 	%f1493, %f778, %f784, %f768;
	fma.rn.f32 	%f1492, %f778, %f785, %f769;
	fma.rn.f32 	%f1491, %f778, %f786, %f770;
	add.s32 	%r65, %r55, %r53;
	mov.u32 	%r66, %ntid.x;
	mad.lo.s32 	%r67, %r59, %r66, %r62;
	shl.b32 	%r68, %r67, 11;
	and.b32  	%r69, %r68, 2048;
	add.s32 	%r70, %r65, %r69;
	shl.b32 	%r71, %r67, 1;
	and.b32  	%r72, %r71, -4;
	add.s32 	%r73, %r70, %r72;
	st.shared.f32 	[%r73], %f203;
	st.shared.f32 	[%r73+512], %f204;
	st.shared.f32 	[%r73+1024], %f205;
	st.shared.f32 	[%r73+1536], %f206;
	shl.b32 	%r74, %r67, 4;
	and.b32  	%r75, %r74, -512;
	add.s32 	%r76, %r57, %r75;
	and.b32  	%r77, %r74, 496;
	add.s32 	%r78, %r76, %r77;
	add.s32 	%r79, %r78, %r53;
	st.shared.v4.f32 	[%r79], {%f207, %f208, %f209, %f210};
	bar.sync 	0;
	add.s32 	%r111, %r111, 1;
	add.s32 	%r110, %r110, 8;
	shl.b32 	%r80, %r106, 3;
	add.s32 	%r109, %r109, %r80;
	setp.ne.s32 	%p2, %r111, -1;
	@%p2 bra 	$L__BB3_2;
$L__BB3_3:
	ld.param.u32 	%r107, [_Z16mySgemmV3AlignedPfS_S_iii_param_4];
	ld.param.u64 	%rd30, [_Z16mySgemmV3AlignedPfS_S_iii_param_2];
	cvta.to.global.u64 	%rd16, %rd30;
	shl.b32 	%r81, %r5, 12;
	not.b32 	%r82, %r81;
	and.b32  	%r83, %r82, 4096;
	mov.u32 	%r84, _ZZ16mySgemmV3AlignedPfS_S_iiiE3s_a;
	add.s32 	%r85, %r84, %r83;
	mov.u32 	%r86, %tid.y;
	shl.b32 	%r87, %r86, 4;
	shl.b32 	%r88, %r86, 2;
	mov.u32 	%r89, _ZZ16mySgemmV3AlignedPfS_S_iiiE3s_b;
	add.s32 	%r90, %r89, %r83;
	mov.u32 	%r91, %tid.x;
	shl.b32 	%r92, %r91, 4;
	shl.b32 	%r93, %r91, 2;
	add.s32 	%r94, %r85, %r87;
	ld.shared.v4.f32 	{%f787, %f788, %f789, %f790}, [%r94];
	ld.shared.v4.f32 	{%f791, %f792, %f793, %f794}, [%r94+256];
	add.s32 	%r95, %r90, %r92;
	ld.shared.v4.f32 	{%f795, %f796, %f797, %f798}, [%r95];
	ld.shared.v4.f32 	{%f799, %f800, %f801, %f802}, [%r95+256];
	fma.rn.f32 	%f803, %f787, %f795, %f1554;
	fma.rn.f32 	%f804, %f787, %f796, %f1553;
	fma.rn.f32 	%f805, %f787, %f797, %f1552;
	fma.rn.f32 	%f806, %f787, %f798, %f1551;
	fma.rn.f32 	%f807, %f787, %f799, %f1550;
	fma.rn.f32 	%f808, %f787, %f800, %f1549;
	fma.rn.f32 	%f809, %f787, %f801, %f1548;
	fma.rn.f32 	%f810, %f787, %f802, %f1547;
	fma.rn.f32 	%f811, %f788, %f795, %f1546;
	fma.rn.f32 	%f812, %f788, %f796, %f1545;
	fma.rn.f32 	%f813, %f788, %f797, %f1544;
	fma.rn.f32 	%f814, %f788, %f798, %f1543;
	fma.rn.f32 	%f815, %f788, %f799, %f1542;
	fma.rn.f32 	%f816, %f788, %f800, %f1541;
	fma.rn.f32 	%f817, %f788, %f801, %f1540;
	fma.rn.f32 	%f818, %f788, %f802, %f1539;
	fma.rn.f32 	%f819, %f789, %f795, %f1538;
	fma.rn.f32 	%f820, %f789, %f796, %f1537;
	fma.rn.f32 	%f821, %f789, %f797, %f1536;
	fma.rn.f32 	%f822, %f789, %f798, %f1535;
	fma.rn.f32 	%f823, %f789, %f799, %f1534;
	fma.rn.f32 	%f824, %f789, %f800, %f1533;
	fma.rn.f32 	%f825, %f789, %f801, %f1532;
	fma.rn.f32 	%f826, %f789, %f802, %f1531;
	fma.rn.f32 	%f827, %f790, %f795, %f1530;
	fma.rn.f32 	%f828, %f790, %f796, %f1529;
	fma.rn.f32 	%f829, %f790, %f797, %f1528;
	fma.rn.f32 	%f830, %f790, %f798, %f1527;
	fma.rn.f32 	%f831, %f790, %f799, %f1526;
	fma.rn.f32 	%f832, %f790, %f800, %f1525;
	fma.rn.f32 	%f833, %f790, %f801, %f1524;
	fma.rn.f32 	%f834, %f790, %f802, %f1523;
	fma.rn.f32 	%f835, %f791, %f795, %f1522;
	fma.rn.f32 	%f836, %f791, %f796, %f1521;
	fma.rn.f32 	%f837, %f791, %f797, %f1520;
	fma.rn.f32 	%f838, %f791, %f798, %f1519;
	fma.rn.f32 	%f839, %f791, %f799, %f1518;
	fma.rn.f32 	%f840, %f791, %f800, %f1517;
	fma.rn.f32 	%f841, %f791, %f801, %f1516;
	fma.rn.f32 	%f842, %f791, %f802, %f1515;
	fma.rn.f32 	%f843, %f792, %f795, %f1514;
	fma.rn.f32 	%f844, %f792, %f796, %f1513;
	fma.rn.f32 	%f845, %f792, %f797, %f1512;
	fma.rn.f32 	%f846, %f792, %f798, %f1511;
	fma.rn.f32 	%f847, %f792, %f799, %f1510;
	fma.rn.f32 	%f848, %f792, %f800, %f1509;
	fma.rn.f32 	%f849, %f792, %f801, %f1508;
	fma.rn.f32 	%f850, %f792, %f802, %f1507;
	fma.rn.f32 	%f851, %f793, %f795, %f1506;
	fma.rn.f32 	%f852, %f793, %f796, %f1505;
	fma.rn.f32 	%f853, %f793, %f797, %f1504;
	fma.rn.f32 	%f854, %f793, %f798, %f1503;
	fma.rn.f32 	%f855, %f793, %f799, %f1502;
	fma.rn.f32 	%f856, %f793, %f800, %f1501;
	fma.rn.f32 	%f857, %f793, %f801, %f1500;
	fma.rn.f32 	%f858, %f793, %f802, %f1499;
	fma.rn.f32 	%f859, %f794, %f795, %f1498;
	fma.rn.f32 	%f860, %f794, %f796, %f1497;
	fma.rn.f32 	%f861, %f794, %f797, %f1496;
	fma.rn.f32 	%f862, %f794, %f798, %f1495;
	fma.rn.f32 	%f863, %f794, %f799, %f1494;
	fma.rn.f32 	%f864, %f794, %f800, %f1493;
	fma.rn.f32 	%f865, %f794, %f801, %f1492;
	fma.rn.f32 	%f866, %f794, %f802, %f1491;
	ld.shared.v4.f32 	{%f867, %f868, %f869, %f870}, [%r94+512];
	ld.shared.v4.f32 	{%f871, %f872, %f873, %f874}, [%r94+768];
	ld.shared.v4.f32 	{%f875, %f876, %f877, %f878}, [%r95+512];
	ld.shared.v4.f32 	{%f879, %f880, %f881, %f882}, [%r95+768];
	fma.rn.f32 	%f883, %f867, %f875, %f803;
	fma.rn.f32 	%f884, %f867, %f876, %f804;
	fma.rn.f32 	%f885, %f867, %f877, %f805;
	fma.rn.f32 	%f886, %f867, %f878, %f806;
	fma.rn.f32 	%f887, %f867, %f879, %f807;
	fma.rn.f32 	%f888, %f867, %f880, %f808;
	fma.rn.f32 	%f889, %f867, %f881, %f809;
	fma.rn.f32 	%f890, %f867, %f882, %f810;
	fma.rn.f32 	%f891, %f868, %f875, %f811;
	fma.rn.f32 	%f892, %f868, %f876, %f812;
	fma.rn.f32 	%f893, %f868, %f877, %f813;
	fma.rn.f32 	%f894, %f868, %f878, %f814;
	fma.rn.f32 	%f895, %f868, %f879, %f815;
	fma.rn.f32 	%f896, %f868, %f880, %f816;
	fma.rn.f32 	%f897, %f868, %f881, %f817;
	fma.rn.f32 	%f898, %f868, %f882, %f818;
	fma.rn.f32 	%f899, %f869, %f875, %f819;
	fma.rn.f32 	%f900, %f869, %f876, %f820;
	fma.rn.f32 	%f901, %f869, %f877, %f821;
	fma.rn.f32 	%f902, %f869, %f878, %f822;
	fma.rn.f32 	%f903, %f869, %f879, %f823;
	fma.rn.f32 	%f904, %f869, %f880, %f824;
	fma.rn.f32 	%f905, %f869, %f881, %f825;
	fma.rn.f32 	%f906, %f869, %f882, %f826;
	fma.rn.f32 	%f907, %f870, %f875, %f827;
	fma.rn.f32 	%f908, %f870, %f876, %f828;
	fma.rn.f32 	%f909, %f870, %f877, %f829;
	fma.rn.f32 	%f910, %f870, %f878, %f830;
	fma.rn.f32 	%f911, %f870, %f879, %f831;
	fma.rn.f32 	%f912, %f870, %f880, %f832;
	fma.rn.f32 	%f913, %f870, %f881, %f833;
	fma.rn.f32 	%f914, %f870, %f882, %f834;
	fma.rn.f32 	%f915, %f871, %f875, %f835;
	fma.rn.f32 	%f916, %f871, %f876, %f836;
	fma.rn.f32 	%f917, %f871, %f877, %f837;
	fma.rn.f32 	%f918, %f871, %f878, %f838;
	fma.rn.f32 	%f919, %f871, %f879, %f839;
	fma.rn.f32 	%f920, %f871, %f880, %f840;
	fma.rn.f32 	%f921, %f871, %f881, %f841;
	fma.rn.f32 	%f922, %f871, %f882, %f842;
	fma.rn.f32 	%f923, %f872, %f875, %f843;
	fma.rn.f32 	%f924, %f872, %f876, %f844;
	fma.rn.f32 	%f925, %f872, %f877, %f845;
	fma.rn.f32 	%f926, %f872, %f878, %f846;
	fma.rn.f32 	%f927, %f872, %f879, %f847;
	fma.rn.f32 	%f928, %f872, %f880, %f848;
	fma.rn.f32 	%f929, %f872, %f881, %f849;
	fma.rn.f32 	%f930, %f872, %f882, %f850;
	fma.rn.f32 	%f931, %f873, %f875, %f851;
	fma.rn.f32 	%f932, %f873, %f876, %f852;
	fma.rn.f32 	%f933, %f873, %f877, %f853;
	fma.rn.f32 	%f934, %f873, %f878, %f854;
	fma.rn.f32 	%f935, %f873, %f879, %f855;
	fma.rn.f32 	%f936, %f873, %f880, %f856;
	fma.rn.f32 	%f937, %f873, %f881, %f857;
	fma.rn.f32 	%f938, %f873, %f882, %f858;
	fma.rn.f32 	%f939, %f874, %f875, %f859;
	fma.rn.f32 	%f940, %f874, %f876, %f860;
	fma.rn.f32 	%f941, %f874, %f877, %f861;
	fma.rn.f32 	%f942, %f874, %f878, %f862;
	fma.rn.f32 	%f943, %f874, %f879, %f863;
	fma.rn.f32 	%f944, %f874, %f880, %f864;
	fma.rn.f32 	%f945, %f874, %f881, %f865;
	fma.rn.f32 	%f946, %f874, %f882, %f866;
	ld.shared.v4.f32 	{%f947, %f948, %f949, %f950}, [%r94+1024];
	ld.shared.v4.f32 	{%f951, %f952, %f953, %f954}, [%r94+1280];
	ld.shared.v4.f32 	{%f955, %f956, %f957, %f958}, [%r95+1024];
	ld.shared.v4.f32 	{%f959, %f960, %f961, %f962}, [%r95+1280];
	fma.rn.f32 	%f963, %f947, %f955, %f883;
	fma.rn.f32 	%f964, %f947, %f956, %f884;
	fma.rn.f32 	%f965, %f947, %f957, %f885;
	fma.rn.f32 	%f966, %f947, %f958, %f886;
	fma.rn.f32 	%f967, %f947, %f959, %f887;
	fma.rn.f32 	%f968, %f947, %f960, %f888;
	fma.rn.f32 	%f969, %f947, %f961, %f889;
	fma.rn.f32 	%f970, %f947, %f962, %f890;
	fma.rn.f32 	%f971, %f948, %f955, %f891;
	fma.rn.f32 	%f972, %f948, %f956, %f892;
	fma.rn.f32 	%f973, %f948, %f957, %f893;
	fma.rn.f32 	%f974, %f948, %f958, %f894;
	fma.rn.f32 	%f975, %f948, %f959, %f895;
	fma.rn.f32 	%f976, %f948, %f960, %f896;
	fma.rn.f32 	%f977, %f948, %f961, %f897;
	fma.rn.f32 	%f978, %f948, %f962, %f898;
	fma.rn.f32 	%f979, %f949, %f955, %f899;
	fma.rn.f32 	%f980, %f949, %f956, %f900;
	fma.rn.f32 	%f981, %f949, %f957, %f901;
	fma.rn.f32 	%f982, %f949, %f958, %f902;
	fma.rn.f32 	%f983, %f949, %f959, %f903;
	fma.rn.f32 	%f984, %f949, %f960, %f904;
	fma.rn.f32 	%f985, %f949, %f961, %f905;
	fma.rn.f32 	%f986, %f949, %f962, %f906;
	fma.rn.f32 	%f987, %f950, %f955, %f907;
	fma.rn.f32 	%f988, %f950, %f956, %f908;
	fma.rn.f32 	%f989, %f950, %f957, %f909;
	fma.rn.f32 	%f990, %f950, %f958, %f910;
	fma.rn.f32 	%f991, %f950, %f959, %f911;
	fma.rn.f32 	%f992, %f950, %f960, %f912;
	fma.rn.f32 	%f993, %f950, %f961, %f913;
	fma.rn.f32 	%f994, %f950, %f962, %f914;
	fma.rn.f32 	%f995, %f951, %f955, %f915;
	fma.rn.f32 	%f996, %f951, %f956, %f916;
	fma.rn.f32 	%f997, %f951, %f957, %f917;
	fma.rn.f32 	%f998, %f951, %f958, %f918;
	fma.rn.f32 	%f999, %f951, %f959, %f919;
	fma.rn.f32 	%f1000, %f951, %f960, %f920;
	fma.rn.f32 	%f1001, %f951, %f961, %f921;
	fma.rn.f32 	%f1002, %f951, %f962, %f922;
	fma.rn.f32 	%f1003, %f952, %f955, %f923;
	fma.rn.f32 	%f1004, %f952, %f956, %f924;
	fma.rn.f32 	%f1005, %f952, %f957, %f925;
	fma.rn.f32 	%f1006, %f952, %f958, %f926;
	fma.rn.f32 	%f1007, %f952, %f959, %f927;
	fma.rn.f32 	%f1008, %f952, %f960, %f928;
	fma.rn.f32 	%f1009, %f952, %f961, %f929;
	fma.rn.f32 	%f1010, %f952, %f962, %f930;
	fma.rn.f32 	%f1011, %f953, %f955, %f931;
	fma.rn.f32 	%f1012, %f953, %f956, %f932;
	fma.rn.f32 	%f1013, %f953, %f957, %f933;
	fma.rn.f32 	%f1014, %f953, %f958, %f934;
	fma.rn.f32 	%f1015, %f953, %f959, %f935;
	fma.rn.f32 	%f1016, %f953, %f960, %f936;
	fma.rn.f32 	%f1017, %f953, %f961, %f937;
	fma.rn.f32 	%f1018, %f953, %f962, %f938;
	fma.rn.f32 	%f1019, %f954, %f955, %f939;
	fma.rn.f32 	%f1020, %f954, %f956, %f940;
	fma.rn.f32 	%f1021, %f954, %f957, %f941;
	fma.rn.f32 	%f1022, %f954, %f958, %f942;
	fma.rn.f32 	%f1023, %f954, %f959, %f943;
	fma.rn.f32 	%f1024, %f954, %f960, %f944;
	fma.rn.f32 	%f1025, %f954, %f961, %f945;
	fma.rn.f32 	%f1026, %f954, %f962, %f946;
	ld.shared.v4.f32 	{%f1027, %f1028, %f1029, %f1030}, [%r94+1536];
	ld.shared.v4.f32 	{%f1031, %f1032, %f1033, %f1034}, [%r94+1792];
	ld.shared.v4.f32 	{%f1035, %f1036, %f1037, %f1038}, [%r95+1536];
	ld.shared.v4.f32 	{%f1039, %f1040, %f1041, %f1042}, [%r95+1792];
	fma.rn.f32 	%f1043, %f1027, %f1035, %f963;
	fma.rn.f32 	%f1044, %f1027, %f1036, %f964;
	fma.rn.f32 	%f1045, %f1027, %f1037, %f965;
	fma.rn.f32 	%f1046, %f1027, %f1038, %f966;
	fma.rn.f32 	%f1047, %f1027, %f1039, %f967;
	fma.rn.f32 	%f1048, %f1027, %f1040, %f968;
	fma.rn.f32 	%f1049, %f1027, %f1041, %f969;
	fma.rn.f32 	%f1050, %f1027, %f1042, %f970;
	fma.rn.f32 	%f1051, %f1028, %f1035, %f971;
	fma.rn.f32 	%f1052, %f1028, %f1036, %f972;
	fma.rn.f32 	%f1053, %f1028, %f1037, %f973;
	fma.rn.f32 	%f1054, %f1028, %f1038, %f974;
	fma.rn.f32 	%f1055, %f1028, %f1039, %f975;
	fma.rn.f32 	%f1056, %f1028, %f1040, %f976;
	fma.rn.f32 	%f1057, %f1028, %f1041, %f977;
	fma.rn.f32 	%f1058, %f1028, %f1042, %f978;
	fma.rn.f32 	%f1059, %f1029, %f1035, %f979;
	fma.rn.f32 	%f1060, %f1029, %f1036, %f980;
	fma.rn.f32 	%f1061, %f1029, %f1037, %f981;
	fma.rn.f32 	%f1062, %f1029, %f1038, %f982;
	fma.rn.f32 	%f1063, %f1029, %f1039, %f983;
	fma.rn.f32 	%f1064, %f1029, %f1040, %f984;
	fma.rn.f32 	%f1065, %f1029, %f1041, %f985;
	fma.rn.f32 	%f1066, %f1029, %f1042, %f986;
	fma.rn.f32 	%f1067, %f1030, %f1035, %f987;
	fma.rn.f32 	%f1068, %f1030, %f1036, %f988;
	fma.rn.f32 	%f1069, %f1030, %f1037, %f989;
	fma.rn.f32 	%f1070, %f1030, %f1038, %f990;
	fma.rn.f32 	%f1071, %f1030, %f1039, %f991;
	fma.rn.f32 	%f1072, %f1030, %f1040, %f992;
	fma.rn.f32 	%f1073, %f1030, %f1041, %f993;
	fma.rn.f32 	%f1074, %f1030, %f1042, %f994;
	fma.rn.f32 	%f1075, %f1031, %f1035, %f995;
	fma.rn.f32 	%f1076, %f1031, %f1036, %f996;
	fma.rn.f32 	%f1077, %f1031, %f1037, %f997;
	fma.rn.f32 	%f1078, %f1031, %f1038, %f998;
	fma.rn.f32 	%f1079, %f1031, %f1039, %f999;
	fma.rn.f32 	%f1080, %f1031, %f1040, %f1000;
	fma.rn.f32 	%f1081, %f1031, %f1041, %f1001;
	fma.rn.f32 	%f1082, %f1031, %f1042, %f1002;
	fma.rn.f32 	%f1083, %f1032, %f1035, %f1003;
	fma.rn.f32 	%f1084, %f1032, %f1036, %f1004;
	fma.rn.f32 	%f1085, %f1032, %f1037, %f1005;
	fma.rn.f32 	%f1086, %f1032, %f1038, %f1006;
	fma.rn.f32 	%f1087, %f1032, %f1039, %f1007;
	fma.rn.f32 	%f1088, %f1032, %f1040, %f1008;
	fma.rn.f32 	%f1089, %f1032, %f1041, %f1009;
	fma.rn.f32 	%f1090, %f1032, %f1042, %f1010;
	fma.rn.f32 	%f1091, %f1033, %f1035, %f1011;
	fma.rn.f32 	%f1092, %f1033, %f1036, %f1012;
	fma.rn.f32 	%f1093, %f1033, %f1037, %f1013;
	fma.rn.f32 	%f1094, %f1033, %f1038, %f1014;
	fma.rn.f32 	%f1095, %f1033, %f1039, %f1015;
	fma.rn.f32 	%f1096, %f1033, %f1040, %f1016;
	fma.rn.f32 	%f1097, %f1033, %f1041, %f1017;
	fma.rn.f32 	%f1098, %f1033, %f1042, %f1018;
	fma.rn.f32 	%f1099, %f1034, %f1035, %f1019;
	fma.rn.f32 	%f1100, %f1034, %f1036, %f1020;
	fma.rn.f32 	%f1101, %f1034, %f1037, %f1021;
	fma.rn.f32 	%f1102, %f1034, %f1038, %f1022;
	fma.rn.f32 	%f1103, %f1034, %f1039, %f1023;
	fma.rn.f32 	%f1104, %f1034, %f1040, %f1024;
	fma.rn.f32 	%f1105, %f1034, %f1041, %f1025;
	fma.rn.f32 	%f1106, %f1034, %f1042, %f1026;
	ld.shared.v4.f32 	{%f1107, %f1108, %f1109, %f1110}, [%r94+2048];
	ld.shared.v4.f32 	{%f1111, %f1112, %f1113, %f1114}, [%r94+2304];
	ld.shared.v4.f32 	{%f1115, %f1116, %f1117, %f1118}, [%r95+2048];
	ld.shared.v4.f32 	{%f1119, %f1120, %f1121, %f1122}, [%r95+2304];
	fma.rn.f32 	%f1123, %f1107, %f1115, %f1043;
	fma.rn.f32 	%f1124, %f1107, %f1116, %f1044;
	fma.rn.f32 	%f1125, %f1107, %f1117, %f1045;
	fma.rn.f32 	%f1126, %f1107, %f1118, %f1046;
	fma.rn.f32 	%f1127, %f1107, %f1119, %f1047;
	fma.rn.f32 	%f1128, %f1107, %f1120, %f1048;
	fma.rn.f32 	%f1129, %f1107, %f1121, %f1049;
	fma.rn.f32 	%f1130, %f1107, %f1122, %f1050;
	fma.rn.f32 	%f1131, %f1108, %f1115, %f1051;
	fma.rn.f32 	%f1132, %f1108, %f1116, %f1052;
	fma.rn.f32 	%f1133, %f1108, %f1117, %f1053;
	fma.rn.f32 	%f1134, %f1108, %f1118, %f1054;
	fma.rn.f32 	%f1135, %f1108, %f1119, %f1055;
	fma.rn.f32 	%f1136, %f1108, %f1120, %f1056;
	fma.rn.f32 	%f1137, %f1108, %f1121, %f1057;
	fma.rn.f32 	%f1138, %f1108, %f1122, %f1058;
	fma.rn.f32 	%f1139, %f1109, %f1115, %f1059;
	fma.rn.f32 	%f1140, %f1109, %f1116, %f1060;
	fma.rn.f32 	%f1141, %f1109, %f1117, %f1061;
	fma.rn.f32 	%f1142, %f1109, %f1118, %f1062;
	fma.rn.f32 	%f1143, %f1109, %f1119, %f1063;
	fma.rn.f32 	%f1144, %f1109, %f1120, %f1064;
	fma.rn.f32 	%f1145, %f1109, %f1121, %f1065;
	fma.rn.f32 	%f1146, %f1109, %f1122, %f1066;
	fma.rn.f32 	%f1147, %f1110, %f1115, %f1067;
	fma.rn.f32 	%f1148, %f1110, %f1116, %f1068;
	fma.rn.f32 	%f1149, %f1110, %f1117, %f1069;
	fma.rn.f32 	%f1150, %f1110, %f1118, %f1070;
	fma.rn.f32 	%f1151, %f1110, %f1119, %f1071;
	fma.rn.f32 	%f1152, %f1110, %f1120, %f1072;
	fma.rn.f32 	%f1153, %f1110, %f1121, %f1073;
	fma.rn.f32 	%f1154, %f1110, %f1122, %f1074;
	fma.rn.f32 	%f1155, %f1111, %f1115, %f1075;
	fma.rn.f32 	%f1156, %f1111, %f1116, %f1076;
	fma.rn.f32 	%f1157, %f1111, %f1117, %f1077;
	fma.rn.f32 	%f1158, %f1111, %f1118, %f1078;
	fma.rn.f32 	%f1159, %f1111, %f1119, %f1079;
	fma.rn.f32 	%f1160, %f1111, %f1120, %f1080;
	fma.rn.f32 	%f1161, %f1111, %f1121, %f1081;
	fma.rn.f32 	%f1162, %f1111, %f1122, %f1082;
	fma.rn.f32 	%f1163, %f1112, %f1115, %f1083;
	fma.rn.f32 	%f1164, %f1112, %f1116, %f1084;
	fma.rn.f32 	%f1165, %f1112, %f1117, %f1085;
	fma.rn.f32 	%f1166, %f1112, %f1118, %f1086;
	fma.rn.f32 	%f1167, %f1112, %f1119, %f1087;
	fma.rn.f32 	%f1168, %f1112, %f1120, %f1088;
	fma.rn.f32 	%f1169, %f1112, %f1121, %f1089;
	fma.rn.f32 	%f1170, %f1112, %f1122, %f1090;
	fma.rn.f32 	%f1171, %f1113, %f1115, %f1091;
	fma.rn.f32 	%f1172, %f1113, %f1116, %f1092;
	fma.rn.f32 	%f1173, %f1113, %f1117, %f1093;
	fma.rn.f32 	%f1174, %f1113, %f1118, %f1094;
	fma.rn.f32 	%f1175, %f1113, %f1119, %f1095;
	fma.rn.f32 	%f1176, %f1113, %f1120, %f1096;
	fma.rn.f32 	%f1177, %f1113, %f1121, %f1097;
	fma.rn.f32 	%f1178, %f1113, %f1122, %f1098;
	fma.rn.f32 	%f1179, %f1114, %f1115, %f1099;
	fma.rn.f32 	%f1180, %f1114, %f1116, %f1100;
	fma.rn.f32 	%f1181, %f1114, %f1117, %f1101;
	fma.rn.f32 	%f1182, %f1114, %f1118, %f1102;
	fma.rn.f32 	%f1183, %f1114, %f1119, %f1103;
	fma.rn.f32 	%f1184, %f1114, %f1120, %f1104;
	fma.rn.f32 	%f1185, %f1114, %f1121, %f1105;
	fma.rn.f32 	%f1186, %f1114, %f1122, %f1106;
	ld.shared.v4.f32 	{%f1187, %f1188, %f1189, %f1190}, [%r94+2560];
	ld.shared.v4.f32 	{%f1191, %f1192, %f1193, %f1194}, [%r94+2816];
	ld.shared.v4.f32 	{%f1195, %f1196, %f1197, %f1198}, [%r95+2560];
	ld.shared.v4.f32 	{%f1199, %f1200, %f1201, %f1202}, [%r95+2816];
	fma.rn.f32 	%f1203, %f1187, %f1195, %f1123;
	fma.rn.f32 	%f1204, %f1187, %f1196, %f1124;
	fma.rn.f32 	%f1205, %f1187, %f1197, %f1125;
	fma.rn.f32 	%f1206, %f1187, %f1198, %f1126;
	fma.rn.f32 	%f1207, %f1187, %f1199, %f1127;
	fma.rn.f32 	%f1208, %f1187, %f1200, %f1128;
	fma.rn.f32 	%f1209, %f1187, %f1201, %f1129;
	fma.rn.f32 	%f1210, %f1187, %f1202, %f1130;
	fma.rn.f32 	%f1211, %f1188, %f1195, %f1131;
	fma.rn.f32 	%f1212, %f1188, %f1196, %f1132;
	fma.rn.f32 	%f1213, %f1188, %f1197, %f1133;
	fma.rn.f32 	%f1214, %f1188, %f1198, %f1134;
	fma.rn.f32 	%f1215, %f1188, %f1199, %f1135;
	fma.rn.f32 	%f1216, %f1188, %f1200, %f1136;
	fma.rn.f32 	%f1217, %f1188, %f1201, %f1137;
	fma.rn.f32 	%f1218, %f1188, %f1202, %f1138;
	fma.rn.f32 	%f1219, %f1189, %f1195, %f1139;
	fma.rn.f32 	%f1220, %f1189, %f1196, %f1140;
	fma.rn.f32 	%f1221, %f1189, %f1197, %f1141;
	fma.rn.f32 	%f1222, %f1189, %f1198, %f1142;
	fma.rn.f32 	%f1223, %f1189, %f1199, %f1143;
	fma.rn.f32 	%f1224, %f1189, %f1200, %f1144;
	fma.rn.f32 	%f1225, %f1189, %f1201, %f1145;
	fma.rn.f32 	%f1226, %f1189, %f1202, %f1146;
	fma.rn.f32 	%f1227, %f1190, %f1195, %f1147;
	fma.rn.f32 	%f1228, %f1190, %f1196, %f1148;
	fma.rn.f32 	%f1229, %f1190, %f1197, %f1149;
	fma.rn.f32 	%f1230, %f1190, %f1198, %f1150;
	fma.rn.f32 	%f1231, %f1190, %f1199, %f1151;
	fma.rn.f32 	%f1232, %f1190, %f1200, %f1152;
	fma.rn.f32 	%f1233, %f1190, %f1201, %f1153;
	fma.rn.f32 	%f1234, %f1190, %f1202, %f1154;
	fma.rn.f32 	%f1235, %f1191, %f1195, %f1155;
	fma.rn.f32 	%f1236, %f1191, %f1196, %f1156;
	fma.rn.f32 	%f1237, %f1191, %f1197, %f1157;
	fma.rn.f32 	%f1238, %f1191, %f1198, %f1158;
	fma.rn.f32 	%f1239, %f1191, %f1199, %f1159;
	fma.rn.f32 	%f1240, %f1191, %f1200, %f1160;
	fma.rn.f32 	%f1241, %f1191, %f1201, %f1161;
	fma.rn.f32 	%f1242, %f1191, %f1202, %f1162;
	fma.rn.f32 	%f1243, %f1192, %f1195, %f1163;
	fma.rn.f32 	%f1244, %f1192, %f1196, %f1164;
	fma.rn.f32 	%f1245, %f1192, %f1197, %f1165;
	fma.rn.f32 	%f1246, %f1192, %f1198, %f1166;
	fma.rn.f32 	%f1247, %f1192, %f1199, %f1167;
	fma.rn.f32 	%f1248, %f1192, %f1200, %f1168;
	fma.rn.f32 	%f1249, %f1192, %f1201, %f1169;
	fma.rn.f32 	%f1250, %f1192, %f1202, %f1170;
	fma.rn.f32 	%f1251, %f1193, %f1195, %f1171;
	fma.rn.f32 	%f1252, %f1193, %f1196, %f1172;
	fma.rn.f32 	%f1253, %f1193, %f1197, %f1173;
	fma.rn.f32 	%f1254, %f1193, %f1198, %f1174;
	fma.rn.f32 	%f1255, %f1193, %f1199, %f1175;
	fma.rn.f32 	%f1256, %f1193, %f1200, %f1176;
	fma.rn.f32 	%f1257, %f1193, %f1201, %f1177;
	fma.rn.f32 	%f1258, %f1193, %f1202, %f1178;
	fma.rn.f32 	%f1259, %f1194, %f1195, %f1179;
	fma.rn.f32 	%f1260, %f1194, %f1196, %f1180;
	fma.rn.f32 	%f1261, %f1194, %f1197, %f1181;
	fma.rn.f32 	%f1262, %f1194, %f1198, %f1182;
	fma.rn.f32 	%f1263, %f1194, %f1199, %f1183;
	fma.rn.f32 	%f1264, %f1194, %f1200, %f1184;
	fma.rn.f32 	%f1265, %f1194, %f1201, %f1185;
	fma.rn.f32 	%f1266, %f1194, %f1202, %f1186;
	ld.shared.v4.f32 	{%f1267, %f1268, %f1269, %f1270}, [%r94+3072];
	ld.shared.v4.f32 	{%f1271, %f1272, %f1273, %f1274}, [%r94+3328];
	ld.shared.v4.f32 	{%f1275, %f1276, %f1277, %f1278}, [%r95+3072];
	ld.shared.v4.f32 	{%f1279, %f1280, %f1281, %f1282}, [%r95+3328];
	fma.rn.f32 	%f1283, %f1267, %f1275, %f1203;
	fma.rn.f32 	%f1284, %f1267, %f1276, %f1204;
	fma.rn.f32 	%f1285, %f1267, %f1277, %f1205;
	fma.rn.f32 	%f1286, %f1267, %f1278, %f1206;
	fma.rn.f32 	%f1287, %f1267, %f1279, %f1207;
	fma.rn.f32 	%f1288, %f1267, %f1280, %f1208;
	fma.rn.f32 	%f1289, %f1267, %f1281, %f1209;
	fma.rn.f32 	%f1290, %f1267, %f1282, %f1210;
	fma.rn.f32 	%f1291, %f1268, %f1275, %f1211;
	fma.rn.f32 	%f1292, %f1268, %f1276, %f1212;
	fma.rn.f32 	%f1293, %f1268, %f1277, %f1213;
	fma.rn.f32 	%f1294, %f1268, %f1278, %f1214;
	fma.rn.f32 	%f1295, %f1268, %f1279, %f1215;
	fma.rn.f32 	%f1296, %f1268, %f1280, %f1216;
	fma.rn.f32 	%f1297, %f1268, %f1281, %f1217;
	fma.rn.f32 	%f1298, %f1268, %f1282, %f1218;
	fma.rn.f32 	%f1299, %f1269, %f1275, %f1219;
	fma.rn.f32 	%f1300, %f1269, %f1276, %f1220;
	fma.rn.f32 	%f1301, %f1269, %f1277, %f1221;
	fma.rn.f32 	%f1302, %f1269, %f1278, %f1222;
	fma.rn.f32 	%f1303, %f1269, %f1279, %f1223;
	fma.rn.f32 	%f1304, %f1269, %f1280, %f1224;
	fma.rn.f32 	%f1305, %f1269, %f1281, %f1225;
	fma.rn.f32 	%f1306, %f1269, %f1282, %f1226;
	fma.rn.f32 	%f1307, %f1270, %f1275, %f1227;
	fma.rn.f32 	%f1308, %f1270, %f1276, %f1228;
	fma.rn.f32 	%f1309, %f1270, %f1277, %f1229;
	fma.rn.f32 	%f1310, %f1270, %f1278, %f1230;
	fma.rn.f32 	%f1311, %f1270, %f1279, %f1231;
	fma.rn.f32 	%f1312, %f1270, %f1280, %f1232;
	fma.rn.f32 	%f1313, %f1270, %f1281, %f1233;
	fma.rn.f32 	%f1314, %f1270, %f1282, %f1234;
	fma.rn.f32 	%f1315, %f1271, %f1275, %f1235;
	fma.rn.f32 	%f1316, %f1271, %f1276, %f1236;
	fma.rn.f32 	%f1317, %f1271, %f1277, %f1237;
	fma.rn.f32 	%f1318, %f1271, %f1278, %f1238;
	fma.rn.f32 	%f1319, %f1271, %f1279, %f1239;
	fma.rn.f32 	%f1320, %f1271, %f1280, %f1240;
	fma.rn.f32 	%f1321, %f1271, %f1281, %f1241;
	fma.rn.f32 	%f1322, %f1271, %f1282, %f1242;
	fma.rn.f32 	%f1323, %f1272, %f1275, %f1243;
	fma.rn.f32 	%f1324, %f1272, %f1276, %f1244;
	fma.rn.f32 	%f1325, %f1272, %f1277, %f1245;
	fma.rn.f32 	%f1326, %f1272, %f1278, %f1246;
	fma.rn.f32 	%f1327, %f1272, %f1279, %f1247;
	fma.rn.f32 	%f1328, %f1272, %f1280, %f1248;
	fma.rn.f32 	%f1329, %f1272, %f1281, %f1249;
	fma.rn.f32 	%f1330, %f1272, %f1282, %f1250;
	fma.rn.f32 	%f1331, %f1273, %f1275, %f1251;
	fma.rn.f32 	%f1332, %f1273, %f1276, %f1252;
	fma.rn.f32 	%f1333, %f1273, %f1277, %f1253;
	fma.rn.f32 	%f1334, %f1273, %f1278, %f1254;
	fma.rn.f32 	%f1335, %f1273, %f1279, %f1255;
	fma.rn.f32 	%f1336, %f1273, %f1280, %f1256;
	fma.rn.f32 	%f1337, %f1273, %f1281, %f1257;
	fma.rn.f32 	%f1338, %f1273, %f1282, %f1258;
	fma.rn.f32 	%f1339, %f1274, %f1275, %f1259;
	fma.rn.f32 	%f1340, %f1274, %f1276, %f1260;
	fma.rn.f32 	%f1341, %f1274, %f1277, %f1261;
	fma.rn.f32 	%f1342, %f1274, %f1278, %f1262;
	fma.rn.f32 	%f1343, %f1274, %f1279, %f1263;
	fma.rn.f32 	%f1344, %f1274, %f1280, %f1264;
	fma.rn.f32 	%f1345, %f1274, %f1281, %f1265;
	fma.rn.f32 	%f1346, %f1274, %f1282, %f1266;
	ld.shared.v4.f32 	{%f1347, %f1348, %f1349, %f1350}, [%r94+3584];
	ld.shared.v4.f32 	{%f1351, %f1352, %f1353, %f1354}, [%r94+3840];
	ld.shared.v4.f32 	{%f1355, %f1356, %f1357, %f1358}, [%r95+3584];
	ld.shared.v4.f32 	{%f1359, %f1360, %f1361, %f1362}, [%r95+3840];
	fma.rn.f32 	%f1363, %f1347, %f1355, %f1283;
	fma.rn.f32 	%f1364, %f1347, %f1356, %f1284;
	fma.rn.f32 	%f1365, %f1347, %f1357, %f1285;
	fma.rn.f32 	%f1366, %f1347, %f1358, %f1286;
	fma.rn.f32 	%f1367, %f1347, %f1359, %f1287;
	fma.rn.f32 	%f1368, %f1347, %f1360, %f1288;
	fma.rn.f32 	%f1369, %f1347, %f1361, %f1289;
	fma.rn.f32 	%f1370, %f1347, %f1362, %f1290;
	fma.rn.f32 	%f1371, %f1348, %f1355, %f1291;
	fma.rn.f32 	%f1372, %f1348, %f1356, %f1292;
	fma.rn.f32 	%f1373, %f1348, %f1357, %f1293;
	fma.rn.f32 	%f1374, %f1348, %f1358, %f1294;
	fma.rn.f32 	%f1375, %f1348, %f1359, %f1295;
	fma.rn.f32 	%f1376, %f1348, %f1360, %f1296;
	fma.rn.f32 	%f1377, %f1348, %f1361, %f1297;
	fma.rn.f32 	%f1378, %f1348, %f1362, %f1298;
	fma.rn.f32 	%f1379, %f1349, %f1355, %f1299;
	fma.rn.f32 	%f1380, %f1349, %f1356, %f1300;
	fma.rn.f32 	%f1381, %f1349, %f1357, %f1301;
	fma.rn.f32 	%f1382, %f1349, %f1358, %f1302;
	fma.rn.f32 	%f1383, %f1349, %f1359, %f1303;
	fma.rn.f32 	%f1384, %f1349, %f1360, %f1304;
	fma.rn.f32 	%f1385, %f1349, %f1361, %f1305;
	fma.rn.f32 	%f1386, %f1349, %f1362, %f1306;
	fma.rn.f32 	%f1387, %f1350, %f1355, %f1307;
	fma.rn.f32 	%f1388, %f1350, %f1356, %f1308;
	fma.rn.f32 	%f1389, %f1350, %f1357, %f1309;
	fma.rn.f32 	%f1390, %f1350, %f1358, %f1310;
	fma.rn.f32 	%f1391, %f1350, %f1359, %f1311;
	fma.rn.f32 	%f1392, %f1350, %f1360, %f1312;
	fma.rn.f32 	%f1393, %f1350, %f1361, %f1313;
	fma.rn.f32 	%f1394, %f1350, %f1362, %f1314;
	fma.rn.f32 	%f1395, %f1351, %f1355, %f1315;
	fma.rn.f32 	%f1396, %f1351, %f1356, %f1316;
	fma.rn.f32 	%f1397, %f1351, %f1357, %f1317;
	fma.rn.f32 	%f1398, %f1351, %f1358, %f1318;
	fma.rn.f32 	%f1399, %f1351, %f1359, %f1319;
	fma.rn.f32 	%f1400, %f1351, %f1360, %f1320;
	fma.rn.f32 	%f1401, %f1351, %f1361, %f1321;
	fma.rn.f32 	%f1402, %f1351, %f1362, %f1322;
	fma.rn.f32 	%f1403, %f1352, %f1355, %f1323;
	fma.rn.f32 	%f1404, %f1352, %f1356, %f1324;
	fma.rn.f32 	%f1405, %f1352, %f1357, %f1325;
	fma.rn.f32 	%f1406, %f1352, %f1358, %f1326;
	fma.rn.f32 	%f1407, %f1352, %f1359, %f1327;
	fma.rn.f32 	%f1408, %f1352, %f1360, %f1328;
	fma.rn.f32 	%f1409, %f1352, %f1361, %f1329;
	fma.rn.f32 	%f1410, %f1352, %f1362, %f1330;
	fma.rn.f32 	%f1411, %f1353, %f1355, %f1331;
	fma.rn.f32 	%f1412, %f1353, %f1356, %f1332;
	fma.rn.f32 	%f1413, %f1353, %f1357, %f1333;
	fma.rn.f32 	%f1414, %f1353, %f1358, %f1334;
	fma.rn.f32 	%f1415, %f1353, %f1359, %f1335;
	fma.rn.f32 	%f1416, %f1353, %f1360, %f1336;
	fma.rn.f32 	%f1417, %f1353, %f1361, %f1337;
	fma.rn.f32 	%f1418, %f1353, %f1362, %f1338;
	fma.rn.f32 	%f1419, %f1354, %f1355, %f1339;
	fma.rn.f32 	%f1420, %f1354, %f1356, %f1340;
	fma.rn.f32 	%f1421, %f1354, %f1357, %f1341;
	fma.rn.f32 	%f1422, %f1354, %f1358, %f1342;
	fma.rn.f32 	%f1423, %f1354, %f1359, %f1343;
	fma.rn.f32 	%f1424, %f1354, %f1360, %f1344;
	fma.rn.f32 	%f1425, %f1354, %f1361, %f1345;
	fma.rn.f32 	%f1426, %f1354, %f1362, %f1346;
	mov.u32 	%r96, %ctaid.y;
	shl.b32 	%r97, %r96, 7;
	add.s32 	%r98, %r97, %r88;
	mov.u32 	%r99, %ctaid.x;
	shl.b32 	%r100, %r99, 7;
	add.s32 	%r101, %r100, %r93;
	mad.lo.s32 	%r102, %r98, %r107, %r101;
	mul.wide.s32 	%rd17, %r102, 4;
	add.s64 	%rd18, %rd16, %rd17;
	st.global.v4.f32 	[%rd18], {%f1363, %f1364, %f1365, %f1366};
	st.global.v4.f32 	[%rd18+256], {%f1367, %f1368, %f1369, %f1370};
	mul.wide.s32 	%rd19, %r107, 4;
	add.s64 	%rd20, %rd18, %rd19;
	st.global.v4.f32 	[%rd20], {%f1371, %f1372, %f1373, %f1374};
	st.global.v4.f32 	[%rd20+256], {%f1375, %f1376, %f1377, %f1378};
	add.s64 	%rd21, %rd20, %rd19;
	st.global.v4.f32 	[%rd21], {%f1379, %f1380, %f1381, %f1382};
	st.global.v4.f32 	[%rd21+256], {%f1383, %f1384, %f1385, %f1386};
	add.s64 	%rd22, %rd21, %rd19;
	st.global.v4.f32 	[%rd22], {%f1387, %f1388, %f1389, %f1390};
	st.global.v4.f32 	[%rd22+256], {%f1391, %f1392, %f1393, %f1394};
	add.s32 	%r103, %r98, 64;
	mad.lo.s32 	%r104, %r103, %r107, %r101;
	mul.wide.s32 	%rd23, %r104, 4;
	add.s64 	%rd24, %rd16, %rd23;
	st.global.v4.f32 	[%rd24], {%f1395, %f1396, %f1397, %f1398};
	st.global.v4.f32 	[%rd24+256], {%f1399, %f1400, %f1401, %f1402};
	add.s64 	%rd25, %rd24, %rd19;
	st.global.v4.f32 	[%rd25], {%f1403, %f1404, %f1405, %f1406};
	st.global.v4.f32 	[%rd25+256], {%f1407, %f1408, %f1409, %f1410};
	add.s64 	%rd26, %rd25, %rd19;
	st.global.v4.f32 	[%rd26], {%f1411, %f1412, %f1413, %f1414};
	st.global.v4.f32 	[%rd26+256], {%f1415, %f1416, %f1417, %f1418};
	add.s64 	%rd27, %rd26, %rd19;
	st.global.v4.f32 	[%rd27], {%f1419, %f1420, %f1421, %f1422};
	st.global.v4.f32 	[%rd27+256], {%f1423, %f1424, %f1425, %f1426};
	ret;

}


// ===== COMPILED SASS (sm_100) =====

	.target	sm_100

	.elftype	@"ET_EXEC"


//--------------------- .note.nv.tkinfo           --------------------------
	.section	.note.nv.tkinfo,"",@"SHT_NOTE"
	.sectionflags	@"SHF_NOTE_NV_TKINFO"
	.tkinfo
        /*0018*/ 	.word	0x00000002
        /*0030*/ 	.string	""
        /*0030*/ 	.string	"ptxas"
        /*0030*/ 	.string	"Cuda compilation tools, release 13.0, V13.0.88"
        /*0030*/ 	.string	"Build cuda_13.0.r13.0/compiler.36424714_0"
        /*0030*/ 	.string	"-arch sm_100 -m 64 "



//--------------------- .note.nv.cuinfo           --------------------------
	.section	.note.nv.cuinfo,"",@"SHT_NOTE"
	.sectionflags	@"SHF_NOTE_NV_CUINFO"
        /*0018*/ 	.short	0x0002
        /*001a*/ 	.short	0x0064
        /*001c*/ 	.short	0x0082
	.zero		2


//--------------------- .nv.info                  --------------------------
	.section	.nv.info,"",@"SHT_CUDA_INFO"
	.align	4


	//----- nvinfo : EIATTR_REGCOUNT
	.align		4
        /*0000*/ 	.byte	0x04, 0x2f
        /*0002*/ 	.short	(.L_1 - .L_0)
	.align		4
.L_0:
        /*0004*/ 	.word	index@(_Z10naiveSgemmPfS_S_iii)
        /*0008*/ 	.word	0x00000020


	//----- nvinfo : EIATTR_FRAME_SIZE
	.align		4
.L_1:
        /*000c*/ 	.byte	0x04, 0x11
        /*000e*/ 	.short	(.L_3 - .L_2)
	.align		4
.L_2:
        /*0010*/ 	.word	index@(_Z10naiveSgemmPfS_S_iii)
        /*0014*/ 	.word	0x00000000


	//----- nvinfo : EIATTR_REGCOUNT
	.align		4
.L_3:
        /*0018*/ 	.byte	0x04, 0x2f
        /*001a*/ 	.short	(.L_5 - .L_4)
	.align		4
.L_4:
        /*001c*/ 	.word	index@(_Z16mySgemmV1AlignedPfS_S_iii)
        /*0020*/ 	.word	0x00000080


	//----- nvinfo : EIATTR_FRAME_SIZE
	.align		4
.L_5:
        /*0024*/ 	.byte	0x04, 0x11
        /*0026*/ 	.short	(.L_7 - .L_6)
	.align		4
.L_6:
        /*0028*/ 	.word	index@(_Z16mySgemmV1AlignedPfS_S_iii)
        /*002c*/ 	.word	0x00000000


	//----- nvinfo : EIATTR_REGCOUNT
	.align		4
.L_7:
        /*0030*/ 	.byte	0x04, 0x2f
        /*0032*/ 	.short	(.L_9 - .L_8)
	.align		4
.L_8:
        /*0034*/ 	.word	index@(_Z16mySgemmV2AlignedPfS_S_iii)
        /*0038*/ 	.word	0x0000005f


	//----- nvinfo : EIATTR_FRAME_SIZE
	.align		4
.L_9:
        /*003c*/ 	.byte	0x04, 0x11
        /*003e*/ 	.short	(.L_11 - .L_10)
	.align		4
.L_10:
        /*0040*/ 	.word	index@(_Z16mySgemmV2AlignedPfS_S_iii)
        /*0044*/ 	.word	0x00000000


	//----- nvinfo : EIATTR_REGCOUNT
	.align		4
.L_11:
        /*0048*/ 	.byte	0x04, 0x2f
        /*004a*/ 	.short	(.L_13 - .L_12)
	.align		4
.L_12:
        /*004c*/ 	.word	index@(_Z16mySgemmV3AlignedPfS_S_iii)
        /*0050*/ 	.word	0x0000007d


	//----- nvinfo : EIATTR_FRAME_SIZE
	.align		4
.L_13:
        /*0054*/ 	.byte	0x04, 0x11
        /*0056*/ 	.short	(.L_15 - .L_14)
	.align		4
.L_14:
        /*0058*/ 	.word	index@(_Z16mySgemmV3AlignedPfS_S_iii)
        /*005c*/ 	.word	0x00000000


	//----- nvinfo : EIATTR_MIN_STACK_SIZE
	.align		4
.L_15:
        /*0060*/ 	.byte	0x04, 0x12
        /*0062*/ 	.short	(.L_17 - .L_16)
	.align		4
.L_16:
        /*0064*/ 	.word	index@(_Z16mySgemmV3AlignedPfS_S_iii)
        /*0068*/ 	.word	0x00000000


	//----- nvinfo : EIATTR_MIN_STACK_SIZE
	.align		4
.L_17:
        /*006c*/ 	.byte	0x04, 0x12
        /*006e*/ 	.short	(.L_19 - .L_18)
	.align		4
.L_18:
        /*0070*/ 	.word	index@(_Z16mySgemmV2AlignedPfS_S_iii)
        /*0074*/ 	.word	0x00000000


	//----- nvinfo : EIATTR_MIN_STACK_SIZE
	.align		4
.L_19:
        /*0078*/ 	.byte	0x04, 0x12
        /*007a*/ 	.short	(.L_21 - .L_20)
	.align		4
.L_20:
        /*007c*/ 	.word	index@(_Z16mySgemmV1AlignedPfS_S_iii)
        /*0080*/ 	.word	0x00000000


	//----- nvinfo : EIATTR_MIN_STACK_SIZE
	.align		4
.L_21:
        /*0084*/ 	.byte	0x04, 0x12
        /*0086*/ 	.short	(.L_23 - .L_22)
	.align		4
.L_22:
        /*0088*/ 	.word	index@(_Z10naiveSgemmPfS_S_iii)
        /*008c*/ 	.word	0x00000000
.L_23:


//--------------------- .nv.compat                --------------------------
	.section	.nv.compat,"",@"SHT_CUDA_COMPAT_INFO"
	.align	4
        /*0000*/ 	.byte	0x02, 0x09, 0x00, 0x00, 0x02, 0x02, 0x01, 0x00, 0x02, 0x05, 0x05, 0x00, 0x03, 0x07, 0x01, 0x01
        /*0010*/ 	.byte	0x02, 0x03, 0x00, 0x00, 0x02, 0x06, 0x01, 0x00, 0x04, 0x0b, 0x08, 0x00, 0x09, 0x00, 0x00, 0x00
        /*0020*/ 	.byte	0x00, 0x00, 0x00, 0x00


//--------------------- .nv.info._Z16mySgemmV3AlignedPfS_S_iii --------------------------
	.section	.nv.info._Z16mySgemmV3AlignedPfS_S_iii,"",@"SHT_CUDA_INFO"
	.sectionflags	@""
	.align	4


	//----- nvinfo : EIATTR_CUDA_API_VERSION
	.align		4
        /*0000*/ 	.byte	0x04, 0x37
        /*0002*/ 	.short	(.L_25 - .L_24)
.L_24:
        /*0004*/ 	.word	0x00000082


	//----- nvinfo : EIATTR_KPARAM_INFO
	.align		4
.L_25:
        /*0008*/ 	.byte	0x04, 0x17
        /*000a*/ 	.short	(.L_27 - .L_26)
.L_26:
        /*000c*/ 	.word	0x00000000
        /*0010*/ 	.short	0x0005
        /*0012*/ 	.short	0x0020
        /*0014*/ 	.byte	0x00, 0xf0, 0x11, 0x00


	//----- nvinfo : EIATTR_KPARAM_INFO
	.align		4
.L_27:
        /*0018*/ 	.byte	0x04, 0x17
        /*001a*/ 	.short	(.L_29 - .L_28)
.L_28:
        /*001c*/ 	.word	0x00000000
        /*0020*/ 	.short	0x0004
        /*0022*/ 	.short	0x001c
        /*0024*/ 	.byte	0x00, 0xf0, 0x11, 0x00


	//----- nvinfo : EIATTR_KPARAM_INFO
	.align		4
.L_29:
        /*0028*/ 	.byte	0x04, 0x17
        /*002a*/ 	.short	(.L_31 - .L_30)
.L_30:
        /*002c*/ 	.word	0x00000000
        /*0030*/ 	.short	0x0003
        /*0032*/ 	.short	0x0018
        /*0034*/ 	.byte	0x00, 0xf0, 0x11, 0x00


	//----- nvinfo : EIATTR_KPARAM_INFO
	.align		4
.L_31:
        /*0038*/ 	.byte	0x04, 0x17
        /*003a*/ 	.short	(.L_33 - .L_32)
.L_32:
        /*003c*/ 	.word	0x00000000
        /*0040*/ 	.short	0x0002
        /*0042*/ 	.short	0x0010
        /*0044*/ 	.byte	0x00, 0xf5, 0x21, 0x00


	//----- nvinfo : EIATTR_KPARAM_INFO
	.align		4
.L_33:
        /*0048*/ 	.byte	0x04, 0x17
        /*004a*/ 	.short	(.L_35 - .L_34)
.L_34:
        /*004c*/ 	.word	0x00000000
        /*0050*/ 	.short	0x0001
        /*0052*/ 	.short	0x0008
        /*0054*/ 	.byte	0x00, 0xf5, 0x21, 0x00


	//----- nvinfo : EIATTR_KPARAM_INFO
	.align		4
.L_35:
        /*0058*/ 	.byte	0x04, 0x17
        /*005a*/ 	.short	(.L_37 - .L_36)
.L_36:
        /*005c*/ 	.word	0x00000000
        /*0060*/ 	.short	0x0000
        /*0062*/ 	.short	0x0000
        /*0064*/ 	.byte	0x00, 0xf5, 0x21, 0x00


	//----- nvinfo : EIATTR_SPARSE_MMA_MASK
	.align		4
.L_37:
        /*0068*/ 	.byte	0x03, 0x50
        /*006a*/ 	.short	0x0000


	//----- nvinfo : EIATTR_MAXREG_COUNT
	.align		4
        /*006c*/ 	.byte	0x03, 0x1b
        /*006e*/ 	.short	0x00ff


	//----- nvinfo : EIATTR_NUM_BARRIERS
	.align		4
        /*0070*/ 	.byte	0x02, 0x4c
        /*0072*/ 	.byte	0x01
	.zero		1


	//----- nvinfo : EIATTR_MERCURY_ISA_VERSION
	.align		4
        /*0074*/ 	.byte	0x03, 0x5f
        /*0076*/ 	.short	0x0101


	//----- nvinfo : EIATTR_VRC_CTA_INIT_COUNT
	.align		4
        /*0078*/ 	.byte	0x02, 0x4a
	.zero		1
	.zero		1


	//----- nvinfo : EIATTR_EXIT_INSTR_OFFSETS
	.align		4
        /*007c*/ 	.byte	0x04, 0x1c
        /*007e*/ 	.short	(.L_39 - .L_38)


	//   ....[0]....
.L_38:
        /*0080*/ 	.word	0x00004ec0


	//----- nvinfo : EIATTR_CBANK_PARAM_SIZE
	.align		4
.L_39:
        /*0084*/ 	.byte	0x03, 0x19
        /*0086*/ 	.short	0x0024


	//----- nvinfo : EIATTR_PARAM_CBANK
	.align		4
        /*0088*/ 	.byte	0x04, 0x0a
        /*008a*/ 	.short	(.L_41 - .L_40)
	.align		4
.L_40:
        /*008c*/ 	.word	index@(.nv.constant0._Z16mySgemmV3AlignedPfS_S_iii)
        /*0090*/ 	.short	0x0380
        /*0092*/ 	.short	0x0024


	//----- nvinfo : EIATTR_SW_WAR
	.align		4
.L_41:
        /*0094*/ 	.byte	0x04, 0x36
        /*0096*/ 	.short	(.L_43 - .L_42)
.L_42:
        /*0098*/ 	.word	0x00000008
.L_43:


//--------------------- .nv.info._Z16mySgemmV2AlignedPfS_S_iii --------------------------
	.section	.nv.info._Z16mySgemmV2AlignedPfS_S_iii,"",@"SHT_CUDA_INFO"
	.sectionflags	@""
	.align	4


	//----- nvinfo : EIATTR_CUDA_API_VERSION
	.align		4
        /*0000*/ 	.byte	0x04, 0x37
        /*0002*/ 	.short	(.L_45 - .L_44)
.L_44:
        /*0004*/ 	.word	0x00000082


	//----- nvinfo : EIATTR_KPARAM_INFO
	.align		4
.L_45:
        /*0008*/ 	.byte	0x04, 0x17
        /*000a*/ 	.short	(.L_47 - .L_46)
.L_46:
        /*000c*/ 	.word	0x00000000
        /*0010*/ 	.short	0x0005
        /*0012*/ 	.short	0x0020
        /*0014*/ 	.byte	0x00, 0xf0, 0x11, 0x00


	//----- nvinfo : EIATTR_KPARAM_INFO
	.align		4
.L_47:
        /*0018*/ 	.byte	0x04, 0x17
        /*001a*/ 	.short	(.L_49 - .L_48)
.L_48:
        /*001c*/ 	.word	0x00000000
        /*0020*/ 	.short	0x0004
        /*0022*/ 	.short	0x001c
        /*0024*/ 	.byte	0x00, 0xf0, 0x11, 0x00


	//----- nvinfo : EIATTR_KPARAM_INFO
	.align		4
.L_49:
        /*0028*/ 	.byte	0x04, 0x17
        /*002a*/ 	.short	(.L_51 - .L_50)
.L_50:
        /*002c*/ 	.word	0x00000000
        /*0030*/ 	.short	0x0003
        /*0032*/ 	.short	0x0018
        /*0034*/ 	.byte	0x00, 0xf0, 0x11, 0x00


	//----- nvinfo : EIATTR_KPARAM_INFO
	.align		4
.L_51:
        /*0038*/ 	.byte	0x04, 0x17
        /*003a*/ 	.short	(.L_53 - .L_52)
.L_52:
        /*003c*/ 	.word	0x00000000
        /*0040*/ 	.short	0x0002
        /*0042*/ 	.short	0x0010
        /*0044*/ 	.byte	0x00, 0xf5, 0x21, 0x00


	//----- nvinfo : EIATTR_KPARAM_INFO
	.align		4
.L_53:
        /*0048*/ 	.byte	0x04, 0x17
        /*004a*/ 	.short	(.L_55 - .L_54)
.L_54:
        /*004c*/ 	.word	0x00000000
        /*0050*/ 	.short	0x0001
        /*0052*/ 	.short	0x0008
        /*0054*/ 	.byte	0x00, 0xf5, 0x21, 0x00


	//----- nvinfo : EIATTR_KPARAM_INFO
	.align		4
.L_55:
        /*0058*/ 	.byte	0x04, 0x17
        /*005a*/ 	.short	(.L_57 - .L_56)
.L_56:
        /*005c*/ 	.word	0x00000000
        /*0060*/ 	.short	0x0000
        /*0062*/ 	.short	0x0000
        /*0064*/ 	.byte	0x00, 0xf5, 0x21, 0x00


	//----- nvinfo : EIATTR_SPARSE_MMA_MASK
	.align		4
.L_57:
        /*0068*/ 	.byte	0x03, 0x50
        /*006a*/ 	.short	0x0000


	//----- nvinfo : EIATTR_MAXREG_COUNT
	.align		4
        /*006c*/ 	.byte	0x03, 0x1b
        /*006e*/ 	.short	0x00ff


	//----- nvinfo : EIATTR_NUM_BARRIERS
	.align		4
        /*0070*/ 	.byte	0x02, 0x4c
        /*0072*/ 	.byte	0x01
	.zero		1


	//----- nvinfo : EIATTR_MERCURY_ISA_VERSION
	.align		4
        /*0074*/ 	.byte	0x03, 0x5f
        /*0076*/ 	.short	0x0101


	//----- nvinfo : EIATTR_VRC_CTA_INIT_COUNT
	.align		4
        /*0078*/ 	.byte	0x02, 0x4a
	.zero		1
	.zero		1


	//----- nvinfo : EIATTR_EXIT_INSTR_OFFSETS
	.align		4
        /*007c*/ 	.byte	0x04, 0x1c
        /*007e*/ 	.short	(.L_59 - .L_58)


	//   ....[0]....
.L_58:
        /*0080*/ 	.word	0x00004d90


	//   ....[1]....
        /*0084*/ 	.word	0x00004e60


	//   ....[2]....
        /*0088*/ 	.word	0x00004e80


	//   ....[3]....
        /*008c*/ 	.word	0x00004ef0


	//   ....[4]....
        /*0090*/ 	.word	0x00004f60


	//   ....[5]....
        /*0094*/ 	.word	0x00004f80


	//   ....[6]....
        /*0098*/ 	.word	0x00004fa0


	//----- nvinfo : EIATTR_CRS_STACK_SIZE
	.align		4
.L_59:
        /*009c*/ 	.byte	0x04, 0x1e
        /*009e*/ 	.short	(.L_61 - .L_60)
.L_60:
        /*00a0*/ 	.word	0x00000000


	//----- nvinfo : EIATTR_CBANK_PARAM_SIZE
	.align		4
.L_61:
        /*00a4*/ 	.byte	0x03, 0x19
        /*00a6*/ 	.short	0x0024


	//----- nvinfo : EIATTR_PARAM_CBANK
	.align		4
        /*00a8*/ 	.byte	0x04, 0x0a
        /*00aa*/ 	.short	(.L_63 - .L_62)
	.align		4
.L_62:
        /*00ac*/ 	.word	index@(.nv.constant0._Z16mySgemmV2AlignedPfS_S_iii)
        /*00b0*/ 	.short	0x0380
        /*00b2*/ 	.short	0x0024


	//----- nvinfo : EIATTR_SW_WAR
	.align		4
.L_63:
        /*00b4*/ 	.byte	0x04, 0x36
        /*00b6*/ 	.short	(.L_65 - .L_64)
.L_64:
        /*00b8*/ 	.word	0x00000008
.L_65:


//--------------------- .nv.info._Z16mySgemmV1AlignedPfS_S_iii --------------------------
	.section	.nv.info._Z16mySgemmV1AlignedPfS_S_iii,"",@"SHT_CUDA_INFO"
	.sectionflags	@""
	.align	4


	//----- nvinfo : EIATTR_CUDA_API_VERSION
	.align		4
        /*0000*/ 	.byte	0x04, 0x37
        /*0002*/ 	.short	(.L_67 - .L_66)
.L_66:
        /*0004*/ 	.word	0x00000082


	//----- nvinfo : EIATTR_KPARAM_INFO
	.align		4
.L_67:
        /*0008*/ 	.byte	0x04, 0x17
        /*000a*/ 	.short	(.L_69 - .L_68)
.L_68:
        /*000c*/ 	.word	0x00000000
        /*0010*/ 	.short	0x0005
        /*0012*/ 	.short	0x0020
        /*0014*/ 	.byte	0x00, 0xf0, 0x11, 0x00


	//----- nvinfo : EIATTR_KPARAM_INFO
	.align		4
.L_69:
        /*0018*/ 	.byte	0x04, 0x17
        /*001a*/ 	.short	(.L_71 - .L_70)
.L_70:
        /*001c*/ 	.word	0x00000000
        /*0020*/ 	.short	0x0004
        /*0022*/ 	.short	0x001c
        /*0024*/ 	.byte	0x00, 0xf0, 0x11, 0x00


	//----- nvinfo : EIATTR_KPARAM_INFO
	.align		4
.L_71:
        /*0028*/ 	.byte	0x04, 0x17
        /*002a*/ 	.short	(.L_73 - .L_72)
.L_72:
        /*002c*/ 	.word	0x00000000
        /*0030*/ 	.short	0x0003
        /*0032*/ 	.short	0x0018
        /*0034*/ 	.byte	0x00, 0xf0, 0x11, 0x00


	//----- nvinfo : EIATTR_KPARAM_INFO
	.align		4
.L_73:
        /*0038*/ 	.byte	0x04, 0x17
        /*003a*/ 	.short	(.L_75 - .L_74)
.L_74:
        /*003c*/ 	.word	0x00000000
        /*0040*/ 	.short	0x0002
        /*0042*/ 	.short	0x0010
        /*0044*/ 	.byte	0x00, 0xf5, 0x21, 0x00


	//----- nvinfo : EIATTR_KPARAM_INFO
	.align		4
.L_75:
        /*0048*/ 	.byte	0x04, 0x17
        /*004a*/ 	.short	(.L_77 - .L_76)
.L_76:
        /*004c*/ 	.word	0x00000000
        /*0050*/ 	.short	0x0001
        /*0052*/ 	.short	0x0008
        /*0054*/ 	.byte	0x00, 0xf5, 0x21, 0x00


	//----- nvinfo : EIATTR_KPARAM_INFO
	.align		4
.L_77:
        /*0058*/ 	.byte	0x04, 0x17
        /*005a*/ 	.short	(.L_79 - .L_78)
.L_78:
        /*005c*/ 	.word	0x00000000
        /*0060*/ 	.short	0x0000
        /*0062*/ 	.short	0x0000
        /*0064*/ 	.byte	0x00, 0xf5, 0x21, 0x00


	//----- nvinfo : EIATTR_SPARSE_MMA_MASK
	.align		4
.L_79:
        /*0068*/ 	.byte	0x03, 0x50
        /*006a*/ 	.short	0x0000


	//----- nvinfo : EIATTR_MAXREG_COUNT
	.align		4
        /*006c*/ 	.byte	0x03, 0x1b
        /*006e*/ 	.short	0x00ff


	//----- nvinfo : EIATTR_NUM_BARRIERS
	.align		4
        /*0070*/ 	.byte	0x02, 0x4c
        /*0072*/ 	.byte	0x01
	.zero		1


	//----- nvinfo : EIATTR_MERCURY_ISA_VERSION
	.align		4
        /*0074*/ 	.byte	0x03, 0x5f
        /*0076*/ 	.short	0x0101


	//----- nvinfo : EIATTR_VRC_CTA_INIT_COUNT
	.align		4
        /*0078*/ 	.byte	0x02, 0x4a
	.zero		1
	.zero		1


	//----- nvinfo : EIATTR_EXIT_INSTR_OFFSETS
	.align		4
        /*007c*/ 	.byte	0x04, 0x1c
        /*007e*/ 	.short	(.L_81 - .L_80)


	//   ....[0]....
.L_80:
        /*0080*/ 	.word	0x00004700


	//   ....[1]....
        /*0084*/ 	.word	0x000047f0


	//   ....[2]....
        /*0088*/ 	.word	0x00004810


	//   ....[3]....
        /*008c*/ 	.word	0x00004880


	//----- nvinfo : EIATTR_CRS_STACK_SIZE
	.align		4
.L_81:
        /*0090*/ 	.byte	0x04, 0x1e
        /*0092*/ 	.short	(.L_83 - .L_82)
.L_82:
        /*0094*/ 	.word	0x00000000


	//----- nvinfo : EIATTR_CBANK_PARAM_SIZE
	.align		4
.L_83:
        /*0098*/ 	.byte	0x03, 0x19
        /*009a*/ 	.short	0x0024


	//----- nvinfo : EIATTR_PARAM_CBANK
	.align		4
        /*009c*/ 	.byte	0x04, 0x0a
        /*009e*/ 	.short	(.L_85 - .L_84)
	.align		4
.L_84:
        /*00a0*/ 	.word	index@(.nv.constant0._Z16mySgemmV1AlignedPfS_S_iii)
        /*00a4*/ 	.short	0x0380
        /*00a6*/ 	.short	0x0024


	//----- nvinfo : EIATTR_SW_WAR
	.align		4
.L_85:
        /*00a8*/ 	.byte	0x04, 0x36
        /*00aa*/ 	.short	(.L_87 - .L_86)
.L_86:
        /*00ac*/ 	.word	0x00000008
.L_87:


//--------------------- .nv.info._Z10naiveSgemmPfS_S_iii --------------------------
	.section	.nv.info._Z10naiveSgemmPfS_S_iii,"",@"SHT_CUDA_INFO"
	.sectionflags	@""
	.align	4


	//----- nvinfo : EIATTR_CUDA_API_VERSION
	.align		4
        /*0000*/ 	.byte	0x04, 0x37
        /*0002*/ 	.short	(.L_89 - .L_88)
.L_88:
        /*0004*/ 	.word	0x00000082


	//----- nvinfo : EIATTR_KPARAM_INFO
	.align		4
.L_89:
        /*0008*/ 	.byte	0x04, 0x17
        /*000a*/ 	.short	(.L_91 - .L_90)
.L_90:
        /*000c*/ 	.word	0x00000000
        /*0010*/ 	.short	0x0005
        /*0012*/ 	.short	0x0020
        /*0014*/ 	.byte	0x00, 0xf0, 0x11, 0x00


	//----- nvinfo : EIATTR_KPARAM_INFO
	.align		4
.L_91:
        /*0018*/ 	.byte	0x04, 0x17
        /*001a*/ 	.short	(.L_93 - .L_92)
.L_92:
        /*001c*/ 	.word	0x00000000
        /*0020*/ 	.short	0x0004
        /*0022*/ 	.short	0x001c
        /*0024*/ 	.byte	0x00, 0xf0, 0x11, 0x00


	//----- nvinfo : EIATTR_KPARAM_INFO
	.align		4
.L_93:
        /*0028*/ 	.byte	0x04, 0x17
        /*002a*/ 	.short	(.L_95 - .L_94)
.L_94:
        /*002c*/ 	.word	0x00000000
        /*0030*/ 	.short	0x0003
        /*0032*/ 	.short	0x0018
        /*0034*/ 	.byte	0x00, 0xf0, 0x11, 0x00


	//----- nvinfo : EIATTR_KPARAM_INFO
	.align		4
.L_95:
        /*0038*/ 	.byte	0x04, 0x17
        /*003a*/ 	.short	(.L_97 - .L_96)
.L_96:
        /*003c*/ 	.word	0x00000000
        /*0040*/ 	.short	0x0002
        /*0042*/ 	.short	0x0010
        /*0044*/ 	.byte	0x00, 0xf5, 0x21, 0x00


	//----- nvinfo : EIATTR_KPARAM_INFO
	.align		4
.L_97:
        /*0048*/ 	.byte	0x04, 0x17
        /*004a*/ 	.short	(.L_99 - .L_98)
.L_98:
        /*004c*/ 	.word	0x00000000
        /*0050*/ 	.short	0x0001
        /*0052*/ 	.short	0x0008
        /*0054*/ 	.byte	0x00, 0xf5, 0x21, 0x00


	//----- nvinfo : EIATTR_KPARAM_INFO
	.align		4
.L_99:
        /*0058*/ 	.byte	0x04, 0x17
        /*005a*/ 	.short	(.L_101 - .L_100)
.L_100:
        /*005c*/ 	.word	0x00000000
        /*0060*/ 	.short	0x0000
        /*0062*/ 	.short	0x0000
        /*0064*/ 	.byte	0x00, 0xf5, 0x21, 0x00


	//----- nvinfo : EIATTR_SPARSE_MMA_MASK
	.align		4
.L_101:
        /*0068*/ 	.byte	0x03, 0x50
        /*006a*/ 	.short	0x0000


	//----- nvinfo : EIATTR_MAXREG_COUNT
	.align		4
        /*006c*/ 	.byte	0x03, 0x1b
        /*006e*/ 	.short	0x00ff


	//----- nvinfo : EIATTR_MERCURY_ISA_VERSION
	.align		4
        /*0070*/ 	.byte	0x03, 0x5f
        /*0072*/ 	.short	0x0101


	//----- nvinfo : EIATTR_VRC_CTA_INIT_COUNT
	.align		4
        /*0074*/ 	.byte	0x02, 0x4a
	.zero		1
	.zero		1


	//----- nvinfo : EIATTR_EXIT_INSTR_OFFSETS
	.align		4
        /*0078*/ 	.byte	0x04, 0x1c
        /*007a*/ 	.short	(.L_103 - .L_102)


	//   ....[0]....
.L_102:
        /*007c*/ 	.word	0x000000c0


	//   ....[1]....
        /*0080*/ 	.word	0x000008e0


	//----- nvinfo : EIATTR_CBANK_PARAM_SIZE
	.align		4
.L_103:
        /*0084*/ 	.byte	0x03, 0x19
        /*0086*/ 	.short	0x0024


	//----- nvinfo : EIATTR_PARAM_CBANK
	.align		4
        /*0088*/ 	.byte	0x04, 0x0a
        /*008a*/ 	.short	(.L_105 - .L_104)
	.align		4
.L_104:
        /*008c*/ 	.word	index@(.nv.constant0._Z10naiveSgemmPfS_S_iii)
        /*0090*/ 	.short	0x0380
        /*0092*/ 	.short	0x0024


	//----- nvinfo : EIATTR_SW_WAR
	.align		4
.L_105:
        /*0094*/ 	.byte	0x04, 0x36
        /*0096*/ 	.short	(.L_107 - .L_106)
.L_106:
        /*0098*/ 	.word	0x00000008
.L_107:


//--------------------- .nv.callgraph             --------------------------
	.section	.nv.callgraph,"",@"SHT_CUDA_CALLGRAPH"
	.align	4
	.sectionentsize	8
	.align		4
        /*0000*/ 	.word	0x00000000
	.align		4
        /*0004*/ 	.word	0xffffffff
	.align		4
        /*0008*/ 	.word	0x00000000
	.align		4
        /*000c*/ 	.word	0xfffffffe
	.align		4
        /*0010*/ 	.word	0x00000000
	.align		4
        /*0014*/ 	.word	0xfffffffd
	.align		4
        /*0018*/ 	.word	0x00000000
	.align		4
        /*001c*/ 	.word	0xfffffffc


//--------------------- .text._Z16mySgemmV3AlignedPfS_S_iii --------------------------
	.section	.text._Z16mySgemmV3AlignedPfS_S_iii,"ax",@progbits
	.align	128
        .global         _Z16mySgemmV3AlignedPfS_S_iii
        .type           _Z16mySgemmV3AlignedPfS_S_iii,@function
        .size           _Z16mySgemmV3AlignedPfS_S_iii,(.L_x_101 - _Z16mySgemmV3AlignedPfS_S_iii)
        .other          _Z16mySgemmV3AlignedPfS_S_iii,@"STO_CUDA_ENTRY STV_DEFAULT"
_Z16mySgemmV3AlignedPfS_S_iii:
.text._Z16mySgemmV3AlignedPfS_S_iii:
[----:B------:R-:W-:Y:S01]  /*0000*/  LDC R1, c[0x0][0x37c] ;  /* 0x0000df00ff017b82 */ /* 0x000fe20000000800 */
[----:B------:R-:W0:Y:S01]  /*0010*/  S2R R65, SR_TID.X ;  /* 0x0000000000417919 */ /* 0x000e220000002100 */
[----:B------:R-:W0:Y:S06]  /*0020*/  LDCU UR4, c[0x0][0x360] ;  /* 0x00006c00ff0477ac */ /* 0x000e2c0008000800 */
[----:B------:R-:W1:Y:S01]  /*0030*/  LDC R4, c[0x0][0x39c] ;  /* 0x0000e700ff047b82 */ /* 0x000e620000000800 */
[----:B------:R-:W0:Y:S01]  /*0040*/  S2R R72, SR_TID.Y ;  /* 0x0000000000487919 */ /* 0x000e220000002200 */
[----:B------:R-:W2:Y:S01]  /*0050*/  LDCU UR8, c[0x0][0x3a0] ;  /* 0x00007400ff0877ac */ /* 0x000ea20008000800 */
[----:B------:R-:W3:Y:S01]  /*0060*/  S2R R61, SR_CTAID.X ;  /* 0x00000000003d7919 */ /* 0x000ee20000002500 */
[----:B------:R-:W4:Y:S04]  /*0070*/  LDCU.64 UR12, c[0x0][0x358] ;  /* 0x00006b00ff0c77ac */ /* 0x000f280008000a00 */
[----:B------:R-:W5:Y:S01]  /*0080*/  LDC.64 R94, c[0x0][0x380] ;  /* 0x0000e000ff5e7b82 */ /* 0x000f620000000a00 */
[----:B------:R-:W2:Y:S07]  /*0090*/  S2R R63, SR_CTAID.Y ;  /* 0x00000000003f7919 */ /* 0x000eae0000002600 */
[----:B------:R-:W4:Y:S01]  /*00a0*/  LDC.64 R92, c[0x0][0x388] ;  /* 0x0000e200ff5c7b82 */ /* 0x000f220000000a00 */
[----:B0-----:R-:W-:Y:S01]  /*00b0*/  IMAD R0, R72, UR4, R65 ;  /* 0x0000000448007c24 */ /* 0x001fe2000f8e0241 */
[----:B---3--:R-:W-:-:S04]  /*00c0*/  SHF.L.U32 R31, R61, 0x7, RZ ;  /* 0x000000073d1f7819 */ /* 0x008fc800000006ff */
[----:B------:R-:W-:Y:S02]  /*00d0*/  SHF.L.U32 R28, R0, 0x2, RZ ;  /* 0x00000002001c7819 */ /* 0x000fe400000006ff */
[--C-:B------:R-:W-:Y:S02]  /*00e0*/  SHF.R.U32.HI R8, RZ, 0x1, R0.reuse ;  /* 0x00000001ff087819 */ /* 0x100fe40000011600 */
[----:B------:R-:W-:Y:S02]  /*00f0*/  LOP3.LUT R2, R28, 0x4, RZ, 0xc0, !PT ;  /* 0x000000041c027812 */ /* 0x000fe400078ec0ff */
[----:B--2---:R-:W-:Y:S02]  /*0100*/  LEA R3, R63, R8, 0x7 ;  /* 0x000000083f037211 */ /* 0x004fe400078e38ff */
[----:B------:R-:W-:Y:S02]  /*0110*/  SHF.R.U32.HI R29, RZ, 0x5, R0 ;  /* 0x00000005ff1d7819 */ /* 0x000fe40000011600 */
[----:B------:R-:W-:Y:S01]  /*0120*/  LOP3.LUT R5, R31, 0x7c, R28, 0xf8, !PT ;  /* 0x0000007c1f057812 */ /* 0x000fe200078ef81c */
[----:B------:R-:W-:-:S04]  /*0130*/  IMAD R81, R3, UR8, R2 ;  /* 0x0000000803517c24 */ /* 0x000fc8000f8e0202 */
[----:B-1----:R-:W-:Y:S02]  /*0140*/  IMAD R5, R29, R4, R5 ;  /* 0x000000041d057224 */ /* 0x002fe400078e0205 */
[----:B-----5:R-:W-:-:S04]  /*0150*/  IMAD.WIDE R2, R81, 0x4, R94 ;  /* 0x0000000451027825 */ /* 0x020fc800078e025e */
[----:B----4-:R-:W-:Y:S01]  /*0160*/  IMAD.WIDE R6, R5, 0x4, R92 ;  /* 0x0000000405067825 */ /* 0x010fe200078e025c */
[----:B------:R0:W2:Y:S04]  /*0170*/  LDG.E.128.CONSTANT R12, desc[UR12][R2.64] ;  /* 0x0000000c020c7981 */ /* 0x0000a8000c1e9d00 */
[----:B------:R1:W3:Y:S01]  /*0180*/  LDG.E.128.CONSTANT R16, desc[UR12][R6.64] ;  /* 0x0000000c06107981 */ /* 0x0002e2000c1e9d00 */
[----:B------:R-:W4:Y:S01]  /*0190*/  S2UR UR6, SR_CgaCtaId ;  /* 0x00000000000679c3 */ /* 0x000f220000008800 */
[----:B------:R-:W-:Y:S01]  /*01a0*/  UMOV UR4, 0x400 ;  /* 0x0000040000047882 */ /* 0x000fe20000000000 */
[C---:B------:R-:W-:Y:S01]  /*01b0*/  SHF.L.U32 R5, R0.reuse, 0xb, RZ ;  /* 0x0000000b00057819 */ /* 0x040fe200000006ff */
[----:B------:R-:W-:Y:S01]  /*01c0*/  UISETP.GE.AND UP0, UPT, UR8, 0x9, UPT ;  /* 0x000000090800788c */ /* 0x000fe2000bf06270 */
[----:B------:R-:W-:Y:S01]  /*01d0*/  SHF.L.U32 R0, R0, 0x4, RZ ;  /* 0x0000000400007819 */ /* 0x000fe200000006ff */
[----:B------:R-:W-:Y:S01]  /*01e0*/  HFMA2 R90, -RZ, RZ, 0, 0 ;  /* 0x00000000ff5a7431 */ /* 0x000fe200000001ff */
[----:B------:R-:W-:Y:S01]  /*01f0*/  LOP3.LUT R5, R5, 0x800, RZ, 0xc0, !PT ;  /* 0x0000080005057812 */ /* 0x000fe200078ec0ff */
[----:B------:R-:W-:Y:S01]  /*0200*/  HFMA2 R80, -RZ, RZ, 0, 0 ;  /* 0x00000000ff507431 */ /* 0x000fe200000001ff */
[----:B0-----:R-:W-:Y:S01]  /*0210*/  LOP3.LUT R3, R0, 0x1f0, RZ, 0xc0, !PT ;  /* 0x000001f000037812 */ /* 0x001fe200078ec0ff */
[----:B------:R-:W-:Y:S01]  /*0220*/  HFMA2 R73, -RZ, RZ, 0, 0 ;  /* 0x00000000ff497431 */ /* 0x000fe200000001ff */
[----:B------:R-:W-:Y:S01]  /*0230*/  CS2R R78, SRZ ;  /* 0x00000000004e7805 */ /* 0x000fe2000001ff00 */
[----:B------:R-:W-:Y:S01]  /*0240*/  HFMA2 R62, -RZ, RZ, 0, 0 ;  /* 0x00000000ff3e7431 */ /* 0x000fe200000001ff */
[----:B------:R-:W-:Y:S01]  /*0250*/  CS2R R66, SRZ ;  /* 0x0000000000427805 */ /* 0x000fe2000001ff00 */
[----:B------:R-:W-:Y:S01]  /*0260*/  HFMA2 R82, -RZ, RZ, 0, 0 ;  /* 0x00000000ff527431 */ /* 0x000fe200000001ff */
[----:B------:R-:W-:Y:S01]  /*0270*/  CS2R R76, SRZ ;  /* 0x00000000004c7805 */ /* 0x000fe2000001ff00 */
[----:B------:R-:W-:Y:S01]  /*0280*/  HFMA2 R84, -RZ, RZ, 0, 0 ;  /* 0x00000000ff547431 */ /* 0x000fe200000001ff */
[----:B------:R-:W-:-:S02]  /*0290*/  CS2R R74, SRZ ;  /* 0x00000000004a7805 */ /* 0x000fc4000001ff00 */
[----:B------:R-:W-:Y:S02]  /*02a0*/  MOV R88, RZ ;  /* 0x000000ff00587202 */ /* 0x000fe40000000f00 */
[----:B------:R-:W-:Y:S02]  /*02b0*/  CS2R R70, SRZ ;  /* 0x0000000000467805 */ /* 0x000fe4000001ff00 */
[----:B------:R-:W-:Y:S02]  /*02c0*/  CS2R R58, SRZ ;  /* 0x00000000003a7805 */ /* 0x000fe4000001ff00 */
[----:B------:R-:W-:Y:S02]  /*02d0*/  CS2R R68, SRZ ;  /* 0x0000000000447805 */ /* 0x000fe4000001ff00 */
[----:B------:R-:W-:Y:S02]  /*02e0*/  CS2R R56, SRZ ;  /* 0x0000000000387805 */ /* 0x000fe4000001ff00 */
[----:B------:R-:W-:-:S02]  /*02f0*/  CS2R R50, SRZ ;  /* 0x0000000000327805 */ /* 0x000fc4000001ff00 */
[----:B------:R-:W-:Y:S01]  /*0300*/  CS2R R26, SRZ ;  /* 0x00000000001a7805 */ /* 0x000fe2000001ff00 */
[----:B----4-:R-:W-:Y:S01]  /*0310*/  ULEA UR5, UR6, UR4, 0x18 ;  /* 0x0000000406057291 */ /* 0x010fe2000f8ec0ff */
[----:B------:R-:W-:Y:S01]  /*0320*/  MOV R64, RZ ;  /* 0x000000ff00407202 */ /* 0x000fe20000000f00 */
[----:B------:R-:W-:Y:S01]  /*0330*/  UIADD3 UR4, UPT, UPT, UR4, 0x2000, URZ ;  /* 0x0000200004047890 */ /* 0x000fe2000fffe0ff */
[----:B------:R-:W-:Y:S02]  /*0340*/  CS2R R54, SRZ ;  /* 0x0000000000367805 */ /* 0x000fe4000001ff00 */
[----:B------:R-:W-:Y:S02]  /*0350*/  CS2R R48, SRZ ;  /* 0x0000000000307805 */ /* 0x000fe4000001ff00 */
[----:B------:R-:W-:Y:S01]  /*0360*/  MOV R60, RZ ;  /* 0x000000ff003c7202 */ /* 0x000fe20000000f00 */
[----:B------:R-:W-:Y:S01]  /*0370*/  ULEA UR6, UR6, UR4, 0x18 ;  /* 0x0000000406067291 */ /* 0x000fe2000f8ec0ff */
[----:B------:R-:W-:Y:S01]  /*0380*/  IADD3 R5, PT, PT, R5, UR5, RZ ;  /* 0x0000000505057c10 */ /* 0x000fe2000fffe0ff */
[----:B------:R-:W-:Y:S01]  /*0390*/  UIADD3 UR4, UPT, UPT, UR8, 0x7, URZ ;  /* 0x0000000708047890 */ /* 0x000fe2000fffe0ff */
[----:B------:R-:W-:-:S02]  /*03a0*/  CS2R R22, SRZ ;  /* 0x0000000000167805 */ /* 0x000fc4000001ff00 */
[----:B------:R-:W-:Y:S02]  /*03b0*/  CS2R R24, SRZ ;  /* 0x0000000000187805 */ /* 0x000fe4000001ff00 */
[----:B------:R-:W-:Y:S01]  /*03c0*/  LEA R5, R8, R5, 0x2 ;  /* 0x0000000508057211 */ /* 0x000fe200078e10ff */
[----:B------:R-:W-:Y:S01]  /*03d0*/  USHF.R.S32.HI UR7, URZ, 0x1f, UR4 ;  /* 0x0000001fff077899 */ /* 0x000fe20008011404 */
[----:B------:R-:W-:Y:S02]  /*03e0*/  LEA R0, R29, UR6, 0x9 ;  /* 0x000000061d007c11 */ /* 0x000fe4000f8e48ff */
[----:B------:R-:W-:Y:S02]  /*03f0*/  CS2R R20, SRZ ;  /* 0x0000000000147805 */ /* 0x000fe4000001ff00 */
[----:B-1----:R-:W-:Y:S01]  /*0400*/  CS2R R6, SRZ ;  /* 0x0000000000067805 */ /* 0x002fe2000001ff00 */
[----:B------:R-:W-:Y:S01]  /*0410*/  ULEA.HI UR7, UR7, UR4, URZ, 0x3 ;  /* 0x0000000407077291 */ /* 0x000fe2000f8f18ff */
[----:B------:R-:W-:-:S02]  /*0420*/  IADD3 R0, PT, PT, R0, R3, RZ ;  /* 0x0000000300007210 */ /* 0x000fc40007ffe0ff */
[----:B------:R-:W-:Y:S02]  /*0430*/  CS2R R2, SRZ ;  /* 0x0000000000027805 */ /* 0x000fe4000001ff00 */
[----:B------:R-:W-:Y:S02]  /*0440*/  CS2R R52, SRZ ;  /* 0x0000000000347805 */ /* 0x000fe4000001ff00 */
[----:B------:R-:W-:Y:S02]  /*0450*/  CS2R R46, SRZ ;  /* 0x00000000002e7805 */ /* 0x000fe4000001ff00 */
[----:B------:R-:W-:Y:S02]  /*0460*/  CS2R R8, SRZ ;  /* 0x0000000000087805 */ /* 0x000fe4000001ff00 */
[----:B------:R-:W-:Y:S02]  /*0470*/  MOV R86, RZ ;  /* 0x000000ff00567202 */ /* 0x000fe40000000f00 */
[----:B------:R-:W-:-:S02]  /*0480*/  CS2R R44, SRZ ;  /* 0x00000000002c7805 */ /* 0x000fc4000001ff00 */
[----:B------:R-:W-:Y:S01]  /*0490*/  CS2R R10, SRZ ;  /* 0x00000000000a7805 */ /* 0x000fe2000001ff00 */
[----:B------:R-:W-:Y:S01]  /*04a0*/  USHF.R.S32.HI UR7, URZ, 0x3, UR7 ;  /* 0x00000003ff077899 */ /* 0x000fe20008011407 */
[----:B--2---:R-:W-:Y:S04]  /*04b0*/  STS [R5], R12 ;  /* 0x0000000c05007388 */ /* 0x004fe80000000800 */
[----:B------:R0:W-:Y:S04]  /*04c0*/  STS [R5+0x200], R13 ;  /* 0x0002000d05007388 */ /* 0x0001e80000000800 */
[----:B------:R-:W-:Y:S04]  /*04d0*/  STS [R5+0x400], R14 ;  /* 0x0004000e05007388 */ /* 0x000fe80000000800 */
[----:B------:R1:W-:Y:S01]  /*04e0*/  STS [R5+0x600], R15 ;  /* 0x0006000f05007388 */ /* 0x0003e20000000800 */
[----:B0-----:R-:W-:-:S03]  /*04f0*/  CS2R R12, SRZ ;  /* 0x00000000000c7805 */ /* 0x001fc6000001ff00 */
[----:B---3--:R0:W-:Y:S01]  /*0500*/  STS.128 [R0], R16 ;  /* 0x0000001000007388 */ /* 0x0081e20000000c00 */
[----:B-1----:R-:W-:Y:S02]  /*0510*/  MOV R5, RZ ;  /* 0x000000ff00057202 */ /* 0x002fe40000000f00 */
[----:B------:R-:W-:Y:S02]  /*0520*/  CS2R R14, SRZ ;  /* 0x00000000000e7805 */ /* 0x000fe4000001ff00 */
[----:B0-----:R-:W-:Y:S02]  /*0530*/  MOV R0, RZ ;  /* 0x000000ff00007202 */ /* 0x001fe40000000f00 */
[----:B------:R-:W-:Y:S02]  /*0540*/  CS2R R16, SRZ ;  /* 0x0000000000107805 */ /* 0x000fe4000001ff00 */
[----:B------:R-:W-:Y:S01]  /*0550*/  CS2R R18, SRZ ;  /* 0x0000000000127805 */ /* 0x000fe2000001ff00 */
[----:B------:R-:W-:Y:S06]  /*0560*/  BAR.SYNC.DEFER_BLOCKING 0x0 ;  /* 0x0000000000007b1d */ /* 0x000fec0000010000 */
[----:B------:R-:W-:Y:S05]  /*0570*/  BRA.U !UP0, `(.L_x_0) ;  /* 0x0000002508387547 */ /* 0x000fea000b800000 */
[----:B------:R-:W-:Y:S01]  /*0580*/  IADD3 R29, PT, PT, R29, 0x8, RZ ;  /* 0x000000081d1d7810 */ /* 0x000fe20007ffe0ff */
[----:B------:R-:W-:Y:S01]  /*0590*/  UISETP.LT.AND UP0, UPT, UR7, 0x2, UPT ;  /* 0x000000020700788c */ /* 0x000fe2000bf01270 */
[----:B------:R-:W-:Y:S02]  /*05a0*/  LOP3.LUT R28, R28, 0x7c, RZ, 0xc0, !PT ;  /* 0x0000007c1c1c7812 */ /* 0x000fe400078ec0ff */
[----:B------:R-:W-:Y:S01]  /*05b0*/  IADD3 R81, PT, PT, R81, 0x8, RZ ;  /* 0x0000000851517810 */ /* 0x000fe20007ffe0ff */
[----:B------:R-:W-:Y:S01]  /*05c0*/  IMAD R29, R29, R4, R31 ;  /* 0x000000041d1d7224 */ /* 0x000fe200078e021f */
[----:B------:R-:W-:Y:S01]  /*05d0*/  USEL UR4, UR7, 0x2, !UP0 ;  /* 0x0000000207047887 */ /* 0x000fe2000c000000 */
[----:B------:R-:W-:-:S03]  /*05e0*/  MOV R78, RZ ;  /* 0x000000ff004e7202 */ /* 0x000fc60000000f00 */
[----:B------:R-:W-:Y:S01]  /*05f0*/  IADD3 R83, PT, PT, R28, R29, RZ ;  /* 0x0000001d1c537210 */ /* 0x000fe20007ffe0ff */
[----:B------:R-:W-:-:S03]  /*0600*/  UIADD3 UR8, UPT, UPT, -UR4, URZ, URZ ;  /* 0x000000ff04087290 */ /* 0x000fc6000fffe1ff */
[----:B------:R-:W-:-:S09]  /*0610*/  UMOV UR4, URZ ;  /* 0x000000ff00047c82 */ /* 0x000fd20008000000 */
.L_x_1:
[----:B------:R-:W-:-:S04]  /*0620*/  UIADD3 UR4, UPT, UPT, UR4, 0x1, URZ ;  /* 0x0000000104047890 */ /* 0x000fc8000fffe0ff */
[----:B------:R-:W-:-:S04]  /*0630*/  USHF.L.U32 UR9, UR4, 0xc, URZ ;  /* 0x0000000c04097899 */ /* 0x000fc800080006ff */
[----:B------:R-:W-:-:S04]  /*0640*/  ULOP3.LUT UR9, UR9, 0x1000, URZ, 0xc0, !UPT ;  /* 0x0000100009097892 */ /* 0x000fc8000f8ec0ff */
[----:B------:R-:W-:Y:S02]  /*0650*/  ULOP3.LUT UR10, UR9, 0x1000, URZ, 0x3c, !UPT ;  /* 0x00001000090a7892 */ /* 0x000fe4000f8e3cff */
[----:B------:R-:W-:Y:S02]  /*0660*/  MOV R96, UR9 ;  /* 0x0000000900607c02 */ /* 0x000fe40008000f00 */
[----:B------:R-:W-:Y:S02]  /*0670*/  UIADD3 UR11, UPT, UPT, UR5, UR10, URZ ;  /* 0x0000000a050b7290 */ /* 0x000fe4000fffe0ff */
[----:B------:R-:W-:-:S04]  /*0680*/  UIADD3 UR10, UPT, UPT, UR6, UR10, URZ ;  /* 0x0000000a060a7290 */ /* 0x000fc8000fffe0ff */
[----:B------:R-:W-:Y:S02]  /*0690*/  LEA R91, R72, UR11, 0x4 ;  /* 0x0000000b485b7c11 */ /* 0x000fe4000f8e20ff */
[----:B------:R-:W-:-:S03]  /*06a0*/  LEA R89, R65, UR10, 0x4 ;  /* 0x0000000a41597c11 */ /* 0x000fc6000f8e20ff */
[----:B------:R-:W-:Y:S02]  /*06b0*/  LDS.128 R28, [R91] ;  /* 0x000000005b1c7984 */ /* 0x000fe40000000c00 */
[----:B------:R-:W0:Y:S02]  /*06c0*/  LDCU UR10, c[0x0][0x360] ;  /* 0x00006c00ff0a77ac */ /* 0x000e240008000800 */
[----:B------:R-:W1:Y:S04]  /*06d0*/  LDS.128 R32, [R89] ;  /* 0x0000000059207984 */ /* 0x000e680000000c00 */
[----:B------:R-:W2:Y:S01]  /*06e0*/  LDS.128 R36, [R91+0x100] ;  /* 0x000100005b247984 */ /* 0x000ea20000000c00 */
[----:B0-----:R-:W-:-:S05]  /*06f0*/  IMAD R40, R72, UR10, R65 ;  /* 0x0000000a48287c24 */ /* 0x001fca000f8e0241 */
[C---:B------:R-:W-:Y:S02]  /*0700*/  SHF.L.U32 R41, R40.reuse, 0xb, RZ ;  /* 0x0000000b28297819 */ /* 0x040fe400000006ff */
[C---:B------:R-:W-:Y:S02]  /*0710*/  SHF.L.U32 R42, R40.reuse, 0x1, RZ ;  /* 0x00000001282a7819 */ /* 0x040fe400000006ff */
[----:B------:R-:W-:Y:S02]  /*0720*/  LOP3.LUT R41, R41, 0x800, RZ, 0xc0, !PT ;  /* 0x0000080029297812 */ /* 0x000fe400078ec0ff */
[----:B------:R-:W-:Y:S02]  /*0730*/  SHF.L.U32 R40, R40, 0x4, RZ ;  /* 0x0000000428287819 */ /* 0x000fe400000006ff */
[----:B------:R-:W-:Y:S02]  /*0740*/  IADD3 R87, PT, PT, R41, UR5, R96 ;  /* 0x0000000529577c10 */ /* 0x000fe4000fffe060 */
[----:B------:R-:W-:-:S02]  /*0750*/  LOP3.LUT R96, R42, 0xfffffffc, RZ, 0xc0, !PT ;  /* 0xfffffffc2a607812 */ /* 0x000fc400078ec0ff */
[C---:B------:R-:W-:Y:S02]  /*0760*/  LOP3.LUT R85, R40.reuse, 0xfffffe00, RZ, 0xc0, !PT ;  /* 0xfffffe0028557812 */ /* 0x040fe400078ec0ff */
[----:B------:R-:W-:Y:S02]  /*0770*/  LOP3.LUT R98, R40, 0x1f0, RZ, 0xc0, !PT ;  /* 0x000001f028627812 */ /* 0x000fe400078ec0ff */
[----:B------:R-:W0:Y:S01]  /*0780*/  LDS.128 R40, [R89+0x100] ;  /* 0x0001000059287984 */ /* 0x000e220000000c00 */
[----:B------:R-:W-:Y:S01]  /*0790*/  IADD3 R87, PT, PT, R87, R96, RZ ;  /* 0x0000006057577210 */ /* 0x000fe20007ffe0ff */
[C---:B-1----:R-:W-:Y:S01]  /*07a0*/  FFMA R116, R29.reuse, R33, R50 ;  /* 0x000000211d747223 */ /* 0x042fe20000000032 */
[----:B------:R-:W-:Y:S01]  /*07b0*/  FFMA R114, R29, R35, R8 ;  /* 0x000000231d727223 */ /* 0x000fe20000000008 */
[----:B------:R-:W-:Y:S01]  /*07c0*/  IADD3 R85, PT, PT, R98, UR6, R85 ;  /* 0x0000000662557c10 */ /* 0x000fe2000fffe055 */
[-C--:B------:R-:W-:Y:S01]  /*07d0*/  FFMA R103, R28, R32.reuse, R45 ;  /* 0x000000201c677223 */ /* 0x080fe2000000002d */
[-C--:B--2---:R-:W-:Y:S01]  /*07e0*/  FFMA R99, R36, R32.reuse, R49 ;  /* 0x0000002024637223 */ /* 0x084fe20000000031 */
[-C--:B------:R-:W-:Y:S01]  /*07f0*/  FFMA R96, R37, R32.reuse, R48 ;  /* 0x0000002025607223 */ /* 0x080fe20000000030 */
[-C--:B------:R-:W-:Y:S01]  /*0800*/  FFMA R97, R38, R32.reuse, R51 ;  /* 0x0000002026617223 */ /* 0x080fe20000000033 */
[-C--:B------:R-:W-:Y:S01]  /*0810*/  FFMA R108, R29, R32.reuse, R44 ;  /* 0x000000201d6c7223 */ /* 0x080fe2000000002c */
[-C--:B------:R-:W-:Y:S01]  /*0820*/  FFMA R101, R30, R32.reuse, R47 ;  /* 0x000000201e657223 */ /* 0x080fe2000000002f */
[CC--:B------:R-:W-:Y:S01]  /*0830*/  FFMA R100, R31.reuse, R32.reuse, R46 ;  /* 0x000000201f647223 */ /* 0x0c0fe2000000002e */
[----:B------:R-:W-:Y:S01]  /*0840*/  LDS.128 R48, [R89+0x200] ;  /* 0x0002000059307984 */ /* 0x000fe20000000c00 */
[-C--:B------:R-:W-:Y:S01]  /*0850*/  FFMA R122, R28, R33.reuse, R53 ;  /* 0x000000211c7a7223 */ /* 0x080fe20000000035 */
[-C--:B------:R-:W-:Y:S01]  /*0860*/  FFMA R110, R30, R33.reuse, R55 ;  /* 0x000000211e6e7223 */ /* 0x080fe20000000037 */
[-C--:B------:R-:W-:Y:S01]  /*0870*/  FFMA R104, R31, R33.reuse, R52 ;  /* 0x000000211f687223 */ /* 0x080fe20000000034 */
[-C--:B------:R-:W-:Y:S01]  /*0880*/  FFMA R98, R37, R33.reuse, R54 ;  /* 0x0000002125627223 */ /* 0x080fe20000000036 */
[----:B------:R-:W1:Y:S01]  /*0890*/  LDS.128 R44, [R91+0x200] ;  /* 0x000200005b2c7984 */ /* 0x000e620000000c00 */
[C---:B------:R-:W-:Y:S01]  /*08a0*/  FFMA R32, R39.reuse, R32, R80 ;  /* 0x0000002027207223 */ /* 0x040fe20000000050 */
[-C--:B------:R-:W-:Y:S01]  /*08b0*/  FFMA R102, R36, R33.reuse, R69 ;  /* 0x0000002124667223 */ /* 0x080fe20000000045 */
[-C--:B------:R-:W-:Y:S01]  /*08c0*/  FFMA R80, R38, R33.reuse, R71 ;  /* 0x0000002126507223 */ /* 0x080fe20000000047 */
[----:B------:R-:W2:Y:S01]  /*08d0*/  LDS.128 R52, [R89+0x300] ;  /* 0x0003000059347984 */ /* 0x000ea20000000c00 */
[----:B------:R-:W-:Y:S01]  /*08e0*/  FFMA R88, R39, R33, R88 ;  /* 0x0000002127587223 */ /* 0x000fe20000000058 */
[-C--:B------:R-:W-:Y:S01]  /*08f0*/  FFMA R113, R37, R34.reuse, R82 ;  /* 0x0000002225717223 */ /* 0x080fe20000000052 */
[-C--:B------:R-:W-:Y:S01]  /*0900*/  FFMA R79, R28, R34.reuse, R79 ;  /* 0x000000221c4f7223 */ /* 0x080fe2000000004f */
[-C--:B------:R-:W-:Y:S01]  /*0910*/  FFMA R71, R29, R34.reuse, R86 ;  /* 0x000000221d477223 */ /* 0x080fe20000000056 */
[-C--:B------:R-:W-:Y:S01]  /*0920*/  FFMA R77, R30, R34.reuse, R77 ;  /* 0x000000221e4d7223 */ /* 0x080fe2000000004d */
[-C--:B------:R-:W-:Y:S01]  /*0930*/  FFMA R121, R31, R34.reuse, R84 ;  /* 0x000000221f797223 */ /* 0x080fe20000000054 */
[-C--:B------:R-:W-:Y:S01]  /*0940*/  FFMA R75, R36, R34.reuse, R75 ;  /* 0x00000022244b7223 */ /* 0x080fe2000000004b */
[-C--:B------:R-:W-:Y:S01]  /*0950*/  FFMA R73, R38, R34.reuse, R73 ;  /* 0x0000002226497223 */ /* 0x080fe20000000049 */
[----:B------:R-:W-:Y:S01]  /*0960*/  FFMA R33, R39, R34, R90 ;  /* 0x0000002227217223 */ /* 0x000fe2000000005a */
[-C--:B------:R-:W-:Y:S01]  /*0970*/  FFMA R82, R37, R35.reuse, R0 ;  /* 0x0000002325527223 */ /* 0x080fe20000000000 */
[-C--:B------:R-:W-:Y:S01]  /*0980*/  FFMA R120, R28, R35.reuse, R13 ;  /* 0x000000231c787223 */ /* 0x080fe2000000000d */
[-C--:B------:R-:W-:Y:S01]  /*0990*/  FFMA R84, R30, R35.reuse, R7 ;  /* 0x000000231e547223 */ /* 0x080fe20000000007 */
[-C--:B------:R-:W-:Y:S01]  /*09a0*/  FFMA R6, R31, R35.reuse, R6 ;  /* 0x000000231f067223 */ /* 0x080fe20000000006 */
[-C--:B------:R-:W-:Y:S01]  /*09b0*/  FFMA R86, R36, R35.reuse, R3 ;  /* 0x0000002324567223 */ /* 0x080fe20000000003 */
[-C--:B------:R-:W-:Y:S01]  /*09c0*/  FFMA R34, R38, R35.reuse, R5 ;  /* 0x0000002326227223 */ /* 0x080fe20000000005 */
[----:B------:R-:W-:Y:S01]  /*09d0*/  FFMA R0, R39, R35, R2 ;  /* 0x0000002327007223 */ /* 0x000fe20000000002 */
[C---:B0-----:R-:W-:Y:S01]  /*09e0*/  FFMA R107, R28.reuse, R40, R11 ;  /* 0x000000281c6b7223 */ /* 0x041fe2000000000b */
[CC--:B------:R-:W-:Y:S01]  /*09f0*/  FFMA R118, R28.reuse, R41.reuse, R10 ;  /* 0x000000291c767223 */ /* 0x0c0fe2000000000a */
[-C--:B------:R-:W-:Y:S01]  /*0a00*/  FFMA R105, R28, R42.reuse, R9 ;  /* 0x0000002a1c697223 */ /* 0x080fe20000000009 */
[C---:B------:R-:W-:Y:S01]  /*0a10*/  FFMA R112, R29.reuse, R41, R12 ;  /* 0x000000291d707223 */ /* 0x040fe2000000000c */
[----:B------:R-:W0:Y:S01]  /*0a20*/  LDS.128 R8, [R91+0x300] ;  /* 0x000300005b087984 */ /* 0x000e220000000c00 */
[C---:B------:R-:W-:Y:S01]  /*0a30*/  FFMA R15, R29.reuse, R42, R15 ;  /* 0x0000002a1d0f7223 */ /* 0x040fe2000000000f */
[----:B------:R-:W-:Y:S01]  /*0a40*/  FFMA R12, R29, R43, R20 ;  /* 0x0000002b1d0c7223 */ /* 0x000fe20000000014 */
[C---:B------:R-:W-:Y:S01]  /*0a50*/  FFMA R19, R30.reuse, R40, R19 ;  /* 0x000000281e137223 */ /* 0x040fe20000000013 */
[C---:B------:R-:W-:Y:S01]  /*0a60*/  FFMA R18, R30.reuse, R41, R18 ;  /* 0x000000291e127223 */ /* 0x040fe20000000012 */
[----:B------:R-:W-:Y:S01]  /*0a70*/  FFMA R17, R30, R42, R17 ;  /* 0x0000002a1e117223 */ /* 0x000fe20000000011 */
[CC--:B------:R-:W-:Y:S01]  /*0a80*/  FFMA R69, R38.reuse, R40.reuse, R57 ;  /* 0x0000002826457223 */ /* 0x0c0fe20000000039 */
[----:B------:R-:W-:Y:S01]  /*0a90*/  FFMA R70, R38, R43, R70 ;  /* 0x0000002b26467223 */ /* 0x000fe20000000046 */
[C---:B------:R-:W-:Y:S01]  /*0aa0*/  FFMA R119, R31.reuse, R40, R24 ;  /* 0x000000281f777223 */ /* 0x040fe20000000018 */
[C---:B------:R-:W-:Y:S01]  /*0ab0*/  FFMA R2, R31.reuse, R41, R26 ;  /* 0x000000291f027223 */ /* 0x040fe2000000001a */
[C---:B------:R-:W-:Y:S01]  /*0ac0*/  FFMA R35, R31.reuse, R42, R21 ;  /* 0x0000002a1f237223 */ /* 0x040fe20000000015 */
[----:B------:R-:W-:Y:S01]  /*0ad0*/  FFMA R56, R31, R43, R56 ;  /* 0x0000002b1f387223 */ /* 0x000fe20000000038 */
[----:B------:R-:W-:Y:S01]  /*0ae0*/  FFMA R31, R39, R40, R74 ;  /* 0x00000028271f7223 */ /* 0x000fe2000000004a */
[----:B------:R-:W-:Y:S01]  /*0af0*/  FFMA R115, R36, R42, R23 ;  /* 0x0000002a24737223 */ /* 0x000fe20000000017 */
[C---:B------:R-:W-:Y:S01]  /*0b00*/  FFMA R111, R37.reuse, R40, R62 ;  /* 0x00000028256f7223 */ /* 0x040fe2000000003e */
[C---:B------:R-:W-:Y:S01]  /*0b10*/  FFMA R64, R37.reuse, R41, R64 ;  /* 0x0000002925407223 */ /* 0x040fe20000000040 */
[C---:B------:R-:W-:Y:S01]  /*0b20*/  FFMA R109, R37.reuse, R42, R27 ;  /* 0x0000002a256d7223 */ /* 0x040fe2000000001b */
[-C--:B------:R-:W-:Y:S01]  /*0b30*/  FFMA R66, R37, R43.reuse, R66 ;  /* 0x0000002b25427223 */ /* 0x080fe20000000042 */
[-C--:B------:R-:W-:Y:S01]  /*0b40*/  FFMA R7, R29, R40.reuse, R14 ;  /* 0x000000281d077223 */ /* 0x080fe2000000000e */
[----:B------:R-:W-:Y:S01]  /*0b50*/  FFMA R20, R30, R43, R22 ;  /* 0x0000002b1e147223 */ /* 0x000fe20000000016 */
[C---:B------:R-:W-:Y:S01]  /*0b60*/  FFMA R117, R36.reuse, R40, R25 ;  /* 0x0000002824757223 */ /* 0x040fe20000000019 */
[C---:B------:R-:W-:Y:S01]  /*0b70*/  FFMA R58, R36.reuse, R41, R58 ;  /* 0x00000029243a7223 */ /* 0x040fe2000000003a */
[-C--:B------:R-:W-:Y:S01]  /*0b80*/  FFMA R60, R36, R43.reuse, R60 ;  /* 0x0000002b243c7223 */ /* 0x080fe2000000003c */
[-C--:B------:R-:W-:Y:S01]  /*0b90*/  FFMA R59, R38, R42.reuse, R59 ;  /* 0x0000002a263b7223 */ /* 0x080fe2000000003b */
[----:B------:R-:W-:Y:S01]  /*0ba0*/  FFMA R67, R39, R42, R67 ;  /* 0x0000002a27437223 */ /* 0x000fe20000000043 */
[-C--:B-1----:R-:W-:Y:S01]  /*0bb0*/  FFMA R37, R44, R48.reuse, R103 ;  /* 0x000000302c257223 */ /* 0x082fe20000000067 */
[----:B------:R-:W-:Y:S01]  /*0bc0*/  FFMA R23, R46, R48, R101 ;  /* 0x000000302e177223 */ /* 0x000fe20000000065 */
[----:B------:R-:W-:Y:S01]  /*0bd0*/  FFMA R106, R28, R43, R16 ;  /* 0x0000002b1c6a7223 */ /* 0x000fe20000000010 */
[----:B------:R-:W-:Y:S01]  /*0be0*/  FFMA R36, R38, R41, R68 ;  /* 0x0000002926247223 */ /* 0x000fe20000000044 */
[C---:B------:R-:W-:Y:S01]  /*0bf0*/  FFMA R29, R45.reuse, R50, R71 ;  /* 0x000000322d1d7223 */ /* 0x040fe20000000047 */
[C---:B--2---:R-:W-:Y:S01]  /*0c00*/  FFMA R103, R45.reuse, R54, R15 ;  /* 0x000000362d677223 */ /* 0x044fe2000000000f */
[----:B------:R-:W-:Y:S01]  /*0c10*/  FFMA R42, R45, R55, R12 ;  /* 0x000000372d2a7223 */ /* 0x000fe2000000000c */
[C---:B------:R-:W-:Y:S01]  /*0c20*/  FFMA R101, R46.reuse, R52, R19 ;  /* 0x000000342e657223 */ /* 0x040fe20000000013 */
[C---:B------:R-:W-:Y:S01]  /*0c30*/  FFMA R22, R46.reuse, R53, R18 ;  /* 0x000000352e167223 */ /* 0x040fe20000000012 */
[C---:B------:R-:W-:Y:S01]  /*0c40*/  FFMA R21, R46.reuse, R54, R17 ;  /* 0x000000362e157223 */ /* 0x040fe20000000011 */
[----:B------:R-:W-:Y:S01]  /*0c50*/  LDS.128 R24, [R91+0x400] ;  /* 0x000400005b187984 */ /* 0x000fe20000000c00 */
[-C--:B------:R-:W-:Y:S01]  /*0c60*/  FFMA R30, R46, R49.reuse, R110 ;  /* 0x000000312e1e7223 */ /* 0x080fe2000000006e */
[CC--:B------:R-:W-:Y:S01]  /*0c70*/  FFMA R122, R44.reuse, R49.reuse, R122 ;  /* 0x000000312c7a7223 */ /* 0x0c0fe2000000007a */
[-C--:B------:R-:W-:Y:S01]  /*0c80*/  FFMA R79, R44, R50.reuse, R79 ;  /* 0x000000322c4f7223 */ /* 0x080fe2000000004f */
[----:B------:R-:W1:Y:S01]  /*0c90*/  LDS.128 R16, [R89+0x400] ;  /* 0x0004000059107984 */ /* 0x000e620000000c00 */
[C---:B0-----:R-:W-:Y:S01]  /*0ca0*/  FFMA R74, R10.reuse, R49, R80 ;  /* 0x000000310a4a7223 */ /* 0x041fe20000000050 */
[C---:B------:R-:W-:Y:S01]  /*0cb0*/  FFMA R57, R10.reuse, R50, R73 ;  /* 0x000000320a397223 */ /* 0x040fe20000000049 */
[C---:B------:R-:W-:Y:S01]  /*0cc0*/  FFMA R80, R10.reuse, R51, R34 ;  /* 0x000000330a507223 */ /* 0x040fe20000000022 */
[CC--:B------:R-:W-:Y:S01]  /*0cd0*/  FFMA R73, R10.reuse, R52.reuse, R69 ;  /* 0x000000340a497223 */ /* 0x0c0fe20000000045 */
[C---:B------:R-:W-:Y:S01]  /*0ce0*/  FFMA R34, R10.reuse, R55, R70 ;  /* 0x000000370a227223 */ /* 0x040fe20000000046 */
[----:B------:R-:W0:Y:S01]  /*0cf0*/  LDS.128 R12, [R89+0x500] ;  /* 0x00050000590c7984 */ /* 0x000e220000000c00 */
[----:B------:R-:W-:Y:S01]  /*0d00*/  FFMA R36, R10, R53, R36 ;  /* 0x000000350a247223 */ /* 0x000fe20000000024 */
[C---:B------:R-:W-:Y:S01]  /*0d10*/  FFMA R120, R44.reuse, R51, R120 ;  /* 0x000000332c787223 */ /* 0x040fe20000000078 */
[C---:B------:R-:W-:Y:S01]  /*0d20*/  FFMA R107, R44.reuse, R52, R107 ;  /* 0x000000342c6b7223 */ /* 0x040fe2000000006b */
[----:B------:R-:W2:Y:S01]  /*0d30*/  LDS.128 R68, [R91+0x500] ;  /* 0x000500005b447984 */ /* 0x000ea20000000c00 */
[C---:B------:R-:W-:Y:S01]  /*0d40*/  FFMA R118, R44.reuse, R53, R118 ;  /* 0x000000352c767223 */ /* 0x040fe20000000076 */
[C---:B------:R-:W-:Y:S01]  /*0d50*/  FFMA R105, R44.reuse, R54, R105 ;  /* 0x000000362c697223 */ /* 0x040fe20000000069 */
[----:B------:R-:W-:Y:S01]  /*0d60*/  FFMA R106, R44, R55, R106 ;  /* 0x000000372c6a7223 */ /* 0x000fe2000000006a */
[----:B------:R-:W-:Y:S01]  /*0d70*/  FFMA R28, R46, R51, R84 ;  /* 0x000000332e1c7223 */ /* 0x000fe20000000054 */
[C---:B------:R-:W-:Y:S01]  /*0d80*/  FFMA R40, R47.reuse, R49, R104 ;  /* 0x000000312f287223 */ /* 0x040fe20000000068 */
[----:B------:R-:W-:Y:S01]  /*0d90*/  FFMA R110, R47, R53, R2 ;  /* 0x000000352f6e7223 */ /* 0x000fe20000000002 */
[-C--:B------:R-:W-:Y:S01]  /*0da0*/  FFMA R44, R45, R48.reuse, R108 ;  /* 0x000000302d2c7223 */ /* 0x080fe2000000006c */
[-C--:B------:R-:W-:Y:S01]  /*0db0*/  FFMA R84, R47, R48.reuse, R100 ;  /* 0x000000302f547223 */ /* 0x080fe20000000064 */
[-C--:B------:R-:W-:Y:S01]  /*0dc0*/  FFMA R5, R8, R48.reuse, R99 ;  /* 0x0000003008057223 */ /* 0x080fe20000000063 */
[-C--:B------:R-:W-:Y:S01]  /*0dd0*/  FFMA R2, R9, R48.reuse, R96 ;  /* 0x0000003009027223 */ /* 0x080fe20000000060 */
[-C--:B------:R-:W-:Y:S01]  /*0de0*/  FFMA R3, R10, R48.reuse, R97 ;  /* 0x000000300a037223 */ /* 0x080fe20000000061 */
[----:B------:R-:W-:Y:S01]  /*0df0*/  FFMA R32, R11, R48, R32 ;  /* 0x000000300b207223 */ /* 0x000fe20000000020 */
[C---:B------:R-:W-:Y:S01]  /*0e00*/  FFMA R116, R45.reuse, R49, R116 ;  /* 0x000000312d747223 */ /* 0x040fe20000000074 */
[C---:B------:R-:W-:Y:S01]  /*0e10*/  FFMA R114, R45.reuse, R51, R114 ;  /* 0x000000332d727223 */ /* 0x040fe20000000072 */
[C---:B------:R-:W-:Y:S01]  /*0e20*/  FFMA R7, R45.reuse, R52, R7 ;  /* 0x000000342d077223 */ /* 0x040fe20000000007 */
[----:B------:R-:W-:Y:S01]  /*0e30*/  FFMA R112, R45, R53, R112 ;  /* 0x000000352d707223 */ /* 0x000fe20000000070 */
[CC--:B------:R-:W-:Y:S01]  /*0e40*/  FFMA R6, R47.reuse, R51.reuse, R6 ;  /* 0x000000332f067223 */ /* 0x0c0fe20000000006 */
[-C--:B------:R-:W-:Y:S01]  /*0e50*/  FFMA R35, R47, R54.reuse, R35 ;  /* 0x000000362f237223 */ /* 0x080fe20000000023 */
[CC--:B------:R-:W-:Y:S01]  /*0e60*/  FFMA R38, R8.reuse, R51.reuse, R86 ;  /* 0x0000003308267223 */ /* 0x0c0fe20000000056 */
[-C--:B------:R-:W-:Y:S01]  /*0e70*/  FFMA R115, R8, R54.reuse, R115 ;  /* 0x0000003608737223 */ /* 0x080fe20000000073 */
[CC--:B------:R-:W-:Y:S01]  /*0e80*/  FFMA R82, R9.reuse, R51.reuse, R82 ;  /* 0x0000003309527223 */ /* 0x0c0fe20000000052 */
[-C--:B------:R-:W-:Y:S01]  /*0e90*/  FFMA R109, R9, R54.reuse, R109 ;  /* 0x00000036096d7223 */ /* 0x080fe2000000006d */
[-C--:B------:R-:W-:Y:S01]  /*0ea0*/  FFMA R59, R10, R54.reuse, R59 ;  /* 0x000000360a3b7223 */ /* 0x080fe2000000003b */
[C---:B------:R-:W-:Y:S01]  /*0eb0*/  FFMA R48, R11.reuse, R51, R0 ;  /* 0x000000330b307223 */ /* 0x040fe20000000000 */
[----:B------:R-:W-:Y:S01]  /*0ec0*/  FFMA R67, R11, R54, R67 ;  /* 0x000000360b437223 */ /* 0x000fe20000000043 */
[-C--:B------:R-:W-:Y:S01]  /*0ed0*/  FFMA R119, R47, R52.reuse, R119 ;  /* 0x000000342f777223 */ /* 0x080fe20000000077 */
[-C--:B------:R-:W-:Y:S01]  /*0ee0*/  FFMA R117, R8, R52.reuse, R117 ;  /* 0x0000003408757223 */ /* 0x080fe20000000075 */
[-C--:B------:R-:W-:Y:S01]  /*0ef0*/  FFMA R111, R9, R52.reuse, R111 ;  /* 0x00000034096f7223 */ /* 0x080fe2000000006f */
[----:B------:R-:W-:Y:S01]  /*0f00*/  FFMA R51, R11, R52, R31 ;  /* 0x000000340b337223 */ /* 0x000fe2000000001f */
[----:B-1----:R-:W-:Y:S01]  /*0f10*/  FFMA R45, R24, R16, R37 ;  /* 0x00000010182d7223 */ /* 0x002fe20000000025 */
[----:B------:R-:W-:Y:S01]  /*0f20*/  FFMA R76, R39, R41, R76 ;  /* 0x00000029274c7223 */ /* 0x000fe2000000004c */
[----:B------:R-:W-:Y:S01]  /*0f30*/  FFMA R52, R27, R17, R40 ;  /* 0x000000111b347223 */ /* 0x000fe20000000028 */
[----:B------:R-:W-:-:S04]  /*0f40*/  IMAD.WIDE R40, R83, 0x4, R92 ;  /* 0x0000000453287825 */ /* 0x000fc800078e025c */
[CC--:B------:R-:W-:Y:S01]  /*0f50*/  FFMA R77, R46.reuse, R50.reuse, R77 ;  /* 0x000000322e4d7223 */ /* 0x0c0fe2000000004d */
[----:B------:R-:W-:Y:S01]  /*0f60*/  FFMA R20, R46, R55, R20 ;  /* 0x000000372e147223 */ /* 0x000fe20000000014 */
[----:B------:R-:W-:Y:S01]  /*0f70*/  FFMA R46, R11, R49, R88 ;  /* 0x000000310b2e7223 */ /* 0x000fe20000000058 */
[----:B------:R-:W-:Y:S01]  /*0f80*/  FFMA R78, R39, R43, R78 ;  /* 0x0000002b274e7223 */ /* 0x000fe2000000004e */
[----:B0-----:R-:W-:Y:S01]  /*0f90*/  FFMA R100, R25, R15, R42 ;  /* 0x0000000f19647223 */ /* 0x001fe2000000002a */
[----:B------:R-:W-:Y:S01]  /*0fa0*/  FFMA R121, R47, R50, R121 ;  /* 0x000000322f797223 */ /* 0x000fe20000000079 */
[----:B--2---:R-:W-:Y:S01]  /*0fb0*/  FFMA R54, R70, R13, R36 ;  /* 0x0000000d46367223 */ /* 0x004fe20000000024 */
[----:B------:R-:W-:-:S04]  /*0fc0*/  IMAD.WIDE R36, R81, 0x4, R94 ;  /* 0x0000000451247825 */ /* 0x000fc800078e025e */
[----:B------:R-:W-:Y:S01]  /*0fd0*/  FFMA R88, R68, R19, R38 ;  /* 0x0000001344587223 */ /* 0x000fe20000000026 */
[----:B------:R-:W2:Y:S01]  /*0fe0*/  LDG.E.128.CONSTANT R40, desc[UR12][R40.64] ;  /* 0x0000000c28287981 */ /* 0x000ea2000c1e9d00 */
[----:B------:R-:W-:Y:S01]  /*0ff0*/  FFMA R56, R47, R55, R56 ;  /* 0x000000372f387223 */ /* 0x000fe20000000038 */
[C---:B------:R-:W-:Y:S01]  /*1000*/  FFMA R62, R9.reuse, R49, R98 ;  /* 0x00000031093e7223 */ /* 0x040fe20000000062 */
[C---:B------:R-:W-:Y:S01]  /*1010*/  FFMA R104, R24.reuse, R17, R122 ;  /* 0x0000001118687223 */ /* 0x040fe2000000007a */
[----:B------:R-:W3:Y:S01]  /*1020*/  LDG.E.128.CONSTANT R36, desc[UR12][R36.64] ;  /* 0x0000000c24247981 */ /* 0x000ee2000c1e9d00 */
[C---:B------:R-:W-:Y:S01]  /*1030*/  FFMA R79, R24.reuse, R18, R79 ;  /* 0x00000012184f7223 */ /* 0x040fe2000000004f */
[C---:B------:R-:W-:Y:S01]  /*1040*/  FFMA R86, R24.reuse, R19, R120 ;  /* 0x0000001318567223 */ /* 0x040fe20000000078 */
[C---:B------:R-:W-:Y:S01]  /*1050*/  FFMA R107, R24.reuse, R12, R107 ;  /* 0x0000000c186b7223 */ /* 0x040fe2000000006b */
[C---:B------:R-:W-:Y:S01]  /*1060*/  FFMA R108, R24.reuse, R13, R118 ;  /* 0x0000000d186c7223 */ /* 0x040fe20000000076 */
[C---:B------:R-:W-:Y:S01]  /*1070*/  FFMA R105, R24.reuse, R14, R105 ;  /* 0x0000000e18697223 */ /* 0x040fe20000000069 */
        /* <DEDUP_REMOVED lines=9> */
[C---:B------:R-:W-:Y:S01]  /*1110*/  FFMA R77, R26.reuse, R18, R77 ;  /* 0x000000121a4d7223 */ /* 0x040fe2000000004d */
[C---:B------:R-:W-:Y:S01]  /*1120*/  FFMA R24, R26.reuse, R19, R28 ;  /* 0x000000131a187223 */ /* 0x040fe2000000001c */
[C---:B------:R-:W-:Y:S01]  /*1130*/  FFMA R101, R26.reuse, R12, R101 ;  /* 0x0000000c1a657223 */ /* 0x040fe20000000065 */
[C---:B------:R-:W-:Y:S01]  /*1140*/  FFMA R98, R26.reuse, R13, R22 ;  /* 0x0000000d1a627223 */ /* 0x040fe20000000016 */
[C---:B------:R-:W-:Y:S01]  /*1150*/  FFMA R99, R26.reuse, R14, R21 ;  /* 0x0000000e1a637223 */ /* 0x040fe20000000015 */
[CC--:B------:R-:W-:Y:S01]  /*1160*/  FFMA R113, R9.reuse, R50.reuse, R113 ;  /* 0x0000003209717223 */ /* 0x0c0fe20000000071 */
[-C--:B------:R-:W-:Y:S01]  /*1170*/  FFMA R64, R9, R53.reuse, R64 ;  /* 0x0000003509407223 */ /* 0x080fe20000000040 */
[C---:B------:R-:W-:Y:S01]  /*1180*/  FFMA R49, R11.reuse, R50, R33 ;  /* 0x000000320b317223 */ /* 0x040fe20000000021 */
[----:B------:R-:W-:Y:S01]  /*1190*/  FFMA R76, R11, R53, R76 ;  /* 0x000000350b4c7223 */ /* 0x000fe2000000004c */
[----:B------:R-:W-:Y:S01]  /*11a0*/  FFMA R55, R25, R18, R29 ;  /* 0x0000001219377223 */ /* 0x000fe2000000001d */
[----:B------:R-:W-:Y:S01]  /*11b0*/  FFMA R26, R26, R15, R20 ;  /* 0x0000000f1a1a7223 */ /* 0x000fe20000000014 */
[----:B------:R-:W-:Y:S01]  /*11c0*/  LDS.128 R28, [R91+0x600] ;  /* 0x000600005b1c7984 */ /* 0x000fe20000000c00 */
[C---:B------:R-:W-:Y:S01]  /*11d0*/  FFMA R5, R68.reuse, R16, R5 ;  /* 0x0000001044057223 */ /* 0x040fe20000000005 */
[C---:B------:R-:W-:Y:S01]  /*11e0*/  FFMA R90, R68.reuse, R17, R90 ;  /* 0x00000011445a7223 */ /* 0x040fe2000000005a */
[C---:B------:R-:W-:Y:S01]  /*11f0*/  FFMA R75, R68.reuse, R18, R75 ;  /* 0x00000012444b7223 */ /* 0x040fe2000000004b */
[----:B------:R-:W0:Y:S01]  /*1200*/  LDS.128 R20, [R89+0x600] ;  /* 0x0006000059147984 */ /* 0x000e220000000c00 */
[C---:B------:R-:W-:Y:S01]  /*1210*/  FFMA R117, R68.reuse, R12, R117 ;  /* 0x0000000c44757223 */ /* 0x040fe20000000075 */
[C---:B------:R-:W-:Y:S01]  /*1220*/  FFMA R58, R68.reuse, R13, R58 ;  /* 0x0000000d443a7223 */ /* 0x040fe2000000003a */
[C---:B------:R-:W-:Y:S01]  /*1230*/  FFMA R115, R68.reuse, R14, R115 ;  /* 0x0000000e44737223 */ /* 0x040fe20000000073 */
[----:B------:R-:W1:Y:S01]  /*1240*/  LDS.128 R8, [R89+0x700] ;  /* 0x0007000059087984 */ /* 0x000e620000000c00 */
[----:B------:R-:W-:Y:S01]  /*1250*/  FFMA R60, R68, R15, R60 ;  /* 0x0000000f443c7223 */ /* 0x000fe2000000003c */
[C---:B------:R-:W-:Y:S01]  /*1260*/  FFMA R3, R70.reuse, R16, R3 ;  /* 0x0000001046037223 */ /* 0x040fe20000000003 */
[C---:B------:R-:W-:Y:S01]  /*1270*/  FFMA R74, R70.reuse, R17, R74 ;  /* 0x00000011464a7223 */ /* 0x040fe2000000004a */
[C---:B------:R-:W-:Y:S01]  /*1280*/  FFMA R57, R70.reuse, R18, R57 ;  /* 0x0000001246397223 */ /* 0x040fe20000000039 */
[C---:B------:R-:W-:Y:S01]  /*1290*/  FFMA R80, R70.reuse, R19, R80 ;  /* 0x0000001346507223 */ /* 0x040fe20000000050 */
[C---:B------:R-:W-:Y:S01]  /*12a0*/  FFMA R73, R70.reuse, R12, R73 ;  /* 0x0000000c46497223 */ /* 0x040fe20000000049 */
[CC--:B------:R-:W-:Y:S01]  /*12b0*/  FFMA R59, R70.reuse, R14.reuse, R59 ;  /* 0x0000000e463b7223 */ /* 0x0c0fe2000000003b */
[----:B------:R-:W-:Y:S01]  /*12c0*/  FFMA R97, R27, R14, R35 ;  /* 0x0000000e1b617223 */ /* 0x000fe20000000023 */
[----:B------:R-:W-:Y:S01]  /*12d0*/  FFMA R70, R70, R15, R34 ;  /* 0x0000000f46467223 */ /* 0x000fe20000000022 */
[-C--:B------:R-:W-:Y:S01]  /*12e0*/  FFMA R68, R71, R16.reuse, R32 ;  /* 0x0000001047447223 */ /* 0x080fe20000000020 */
[C---:B------:R-:W-:Y:S01]  /*12f0*/  FFMA R44, R25.reuse, R16, R44 ;  /* 0x00000010192c7223 */ /* 0x040fe2000000002c */
[----:B------:R-:W4:Y:S01]  /*1300*/  LDS.128 R32, [R91+0x700] ;  /* 0x000700005b207984 */ /* 0x000f220000000c00 */
        /* <DEDUP_REMOVED lines=23> */
[C---:B0-----:R-:W-:Y:S01]  /*1480*/  FFMA R45, R28.reuse, R20, R45 ;  /* 0x000000141c2d7223 */ /* 0x041fe2000000002d */
[C---:B------:R-:W-:Y:S01]  /*1490*/  FFMA R104, R28.reuse, R21, R104 ;  /* 0x000000151c687223 */ /* 0x040fe20000000068 */
[C---:B------:R-:W-:Y:S01]  /*14a0*/  FFMA R79, R28.reuse, R22, R79 ;  /* 0x000000161c4f7223 */ /* 0x040fe2000000004f */
[C---:B------:R-:W-:Y:S01]  /*14b0*/  FFMA R86, R28.reuse, R23, R86 ;  /* 0x000000171c567223 */ /* 0x040fe20000000056 */
[C---:B-1----:R-:W-:Y:S01]  /*14c0*/  FFMA R107, R28.reuse, R8, R107 ;  /* 0x000000081c6b7223 */ /* 0x042fe2000000006b */
        /* <DEDUP_REMOVED lines=13> */
[----:B------:R-:W-:Y:S01]  /*15a0*/  FFMA R30, R30, R11, R26 ;  /* 0x0000000b1e1e7223 */ /* 0x000fe2000000001a */
[----:B------:R-:W-:Y:S01]  /*15b0*/  LDS.128 R16, [R89+0x800] ;  /* 0x0008000059107984 */ /* 0x000fe20000000c00 */
[C---:B----4-:R-:W-:Y:S01]  /*15c0*/  FFMA R5, R32.reuse, R20, R5 ;  /* 0x0000001420057223 */ /* 0x050fe20000000005 */
[C---:B------:R-:W-:Y:S01]  /*15d0*/  FFMA R90, R32.reuse, R21, R90 ;  /* 0x00000015205a7223 */ /* 0x040fe2000000005a */
[C---:B------:R-:W-:Y:S01]  /*15e0*/  FFMA R75, R32.reuse, R22, R75 ;  /* 0x00000016204b7223 */ /* 0x040fe2000000004b */
[----:B------:R-:W0:Y:S01]  /*15f0*/  LDS.128 R24, [R91+0x800] ;  /* 0x000800005b187984 */ /* 0x000e220000000c00 */
[C---:B------:R-:W-:Y:S01]  /*1600*/  FFMA R88, R32.reuse, R23, R88 ;  /* 0x0000001720587223 */ /* 0x040fe20000000058 */
[C---:B------:R-:W-:Y:S01]  /*1610*/  FFMA R117, R32.reuse, R8, R117 ;  /* 0x0000000820757223 */ /* 0x040fe20000000075 */
[C---:B------:R-:W-:Y:S01]  /*1620*/  FFMA R58, R32.reuse, R9, R58 ;  /* 0x00000009203a7223 */ /* 0x040fe2000000003a */
[----:B------:R-:W1:Y:S01]  /*1630*/  LDS.128 R12, [R89+0x900] ;  /* 0x00090000590c7984 */ /* 0x000e620000000c00 */
        /* <DEDUP_REMOVED lines=78> */
[----:B------:R-:W-:-:S02]  /*1b20*/  FFMA R68, R71, R16, R32 ;  /* 0x0000001047447223 */ /* 0x000fc40000000020 */
[----:B------:R-:W4:Y:S01]  /*1b30*/  LDS.128 R32, [R91+0xb00] ;  /* 0x000b00005b207984 */ /* 0x000f220000000c00 */
        /* <DEDUP_REMOVED lines=41> */
[----:B------:R-:W-:Y:S01]  /*1dd0*/  FFMA R48, R71, R19, R48 ;  /* 0x0000001347307223 */ /* 0x000fe20000000030 */
[----:B------:R-:W-:Y:S01]  /*1de0*/  FFMA R30, R30, R11, R26 ;  /* 0x0000000b1e1e7223 */ /* 0x000fe2000000001a */
[C---:B----4-:R-:W-:Y:S01]  /*1df0*/  FFMA R2, R33.reuse, R20, R2 ;  /* 0x0000001421027223 */ /* 0x050fe20000000002 */
[C---:B------:R-:W-:Y:S01]  /*1e00*/  FFMA R62, R33.reuse, R21, R62 ;  /* 0x00000015213e7223 */ /* 0x040fe2000000003e */
[C---:B------:R-:W-:Y:S01]  /*1e10*/  FFMA R113, R33.reuse, R22, R113 ;  /* 0x0000001621717223 */ /* 0x040fe20000000071 */
[C---:B------:R-:W-:Y:S01]  /*1e20*/  FFMA R82, R33.reuse, R23, R82 ;  /* 0x0000001721527223 */ /* 0x040fe20000000052 */
[C---:B------:R-:W-:Y:S01]  /*1e30*/  FFMA R111, R33.reuse, R8, R111 ;  /* 0x00000008216f7223 */ /* 0x040fe2000000006f */
[C---:B------:R-:W-:Y:S01]  /*1e40*/  FFMA R64, R33.reuse, R9, R64 ;  /* 0x0000000921407223 */ /* 0x040fe20000000040 */
[C---:B------:R-:W-:Y:S01]  /*1e50*/  FFMA R109, R33.reuse, R10, R109 ;  /* 0x0000000a216d7223 */ /* 0x040fe2000000006d */
        /* <DEDUP_REMOVED lines=23> */
[-C--:B------:R-:W-:Y:S01]  /*1fd0*/  FFMA R32, R35, R20.reuse, R68 ;  /* 0x0000001423207223 */ /* 0x080fe20000000044 */
[----:B------:R-:W1:Y:S04]  /*1fe0*/  LDS.128 R12, [R89+0xd00] ;  /* 0x000d0000590c7984 */ /* 0x000e680000000c00 */
[----:B------:R-:W4:Y:S01]  /*1ff0*/  LDS.128 R68, [R91+0xd00] ;  /* 0x000d00005b447984 */ /* 0x000f220000000c00 */
[C---:B------:R-:W-:Y:S01]  /*2000*/  FFMA R84, R31.reuse, R20, R84 ;  /* 0x000000141f547223 */ /* 0x040fe20000000054 */
[-C--:B------:R-:W-:Y:S01]  /*2010*/  FFMA R121, R31, R22.reuse, R121 ;  /* 0x000000161f797223 */ /* 0x080fe20000000079 */
[C---:B------:R-:W-:Y:S01]  /*2020*/  FFMA R55, R29.reuse, R22, R55 ;  /* 0x000000161d377223 */ /* 0x040fe20000000037 */
[-C--:B------:R-:W-:Y:S01]  /*2030*/  FFMA R7, R29, R8.reuse, R7 ;  /* 0x000000081d077223 */ /* 0x080fe20000000007 */
[C---:B------:R-:W-:Y:S01]  /*2040*/  FFMA R119, R31.reuse, R8, R119 ;  /* 0x000000081f777223 */ /* 0x040fe20000000077 */
[----:B------:R-:W-:Y:S01]  /*2050*/  FFMA R110, R31, R9, R110 ;  /* 0x000000091f6e7223 */ /* 0x000fe2000000006e */
[C---:B------:R-:W-:Y:S01]  /*2060*/  FFMA R44, R29.reuse, R20, R44 ;  /* 0x000000141d2c7223 */ /* 0x040fe2000000002c */
[C---:B------:R-:W-:Y:S01]  /*2070*/  FFMA R50, R29.reuse, R21, R50 ;  /* 0x000000151d327223 */ /* 0x040fe20000000032 */
[C---:B------:R-:W-:Y:S01]  /*2080*/  FFMA R0, R29.reuse, R23, R0 ;  /* 0x000000171d007223 */ /* 0x040fe20000000000 */
[C---:B------:R-:W-:Y:S01]  /*2090*/  FFMA R102, R29.reuse, R9, R102 ;  /* 0x000000091d667223 */ /* 0x040fe20000000066 */
[CC--:B------:R-:W-:Y:S01]  /*20a0*/  FFMA R103, R29.reuse, R10.reuse, R103 ;  /* 0x0000000a1d677223 */ /* 0x0c0fe20000000067 */
[----:B------:R-:W-:Y:S01]  /*20b0*/  FFMA R100, R29, R11, R100 ;  /* 0x0000000b1d647223 */ /* 0x000fe20000000064 */
[C---:B------:R-:W-:Y:S01]  /*20c0*/  FFMA R52, R31.reuse, R21, R52 ;  /* 0x000000151f347223 */ /* 0x040fe20000000034 */
[C---:B------:R-:W-:Y:S01]  /*20d0*/  FFMA R6, R31.reuse, R23, R6 ;  /* 0x000000171f067223 */ /* 0x040fe20000000006 */
[C---:B------:R-:W-:Y:S01]  /*20e0*/  FFMA R97, R31.reuse, R10, R97 ;  /* 0x0000000a1f617223 */ /* 0x040fe20000000061 */
[----:B------:R-:W-:Y:S01]  /*20f0*/  FFMA R56, R31, R11, R56 ;  /* 0x0000000b1f387223 */ /* 0x000fe20000000038 */
[C---:B0-----:R-:W-:Y:S01]  /*2100*/  FFMA R112, R27.reuse, R16, R84 ;  /* 0x000000101b707223 */ /* 0x041fe20000000054 */
[C---:B------:R-:W-:Y:S01]  /*2110*/  FFMA R53, R24.reuse, R17, R104 ;  /* 0x0000001118357223 */ /* 0x040fe20000000068 */
[C---:B------:R-:W-:Y:S01]  /*2120*/  FFMA R3, R24.reuse, R19, R86 ;  /* 0x0000001318037223 */ /* 0x040fe20000000056 */
[----:B------:R-:W-:Y:S01]  /*2130*/  FFMA R84, R27, R18, R121 ;  /* 0x000000121b547223 */ /* 0x000fe20000000079 */
[C---:B------:R-:W-:Y:S01]  /*2140*/  FFMA R45, R24.reuse, R16, R45 ;  /* 0x00000010182d7223 */ /* 0x040fe2000000002d */
[-C--:B------:R-:W-:Y:S01]  /*2150*/  FFMA R79, R24, R18.reuse, R79 ;  /* 0x00000012184f7223 */ /* 0x080fe2000000004f */
[----:B------:R-:W-:Y:S01]  /*2160*/  FFMA R86, R25, R18, R55 ;  /* 0x0000001219567223 */ /* 0x000fe20000000037 */
        /* <DEDUP_REMOVED lines=10> */
[C---:B-1----:R-:W-:Y:S01]  /*2210*/  FFMA R107, R24.reuse, R12, R107 ;  /* 0x0000000c186b7223 */ /* 0x042fe2000000006b */
[C---:B------:R-:W-:Y:S01]  /*2220*/  FFMA R108, R24.reuse, R13, R108 ;  /* 0x0000000d186c7223 */ /* 0x040fe2000000006c */
[C---:B------:R-:W-:Y:S01]  /*2230*/  FFMA R105, R24.reuse, R14, R105 ;  /* 0x0000000e18697223 */ /* 0x040fe20000000069 */
[----:B------:R-:W-:Y:S01]  /*2240*/  FFMA R106, R24, R15, R106 ;  /* 0x0000000f186a7223 */ /* 0x000fe2000000006a */
[----:B------:R-:W-:Y:S01]  /*2250*/  FFMA R104, R25, R12, R7 ;  /* 0x0000000c19687223 */ /* 0x000fe20000000007 */
[----:B----4-:R-:W-:Y:S01]  /*2260*/  FFMA R121, R68, R16, R5 ;  /* 0x0000001044797223 */ /* 0x010fe20000000005 */
        /* <DEDUP_REMOVED lines=8> */
[-C--:B------:R-:W-:Y:S01]  /*22f0*/  FFMA R88, R69, R17.reuse, R62 ;  /* 0x0000001145587223 */ /* 0x080fe2000000003e */
[C---:B------:R-:W-:Y:S01]  /*2300*/  FFMA R44, R25.reuse, R16, R44 ;  /* 0x00000010192c7223 */ /* 0x040fe2000000002c */
[C---:B------:R-:W-:Y:S01]  /*2310*/  FFMA R50, R25.reuse, R17, R50 ;  /* 0x0000001119327223 */ /* 0x040fe20000000032 */
[C---:B------:R-:W-:Y:S01]  /*2320*/  FFMA R0, R25.reuse, R19, R0 ;  /* 0x0000001319007223 */ /* 0x040fe20000000000 */
[C---:B------:R-:W-:Y:S01]  /*2330*/  FFMA R102, R25.reuse, R13, R102 ;  /* 0x0000000d19667223 */ /* 0x040fe20000000066 */
[CC--:B------:R-:W-:Y:S01]  /*2340*/  FFMA R103, R25.reuse, R14.reuse, R103 ;  /* 0x0000000e19677223 */ /* 0x0c0fe20000000067 */
[----:B------:R-:W-:Y:S01]  /*2350*/  FFMA R100, R25, R15, R100 ;  /* 0x0000000f19647223 */ /* 0x000fe20000000064 */
[----:B------:R-:W-:Y:S01]  /*2360*/  LDS.128 R20, [R91+0xe00] ;  /* 0x000e00005b147984 */ /* 0x000fe20000000c00 */
[C---:B------:R-:W-:Y:S01]  /*2370*/  FFMA R52, R27.reuse, R17, R52 ;  /* 0x000000111b347223 */ /* 0x040fe20000000034 */
[C---:B------:R-:W-:Y:S01]  /*2380*/  FFMA R6, R27.reuse, R19, R6 ;  /* 0x000000131b067223 */ /* 0x040fe20000000006 */
[C---:B------:R-:W-:Y:S01]  /*2390*/  FFMA R97, R27.reuse, R14, R97 ;  /* 0x0000000e1b617223 */ /* 0x040fe20000000061 */
[----:B------:R0:W-:Y:S01]  /*23a0*/  LDS.128 R28, [R91+0xf00] ;  /* 0x000f00005b1c7984 */ /* 0x0001e20000000c00 */
[----:B------:R-:W-:Y:S01]  /*23b0*/  FFMA R56, R27, R15, R56 ;  /* 0x0000000f1b387223 */ /* 0x000fe20000000038 */
[C---:B------:R-:W-:Y:S01]  /*23c0*/  FFMA R119, R68.reuse, R17, R90 ;  /* 0x0000001144777223 */ /* 0x040fe2000000005a */
[C---:B------:R-:W-:Y:S01]  /*23d0*/  FFMA R110, R69.reuse, R16, R2 ;  /* 0x00000010456e7223 */ /* 0x040fe20000000002 */
[----:B------:R-:W1:Y:S01]  /*23e0*/  LDS.128 R8, [R89+0xe00] ;  /* 0x000e000059087984 */ /* 0x000e620000000c00 */
[C---:B------:R-:W-:Y:S01]  /*23f0*/  FFMA R62, R69.reuse, R12, R111 ;  /* 0x0000000c453e7223 */ /* 0x040fe2000000006f */
[C---:B------:R-:W-:Y:S01]  /*2400*/  FFMA R75, R68.reuse, R18, R75 ;  /* 0x00000012444b7223 */ /* 0x040fe2000000004b */
[C---:B------:R-:W-:Y:S01]  /*2410*/  FFMA R25, R68.reuse, R12, R117 ;  /* 0x0000000c44197223 */ /* 0x040fe20000000075 */
[C---:B------:R-:W-:Y:S01]  /*2420*/  FFMA R58, R68.reuse, R13, R58 ;  /* 0x0000000d443a7223 */ /* 0x040fe2000000003a */
[C---:B0-----:R-:W-:Y:S01]  /*2430*/  FFMA R91, R68.reuse, R14, R115 ;  /* 0x0000000e445b7223 */ /* 0x041fe20000000073 */
[----:B------:R-:W-:Y:S01]  /*2440*/  FFMA R60, R68, R15, R60 ;  /* 0x0000000f443c7223 */ /* 0x000fe2000000003c */
        /* <DEDUP_REMOVED lines=14> */
[----:B------:R-:W0:Y:S04]  /*2530*/  LDS.128 R32, [R89+0xf00] ;  /* 0x000f000059207984 */ /* 0x000e280000000c00 */
[----:B---3--:R3:W-:Y:S04]  /*2540*/  STS [R87], R36 ;  /* 0x0000002457007388 */ /* 0x0087e80000000800 */
[----:B------:R3:W-:Y:S04]  /*2550*/  STS [R87+0x200], R37 ;  /* 0x0002002557007388 */ /* 0x0007e80000000800 */
[----:B------:R3:W-:Y:S04]  /*2560*/  STS [R87+0x400], R38 ;  /* 0x0004002657007388 */ /* 0x0007e80000000800 */
[----:B------:R3:W-:Y:S04]  /*2570*/  STS [R87+0x600], R39 ;  /* 0x0006002757007388 */ /* 0x0007e80000000800 */
[----:B--2---:R3:W-:Y:S01]  /*2580*/  STS.128 [R85+UR9], R40 ;  /* 0x0000002855007988 */ /* 0x0047e20008000c09 */
[----:B------:R-:W-:Y:S01]  /*2590*/  UIADD3 UR8, UPT, UPT, UR8, 0x1, URZ ;  /* 0x0000000108087890 */ /* 0x000fe2000fffe0ff */
[----:B------:R-:W-:-:S03]  /*25a0*/  FFMA R82, R71, R17, R46 ;  /* 0x0000001147527223 */ /* 0x000fc6000000002e */
[----:B------:R-:W-:Y:S01]  /*25b0*/  UISETP.NE.AND UP0, UPT, UR8, -0x1, UPT ;  /* 0xffffffff0800788c */ /* 0x000fe2000bf05270 */
[C---:B------:R-:W-:Y:S01]  /*25c0*/  FFMA R18, R71.reuse, R18, R49 ;  /* 0x0000001247127223 */ /* 0x040fe20000000031 */
[C---:B------:R-:W-:Y:S01]  /*25d0*/  FFMA R16, R71.reuse, R19, R48 ;  /* 0x0000001347107223 */ /* 0x040fe20000000030 */
[C---:B------:R-:W-:Y:S01]  /*25e0*/  FFMA R74, R71.reuse, R12, R51 ;  /* 0x0000000c474a7223 */ /* 0x040fe20000000033 */
[----:B------:R-:W-:Y:S01]  /*25f0*/  FFMA R76, R71, R13, R76 ;  /* 0x0000000d474c7223 */ /* 0x000fe2000000004c */
[-C--:B-1----:R-:W-:Y:S01]  /*2600*/  FFMA R45, R20, R8.reuse, R45 ;  /* 0x00000008142d7223 */ /* 0x082fe2000000002d */
        /* <DEDUP_REMOVED lines=8> */
[----:B------:R-:W-:Y:S01]  /*2690*/  FFMA R88, R31, R9, R82 ;  /* 0x000000091f587223 */ /* 0x000fe20000000052 */
[-C--:B------:R-:W-:Y:S01]  /*26a0*/  FFMA R13, R20, R11.reuse, R3 ;  /* 0x0000000b140d7223 */ /* 0x080fe20000000003 */
[----:B------:R-:W-:Y:S01]  /*26b0*/  FFMA R8, R21, R11, R0 ;  /* 0x0000000b15087223 */ /* 0x000fe20000000000 */
[C---:B------:R-:W-:Y:S01]  /*26c0*/  FFMA R67, R71.reuse, R14, R67 ;  /* 0x0000000e47437223 */ /* 0x040fe20000000043 */
[----:B------:R-:W-:Y:S01]  /*26d0*/  FFMA R78, R71, R15, R78 ;  /* 0x0000000f474e7223 */ /* 0x000fe2000000004e */
[CC--:B------:R-:W-:Y:S01]  /*26e0*/  FFMA R82, R29.reuse, R10.reuse, R90 ;  /* 0x0000000a1d527223 */ /* 0x0c0fe2000000005a */
[-C--:B------:R-:W-:Y:S01]  /*26f0*/  FFMA R3, R28, R11.reuse, R5 ;  /* 0x0000000b1c037223 */ /* 0x080fe20000000005 */
[----:B------:R-:W-:Y:S01]  /*2700*/  FFMA R0, R29, R11, R2 ;  /* 0x0000000b1d007223 */ /* 0x000fe20000000002 */
        /* <DEDUP_REMOVED lines=16> */
[----:B------:R-:W-:Y:S01]  /*2810*/  FFMA R2, R31, R11, R16 ;  /* 0x0000000b1f027223 */ /* 0x000fe20000000010 */
[C---:B0-----:R-:W-:Y:S01]  /*2820*/  FFMA R11, R20.reuse, R32, R107 ;  /* 0x00000020140b7223 */ /* 0x041fe2000000006b */
[C---:B------:R-:W-:Y:S01]  /*2830*/  FFMA R10, R20.reuse, R33, R108 ;  /* 0x00000021140a7223 */ /* 0x040fe2000000006c */
[C---:B------:R-:W-:Y:S01]  /*2840*/  FFMA R9, R20.reuse, R34, R105 ;  /* 0x0000002214097223 */ /* 0x040fe20000000069 */
[----:B------:R-:W-:Y:S01]  /*2850*/  FFMA R16, R20, R35, R106 ;  /* 0x0000002314107223 */ /* 0x000fe2000000006a */
[C---:B------:R-:W-:Y:S01]  /*2860*/  FFMA R19, R22.reuse, R32, R101 ;  /* 0x0000002016137223 */ /* 0x040fe20000000065 */
[CC--:B------:R-:W-:Y:S01]  /*2870*/  FFMA R18, R22.reuse, R33.reuse, R98 ;  /* 0x0000002116127223 */ /* 0x0c0fe20000000062 */
[C---:B------:R-:W-:Y:S01]  /*2880*/  FFMA R17, R22.reuse, R34, R99 ;  /* 0x0000002216117223 */ /* 0x040fe20000000063 */
[C---:B------:R-:W-:Y:S01]  /*2890*/  FFMA R14, R21.reuse, R32, R104 ;  /* 0x00000020150e7223 */ /* 0x040fe20000000068 */
[C---:B------:R-:W-:Y:S01]  /*28a0*/  FFMA R12, R21.reuse, R33, R102 ;  /* 0x00000021150c7223 */ /* 0x040fe20000000066 */
[C---:B------:R-:W-:Y:S01]  /*28b0*/  FFMA R15, R21.reuse, R34, R103 ;  /* 0x00000022150f7223 */ /* 0x040fe20000000067 */
[-C--:B------:R-:W-:Y:S01]  /*28c0*/  FFMA R20, R21, R35.reuse, R100 ;  /* 0x0000002315147223 */ /* 0x080fe20000000064 */
[----:B------:R-:W-:Y:S01]  /*28d0*/  FFMA R22, R22, R35, R24 ;  /* 0x0000002316167223 */ /* 0x000fe20000000018 */
[C---:B------:R-:W-:Y:S01]  /*28e0*/  FFMA R24, R23.reuse, R32, R96 ;  /* 0x0000002017187223 */ /* 0x040fe20000000060 */
[C---:B------:R-:W-:Y:S01]  /*28f0*/  FFMA R26, R23.reuse, R33, R26 ;  /* 0x00000021171a7223 */ /* 0x040fe2000000001a */
[C---:B------:R-:W-:Y:S01]  /*2900*/  FFMA R21, R23.reuse, R34, R97 ;  /* 0x0000002217157223 */ /* 0x040fe20000000061 */
        /* <DEDUP_REMOVED lines=17> */
[----:B------:R-:W-:-:S02]  /*2a20*/  IADD3 R81, PT, PT, R81, 0x8, RZ ;  /* 0x0000000851517810 */ /* 0x000fc40007ffe0ff */
[----:B------:R-:W-:Y:S01]  /*2a30*/  LEA R83, R4, R83, 0x3 ;  /* 0x0000005304537211 */ /* 0x000fe200078e18ff */
[----:B------:R-:W-:Y:S06]  /*2a40*/  BAR.SYNC.DEFER_BLOCKING 0x0 ;  /* 0x0000000000007b1d */ /* 0x000fec0000010000 */
[----:B---3--:R-:W-:Y:S05]  /*2a50*/  BRA.U UP0, `(.L_x_1) ;  /* 0xffffffd900f07547 */ /* 0x008fea000b83ffff */
.L_x_0:
[----:B------:R-:W-:Y:S01]  /*2a60*/  USHF.L.U32 UR7, UR7, 0xc, URZ ;  /* 0x0000000c07077899 */ /* 0x000fe200080006ff */
[----:B------:R-:W-:Y:S01]  /*2a70*/  LEA R63, R63, R72, 0x5 ;  /* 0x000000483f3f7211 */ /* 0x000fe200078e28ff */
[----:B------:R-:W0:Y:S02]  /*2a80*/  LDC.64 R110, c[0x0][0x390] ;  /* 0x0000e400ff6e7b82 */ /* 0x000e240000000a00 */
[----:B------:R-:W-:-:S04]  /*2a90*/  ULOP3.LUT UR7, UR7, 0x1000, URZ, 0xc, !UPT ;  /* 0x0000100007077892 */ /* 0x000fc8000f8e0cff */
[----:B------:R-:W-:Y:S02]  /*2aa0*/  UIADD3 UR5, UPT, UPT, UR5, UR7, URZ ;  /* 0x0000000705057290 */ /* 0x000fe4000fffe0ff */
[----:B------:R-:W-:-:S04]  /*2ab0*/  UIADD3 UR6, UPT, UPT, UR6, UR7, URZ ;  /* 0x0000000706067290 */ /* 0x000fc8000fffe0ff */
[----:B------:R-:W-:Y:S02]  /*2ac0*/  LEA R83, R72, UR5, 0x4 ;  /* 0x0000000548537c11 */ /* 0x000fe4000f8e20ff */
[----:B------:R-:W-:Y:S02]  /*2ad0*/  LEA R81, R65, UR6, 0x4 ;  /* 0x0000000641517c11 */ /* 0x000fe4000f8e20ff */
[----:B------:R-:W-:Y:S01]  /*2ae0*/  LEA R65, R61, R65, 0x5 ;  /* 0x000000413d417211 */ /* 0x000fe200078e28ff */
[----:B------:R-:W-:Y:S01]  /*2af0*/  LDS.128 R28, [R83] ;  /* 0x00000000531c7984 */ /* 0x000fe20000000c00 */
[----:B------:R-:W-:Y:S02]  /*2b00*/  SHF.L.U32 R61, R63, 0x2, RZ ;  /* 0x000000023f3d7819 */ /* 0x000fe400000006ff */
[----:B------:R-:W-:Y:S01]  /*2b10*/  SHF.L.U32 R63, R65, 0x2, RZ ;  /* 0x00000002413f7819 */ /* 0x000fe200000006ff */
[----:B------:R-:W1:Y:S01]  /*2b20*/  LDS.128 R32, [R81] ;  /* 0x0000000051207984 */ /* 0x000e620000000c00 */
[----:B------:R-:W-:-:S03]  /*2b30*/  IADD3 R65, PT, PT, R61, 0x40, RZ ;  /* 0x000000403d417810 */ /* 0x000fc60007ffe0ff */
[----:B------:R-:W2:Y:S01]  /*2b40*/  LDS.128 R36, [R83+0x100] ;  /* 0x0001000053247984 */ /* 0x000ea20000000c00 */
[-CC-:B------:R-:W-:Y:S02]  /*2b50*/  IMAD R61, R61, R4.reuse, R63.reuse ;  /* 0x000000043d3d7224 */ /* 0x180fe400078e023f */
[----:B------:R-:W-:Y:S01]  /*2b60*/  IMAD R63, R65, R4, R63 ;  /* 0x00000004413f7224 */ /* 0x000fe200078e023f */
[----:B------:R-:W3:Y:S01]  /*2b70*/  LDS.128 R40, [R81+0x100] ;  /* 0x0001000051287984 */ /* 0x000ee20000000c00 */
[----:B0-----:R-:W-:-:S04]  /*2b80*/  IMAD.WIDE R112, R61, 0x4, R110 ;  /* 0x000000043d707825 */ /* 0x001fc800078e026e */
[----:B------:R-:W-:-:S04]  /*2b90*/  IMAD.WIDE R110, R63, 0x4, R110 ;  /* 0x000000043f6e7825 */ /* 0x000fc800078e026e */
[-C--:B-1----:R-:W-:Y:S01]  /*2ba0*/  FFMA R65, R28, R32.reuse, R45 ;  /* 0x000000201c417223 */ /* 0x082fe2000000002d */
[-C--:B------:R-:W-:Y:S01]  /*2bb0*/  FFMA R72, R29, R32.reuse, R44 ;  /* 0x000000201d487223 */ /* 0x080fe2000000002c */
[-C--:B------:R-:W-:Y:S01]  /*2bc0*/  FFMA R85, R30, R32.reuse, R47 ;  /* 0x000000201e557223 */ /* 0x080fe2000000002f */
[-C--:B------:R-:W-:Y:S01]  /*2bd0*/  FFMA R92, R31, R32.reuse, R46 ;  /* 0x000000201f5c7223 */ /* 0x080fe2000000002e */
[-C--:B--2---:R-:W-:Y:S01]  /*2be0*/  FFMA R87, R36, R32.reuse, R49 ;  /* 0x0000002024577223 */ /* 0x084fe20000000031 */
        /* <DEDUP_REMOVED lines=8> */
[----:B------:R-:W-:Y:S01]  /*2c70*/  LDS.128 R44, [R83+0x200] ;  /* 0x00020000532c7984 */ /* 0x000fe20000000c00 */
[-C--:B------:R-:W-:Y:S01]  /*2c80*/  FFMA R102, R36, R33.reuse, R69 ;  /* 0x0000002124667223 */ /* 0x080fe20000000045 */
[-C--:B------:R-:W-:Y:S01]  /*2c90*/  FFMA R106, R38, R33.reuse, R71 ;  /* 0x00000021266a7223 */ /* 0x080fe20000000047 */
[----:B------:R-:W-:Y:S01]  /*2ca0*/  FFMA R88, R39, R33, R88 ;  /* 0x0000002127587223 */ /* 0x000fe20000000058 */
[----:B------:R-:W0:Y:S01]  /*2cb0*/  LDS.128 R48, [R81+0x200] ;  /* 0x0002000051307984 */ /* 0x000e220000000c00 */
[-C--:B------:R-:W-:Y:S01]  /*2cc0*/  FFMA R79, R28, R34.reuse, R79 ;  /* 0x000000221c4f7223 */ /* 0x080fe2000000004f */
[-C--:B------:R-:W-:Y:S01]  /*2cd0*/  FFMA R33, R29, R34.reuse, R86 ;  /* 0x000000221d217223 */ /* 0x080fe20000000056 */
[-C--:B------:R-:W-:Y:S01]  /*2ce0*/  FFMA R77, R30, R34.reuse, R77 ;  /* 0x000000221e4d7223 */ /* 0x080fe2000000004d */
[----:B------:R-:W1:Y:S01]  /*2cf0*/  LDS.128 R52, [R81+0x300] ;  /* 0x0003000051347984 */ /* 0x000e620000000c00 */
[-C--:B------:R-:W-:Y:S01]  /*2d00*/  FFMA R69, R31, R34.reuse, R84 ;  /* 0x000000221f457223 */ /* 0x080fe20000000054 */
[-C--:B------:R-:W-:Y:S01]  /*2d10*/  FFMA R75, R36, R34.reuse, R75 ;  /* 0x00000022244b7223 */ /* 0x080fe2000000004b */
[-C--:B------:R-:W-:Y:S01]  /*2d20*/  FFMA R71, R37, R34.reuse, R82 ;  /* 0x0000002225477223 */ /* 0x080fe20000000052 */
[-C--:B------:R-:W-:Y:S01]  /*2d30*/  FFMA R73, R38, R34.reuse, R73 ;  /* 0x0000002226497223 */ /* 0x080fe20000000049 */
[----:B------:R-:W-:Y:S01]  /*2d40*/  FFMA R91, R39, R34, R90 ;  /* 0x00000022275b7223 */ /* 0x000fe2000000005a */
[-C--:B------:R-:W-:Y:S01]  /*2d50*/  FFMA R34, R36, R35.reuse, R3 ;  /* 0x0000002324227223 */ /* 0x080fe20000000003 */
[-C--:B------:R-:W-:Y:S01]  /*2d60*/  FFMA R82, R38, R35.reuse, R5 ;  /* 0x0000002326527223 */ /* 0x080fe20000000005 */
[C---:B------:R-:W-:Y:S01]  /*2d70*/  FFMA R86, R29.reuse, R35, R8 ;  /* 0x000000231d567223 */ /* 0x040fe20000000008 */
[C---:B---3--:R-:W-:Y:S01]  /*2d80*/  FFMA R3, R28.reuse, R40, R11 ;  /* 0x000000281c037223 */ /* 0x048fe2000000000b */
[C---:B------:R-:W-:Y:S01]  /*2d90*/  FFMA R108, R28.reuse, R41, R10 ;  /* 0x000000291c6c7223 */ /* 0x040fe2000000000a */
[C---:B------:R-:W-:Y:S01]  /*2da0*/  FFMA R5, R28.reuse, R42, R9 ;  /* 0x0000002a1c057223 */ /* 0x040fe20000000009 */
[----:B------:R-:W-:Y:S01]  /*2db0*/  FFMA R84, R28, R35, R13 ;  /* 0x000000231c547223 */ /* 0x000fe2000000000d */
[----:B------:R-:W2:Y:S01]  /*2dc0*/  LDS.128 R8, [R83+0x300] ;  /* 0x0003000053087984 */ /* 0x000ea20000000c00 */
[C---:B------:R-:W-:Y:S01]  /*2dd0*/  FFMA R13, R29.reuse, R40, R14 ;  /* 0x000000281d0d7223 */ /* 0x040fe2000000000e */
[C---:B------:R-:W-:Y:S01]  /*2de0*/  FFMA R12, R29.reuse, R41, R12 ;  /* 0x000000291d0c7223 */ /* 0x040fe2000000000c */
[C---:B------:R-:W-:Y:S01]  /*2df0*/  FFMA R15, R29.reuse, R42, R15 ;  /* 0x0000002a1d0f7223 */ /* 0x040fe2000000000f */
[----:B------:R-:W-:Y:S01]  /*2e00*/  FFMA R20, R29, R43, R20 ;  /* 0x0000002b1d147223 */ /* 0x000fe20000000014 */
[CC--:B------:R-:W-:Y:S01]  /*2e10*/  FFMA R90, R30.reuse, R35.reuse, R7 ;  /* 0x000000231e5a7223 */ /* 0x0c0fe20000000007 */
[-C--:B------:R-:W-:Y:S01]  /*2e20*/  FFMA R6, R31, R35.reuse, R6 ;  /* 0x000000231f067223 */ /* 0x080fe20000000006 */
        /* <DEDUP_REMOVED lines=15> */
[CC--:B------:R-:W-:Y:S01]  /*2f20*/  FFMA R58, R36.reuse, R41.reuse, R58 ;  /* 0x00000029243a7223 */ /* 0x0c0fe2000000003a */
[----:B------:R-:W-:Y:S01]  /*2f30*/  FFMA R31, R36, R42, R23 ;  /* 0x0000002a241f7223 */ /* 0x000fe20000000017 */
[C---:B------:R-:W-:Y:S01]  /*2f40*/  FFMA R57, R38.reuse, R40, R57 ;  /* 0x0000002826397223 */ /* 0x040fe20000000039 */
[CC--:B------:R-:W-:Y:S01]  /*2f50*/  FFMA R68, R38.reuse, R41.reuse, R68 ;  /* 0x0000002926447223 */ /* 0x0c0fe20000000044 */
[----:B------:R-:W-:Y:S01]  /*2f60*/  FFMA R59, R38, R42, R59 ;  /* 0x0000002a263b7223 */ /* 0x000fe2000000003b */
[C---:B------:R-:W-:Y:S01]  /*2f70*/  FFMA R37, R39.reuse, R40, R74 ;  /* 0x0000002827257223 */ /* 0x040fe2000000004a */
[C---:B------:R-:W-:Y:S01]  /*2f80*/  FFMA R76, R39.reuse, R41, R76 ;  /* 0x00000029274c7223 */ /* 0x040fe2000000004c */
[C---:B------:R-:W-:Y:S01]  /*2f90*/  FFMA R67, R39.reuse, R42, R67 ;  /* 0x0000002a27437223 */ /* 0x040fe20000000043 */
[-C--:B------:R-:W-:Y:S01]  /*2fa0*/  FFMA R78, R39, R43.reuse, R78 ;  /* 0x0000002b274e7223 */ /* 0x080fe2000000004e */
[-C--:B------:R-:W-:Y:S01]  /*2fb0*/  FFMA R16, R28, R43.reuse, R16 ;  /* 0x0000002b1c107223 */ /* 0x080fe20000000010 */
[-C--:B------:R-:W-:Y:S01]  /*2fc0*/  FFMA R36, R36, R43.reuse, R60 ;  /* 0x0000002b24247223 */ /* 0x080fe2000000003c */
[----:B------:R-:W-:Y:S01]  /*2fd0*/  FFMA R38, R38, R43, R70 ;  /* 0x0000002b26267223 */ /* 0x000fe20000000046 */
        /* <DEDUP_REMOVED lines=33> */
[----:B------:R-:W-:Y:S01]  /*31f0*/  FFMA R44, R44, R55, R16 ;  /* 0x000000372c2c7223 */ /* 0x000fe20000000010 */
[C---:B--2---:R-:W-:Y:S01]  /*3200*/  FFMA R47, R8.reuse, R54, R31 ;  /* 0x00000036082f7223 */ /* 0x044fe2000000001f */
[----:B------:R-:W1:Y:S01]  /*3210*/  LDS.128 R16, [R81+0x400] ;  /* 0x0004000051107984 */ /* 0x000e620000000c00 */
[CC--:B------:R-:W-:Y:S01]  /*3220*/  FFMA R25, R8.reuse, R52.reuse, R25 ;  /* 0x0000003408197223 */ /* 0x0c0fe20000000019 */
[C---:B------:R-:W-:Y:S01]  /*3230*/  FFMA R58, R8.reuse, R53, R58 ;  /* 0x00000035083a7223 */ /* 0x040fe2000000003a */
[----:B------:R-:W-:Y:S01]  /*3240*/  FFMA R36, R8, R55, R36 ;  /* 0x0000003708247223 */ /* 0x000fe20000000024 */
[----:B------:R-:W2:Y:S01]  /*3250*/  LDS.128 R28, [R83+0x500] ;  /* 0x00050000531c7984 */ /* 0x000ea20000000c00 */
        /* <DEDUP_REMOVED lines=28> */
[C---:B0-----:R-:W-:Y:S01]  /*3420*/  FFMA R53, R13.reuse, R22, R41 ;  /* 0x000000160d357223 */ /* 0x041fe20000000029 */
[C---:B------:R-:W-:Y:S01]  /*3430*/  FFMA R52, R13.reuse, R23, R40 ;  /* 0x000000170d347223 */ /* 0x040fe20000000028 */
[CC--:B------:R-:W-:Y:S01]  /*3440*/  FFMA R55, R14.reuse, R20.reuse, R43 ;  /* 0x000000140e377223 */ /* 0x0c0fe2000000002b */
[-C--:B------:R-:W-:Y:S01]  /*3450*/  FFMA R54, R14, R21.reuse, R42 ;  /* 0x000000150e367223 */ /* 0x080fe2000000002a */
[----:B------:R-:W-:Y:S01]  /*3460*/  LDS.128 R8, [R83+0x600] ;  /* 0x0006000053087984 */ /* 0x000fe20000000c00 */
[C---:B------:R-:W-:Y:S01]  /*3470*/  FFMA R3, R12.reuse, R20, R3 ;  /* 0x000000140c037223 */ /* 0x040fe20000000003 */
[C---:B------:R-:W-:Y:S01]  /*3480*/  FFMA R108, R12.reuse, R21, R108 ;  /* 0x000000150c6c7223 */ /* 0x040fe2000000006c */
[C---:B-1----:R-:W-:Y:S01]  /*3490*/  FFMA R65, R12.reuse, R16, R65 ;  /* 0x000000100c417223 */ /* 0x042fe20000000041 */
        /* <DEDUP_REMOVED lines=27> */
[C---:B--2---:R-:W-:Y:S01]  /*3650*/  FFMA R87, R28.reuse, R16, R87 ;  /* 0x000000101c577223 */ /* 0x044fe20000000057 */
        /* <DEDUP_REMOVED lines=31> */
[----:B------:R-:W2:Y:S01]  /*3850*/  LDS.128 R12, [R83+0x700] ;  /* 0x00070000530c7984 */ /* 0x000ea20000000c00 */
[C---:B0-----:R-:W-:Y:S01]  /*3860*/  FFMA R65, R8.reuse, R40, R65 ;  /* 0x0000002808417223 */ /* 0x041fe20000000041 */
[C---:B------:R-:W-:Y:S01]  /*3870*/  FFMA R80, R8.reuse, R41, R80 ;  /* 0x0000002908507223 */ /* 0x040fe20000000050 */
[C---:B------:R-:W-:Y:S01]  /*3880*/  FFMA R79, R8.reuse, R42, R79 ;  /* 0x0000002a084f7223 */ /* 0x040fe2000000004f */
[----:B------:R-:W-:Y:S01]  /*3890*/  LDS.128 R16, [R83+0x800] ;  /* 0x0008000053107984 */ /* 0x000fe20000000c00 */
[C---:B------:R-:W-:Y:S01]  /*38a0*/  FFMA R84, R8.reuse, R43, R84 ;  /* 0x0000002b08547223 */ /* 0x040fe20000000054 */
[C---:B-1----:R-:W-:Y:S01]  /*38b0*/  FFMA R3, R8.reuse, R48, R3 ;  /* 0x0000003008037223 */ /* 0x042fe20000000003 */
[C---:B------:R-:W-:Y:S01]  /*38c0*/  FFMA R108, R8.reuse, R49, R108 ;  /* 0x00000031086c7223 */ /* 0x040fe2000000006c */
[----:B------:R-:W0:Y:S01]  /*38d0*/  LDS.128 R20, [R81+0x800] ;  /* 0x0008000051147984 */ /* 0x000e220000000c00 */
[C---:B------:R-:W-:Y:S01]  /*38e0*/  FFMA R5, R8.reuse, R50, R5 ;  /* 0x0000003208057223 */ /* 0x040fe20000000005 */
[----:B------:R-:W-:Y:S01]  /*38f0*/  FFMA R44, R8, R51, R44 ;  /* 0x00000033082c7223 */ /* 0x000fe2000000002c */
[C---:B------:R-:W-:Y:S01]  /*3900*/  FFMA R72, R9.reuse, R40, R72 ;  /* 0x0000002809487223 */ /* 0x040fe20000000048 */
[----:B------:R-:W1:Y:S01]  /*3910*/  LDS.128 R28, [R81+0x900] ;  /* 0x00090000511c7984 */ /* 0x000e620000000c00 */
        /* <DEDUP_REMOVED lines=22> */
[----:B------:R-:W-:-:S02]  /*3a80*/  FFMA R56, R11, R51, R56 ;  /* 0x000000330b387223 */ /* 0x000fc40000000038 */
[----:B------:R-:W3:Y:S01]  /*3a90*/  LDS.128 R8, [R83+0x900] ;  /* 0x0009000053087984 */ /* 0x000ee20000000c00 */
        /* <DEDUP_REMOVED lines=65> */
[C---:B---3--:R-:W-:Y:S01]  /*3eb0*/  FFMA R87, R8.reuse, R20, R87 ;  /* 0x0000001408577223 */ /* 0x048fe20000000057 */
        /* <DEDUP_REMOVED lines=10> */
[----:B------:R-:W2:Y:S01]  /*3f60*/  LDS.128 R16, [R83+0xb00] ;  /* 0x000b000053107984 */ /* 0x000ea20000000c00 */
        /* <DEDUP_REMOVED lines=23> */
[----:B------:R-:W-:Y:S04]  /*40e0*/  LDS.128 R20, [R81+0xc00] ;  /* 0x000c000051147984 */ /* 0x000fe80000000c00 */
[----:B------:R-:W3:Y:S04]  /*40f0*/  LDS.128 R8, [R83+0xc00] ;  /* 0x000c000053087984 */ /* 0x000ee80000000c00 */
[----:B------:R-:W4:Y:S01]  /*4100*/  LDS.128 R28, [R81+0xd00] ;  /* 0x000d0000511c7984 */ /* 0x000f220000000c00 */
        /* <DEDUP_REMOVED lines=30> */
[CC--:B------:R-:W-:Y:S01]  /*42f0*/  FFMA R93, R15.reuse, R50.reuse, R93 ;  /* 0x000000320f5d7223 */ /* 0x0c0fe2000000005d */
[----:B------:R-:W-:Y:S01]  /*4300*/  FFMA R56, R15, R51, R56 ;  /* 0x000000330f387223 */ /* 0x000fe20000000038 */
[-C--:B--2---:R-:W-:Y:S01]  /*4310*/  FFMA R47, R16, R50.reuse, R47 ;  /* 0x00000032102f7223 */ /* 0x084fe2000000002f */
[CC--:B------:R-:W-:Y:S01]  /*4320*/  FFMA R27, R17.reuse, R50.reuse, R27 ;  /* 0x00000032111b7223 */ /* 0x0c0fe2000000001b */
        /* <DEDUP_REMOVED lines=27> */
[----:B------:R-:W0:Y:S01]  /*44e0*/  LDS.128 R12, [R83+0xd00] ;  /* 0x000d0000530c7984 */ /* 0x000e220000000c00 */
[C---:B------:R-:W-:Y:S01]  /*44f0*/  FFMA R76, R19.reuse, R49, R76 ;  /* 0x00000031134c7223 */ /* 0x040fe2000000004c */
[C---:B------:R-:W-:Y:S01]  /*4500*/  FFMA R50, R19.reuse, R50, R67 ;  /* 0x0000003213327223 */ /* 0x040fe20000000043 */
[----:B------:R-:W-:Y:S01]  /*4510*/  FFMA R78, R19, R51, R78 ;  /* 0x00000033134e7223 */ /* 0x000fe2000000004e */
[----:B------:R-:W-:Y:S01]  /*4520*/  LDS.128 R40, [R81+0xe00] ;  /* 0x000e000051287984 */ /* 0x000fe20000000c00 */
[C---:B---3--:R-:W-:Y:S01]  /*4530*/  FFMA R65, R8.reuse, R20, R65 ;  /* 0x0000001408417223 */ /* 0x048fe20000000041 */
[C---:B------:R-:W-:Y:S01]  /*4540*/  FFMA R80, R8.reuse, R21, R80 ;  /* 0x0000001508507223 */ /* 0x040fe20000000050 */
[C---:B------:R-:W-:Y:S01]  /*4550*/  FFMA R79, R8.reuse, R22, R79 ;  /* 0x00000016084f7223 */ /* 0x040fe2000000004f */
[----:B------:R-:W1:Y:S01]  /*4560*/  LDS.128 R16, [R83+0xe00] ;  /* 0x000e000053107984 */ /* 0x000e620000000c00 */
[C---:B------:R-:W-:Y:S01]  /*4570*/  FFMA R84, R8.reuse, R23, R84 ;  /* 0x0000001708547223 */ /* 0x040fe20000000054 */
[C---:B----4-:R-:W-:Y:S01]  /*4580*/  FFMA R3, R8.reuse, R28, R3 ;  /* 0x0000001c08037223 */ /* 0x050fe20000000003 */
        /* <DEDUP_REMOVED lines=27> */
[----:B------:R-:W2:Y:S01]  /*4740*/  LDS.128 R8, [R81+0xf00] ;  /* 0x000f000051087984 */ /* 0x000ea20000000c00 */
[-C--:B0-----:R-:W-:Y:S01]  /*4750*/  FFMA R102, R12, R21.reuse, R102 ;  /* 0x000000150c667223 */ /* 0x081fe20000000066 */
[-C--:B------:R-:W-:Y:S01]  /*4760*/  FFMA R104, R13, R21.reuse, R104 ;  /* 0x000000150d687223 */ /* 0x080fe20000000068 */
[CC--:B------:R-:W-:Y:S01]  /*4770*/  FFMA R106, R14.reuse, R21.reuse, R106 ;  /* 0x000000150e6a7223 */ /* 0x0c0fe2000000006a */
[----:B------:R-:W-:Y:S01]  /*4780*/  FFMA R88, R15, R21, R88 ;  /* 0x000000150f587223 */ /* 0x000fe20000000058 */
[C---:B------:R-:W-:Y:S01]  /*4790*/  FFMA R48, R14.reuse, R23, R82 ;  /* 0x000000170e307223 */ /* 0x040fe20000000052 */
[----:B------:R-:W-:Y:S01]  /*47a0*/  FFMA R51, R14, R22, R73 ;  /* 0x000000160e337223 */ /* 0x000fe20000000049 */
[-C--:B------:R-:W-:Y:S01]  /*47b0*/  FFMA R87, R12, R20.reuse, R87 ;  /* 0x000000140c577223 */ /* 0x080fe20000000057 */
[-C--:B------:R-:W-:Y:S01]  /*47c0*/  FFMA R94, R13, R20.reuse, R94 ;  /* 0x000000140d5e7223 */ /* 0x080fe2000000005e */
[-C--:B-1----:R-:W-:Y:S01]  /*47d0*/  FFMA R21, R16, R41.reuse, R80 ;  /* 0x0000002910157223 */ /* 0x082fe20000000050 */
[----:B------:R-:W-:Y:S01]  /*47e0*/  FFMA R73, R17, R41, R96 ;  /* 0x0000002911497223 */ /* 0x000fe20000000060 */
[----:B------:R-:W0:Y:S01]  /*47f0*/  LDS.128 R80, [R83+0xf00] ;  /* 0x000f000053507984 */ /* 0x000e220000000c00 */
[-C--:B------:R-:W-:Y:S01]  /*4800*/  FFMA R89, R14, R20.reuse, R89 ;  /* 0x000000140e597223 */ /* 0x080fe20000000059 */
[----:B------:R-:W-:Y:S01]  /*4810*/  FFMA R32, R15, R20, R32 ;  /* 0x000000140f207223 */ /* 0x000fe20000000020 */
[----:B------:R-:W-:-:S04]  /*4820*/  IMAD.WIDE R96, R4, 0x4, R112 ;  /* 0x0000000404607825 */ /* 0x000fc800078e0270 */
[----:B------:R-:W-:Y:S01]  /*4830*/  FFMA R20, R16, R40, R65 ;  /* 0x0000002810147223 */ /* 0x000fe20000000041 */
[-C--:B------:R-:W-:Y:S01]  /*4840*/  FFMA R47, R12, R30.reuse, R47 ;  /* 0x0000001e0c2f7223 */ /* 0x080fe2000000002f */
[-C--:B------:R-:W-:Y:S01]  /*4850*/  FFMA R27, R13, R30.reuse, R27 ;  /* 0x0000001e0d1b7223 */ /* 0x080fe2000000001b */
[-C--:B------:R-:W-:Y:S01]  /*4860*/  FFMA R59, R14, R30.reuse, R59 ;  /* 0x0000001e0e3b7223 */ /* 0x080fe2000000003b */
[----:B------:R-:W-:Y:S01]  /*4870*/  FFMA R65, R15, R30, R50 ;  /* 0x0000001e0f417223 */ /* 0x000fe20000000032 */
[CC--:B------:R-:W-:Y:S01]  /*4880*/  FFMA R49, R12.reuse, R22.reuse, R75 ;  /* 0x000000160c317223 */ /* 0x0c0fe2000000004b */
[-C--:B------:R-:W-:Y:S01]  /*4890*/  FFMA R34, R12, R23.reuse, R34 ;  /* 0x000000170c227223 */ /* 0x080fe20000000022 */
[CC--:B------:R-:W-:Y:S01]  /*48a0*/  FFMA R71, R13.reuse, R22.reuse, R71 ;  /* 0x000000160d477223 */ /* 0x0c0fe20000000047 */
[-C--:B------:R-:W-:Y:S01]  /*48b0*/  FFMA R0, R13, R23.reuse, R0 ;  /* 0x000000170d007223 */ /* 0x080fe20000000000 */
[C---:B------:R-:W-:Y:S01]  /*48c0*/  FFMA R91, R15.reuse, R22, R91 ;  /* 0x000000160f5b7223 */ /* 0x040fe2000000005b */
[C---:B------:R-:W-:Y:S01]  /*48d0*/  FFMA R2, R15.reuse, R23, R2 ;  /* 0x000000170f027223 */ /* 0x040fe20000000002 */
[C---:B------:R-:W-:Y:S01]  /*48e0*/  FFMA R37, R15.reuse, R28, R37 ;  /* 0x0000001c0f257223 */ /* 0x040fe20000000025 */
[C---:B------:R-:W-:Y:S01]  /*48f0*/  FFMA R70, R15.reuse, R29, R76 ;  /* 0x0000001d0f467223 */ /* 0x040fe2000000004c */
[C---:B------:R-:W-:Y:S01]  /*4900*/  FFMA R22, R16.reuse, R42, R79 ;  /* 0x0000002a10167223 */ /* 0x040fe2000000004f */
[----:B------:R-:W-:Y:S01]  /*4910*/  FFMA R23, R16, R43, R84 ;  /* 0x0000002b10177223 */ /* 0x000fe20000000054 */
[-C--:B------:R-:W-:Y:S01]  /*4920*/  FFMA R50, R15, R31.reuse, R78 ;  /* 0x0000001f0f327223 */ /* 0x080fe2000000004e */
[-C--:B------:R-:W-:Y:S01]  /*4930*/  FFMA R36, R12, R31.reuse, R36 ;  /* 0x0000001f0c247223 */ /* 0x080fe20000000024 */
[CC--:B------:R-:W-:Y:S01]  /*4940*/  FFMA R66, R13.reuse, R31.reuse, R66 ;  /* 0x0000001f0d427223 */ /* 0x0c0fe20000000042 */
[----:B------:R-:W-:Y:S01]  /*4950*/  FFMA R38, R14, R31, R38 ;  /* 0x0000001f0e267223 */ /* 0x000fe20000000026 */
[CC--:B------:R-:W-:Y:S01]  /*4960*/  FFMA R25, R12.reuse, R28.reuse, R25 ;  /* 0x0000001c0c197223 */ /* 0x0c0fe20000000019 */
[-C--:B------:R-:W-:Y:S01]  /*4970*/  FFMA R58, R12, R29.reuse, R58 ;  /* 0x0000001d0c3a7223 */ /* 0x080fe2000000003a */
[CC--:B------:R-:W-:Y:S01]  /*4980*/  FFMA R35, R13.reuse, R28.reuse, R35 ;  /* 0x0000001c0d237223 */ /* 0x0c0fe20000000023 */
[-C--:B------:R-:W-:Y:S01]  /*4990*/  FFMA R64, R13, R29.reuse, R64 ;  /* 0x0000001d0d407223 */ /* 0x080fe20000000040 */
[C---:B------:R-:W-:Y:S01]  /*49a0*/  FFMA R57, R14.reuse, R28, R57 ;  /* 0x0000001c0e397223 */ /* 0x040fe20000000039 */
[----:B------:R-:W-:Y:S01]  /*49b0*/  FFMA R68, R14, R29, R68 ;  /* 0x0000001d0e447223 */ /* 0x000fe20000000044 */
[-C--:B--2---:R-:W-:Y:S01]  /*49c0*/  FFMA R30, R17, R10.reuse, R53 ;  /* 0x0000000a111e7223 */ /* 0x084fe20000000035 */
[----:B------:R-:W-:Y:S01]  /*49d0*/  FFMA R53, R18, R9, R54 ;  /* 0x0000000912357223 */ /* 0x000fe20000000036 */
[----:B------:R-:W-:Y:S01]  /*49e0*/  FFMA R15, R16, R11, R44 ;  /* 0x0000000b100f7223 */ /* 0x000fe2000000002c */
[----:B------:R-:W-:Y:S01]  /*49f0*/  FFMA R54, R18, R10, R45 ;  /* 0x0000000a12367223 */ /* 0x000fe2000000002d */
[----:B------:R-:W-:-:S04]  /*4a00*/  IMAD.WIDE R44, R4, 0x4, R96 ;  /* 0x00000004042c7825 */ /* 0x000fc800078e0260 */
[C---:B------:R-:W-:Y:S01]  /*4a10*/  FFMA R31, R17.reuse, R11, R52 ;  /* 0x0000000b111f7223 */ /* 0x040fe20000000034 */
[----:B------:R1:W-:Y:S01]  /*4a20*/  STG.E.128 desc[UR12][R112.64], R20 ;  /* 0x0000001470007986 */ /* 0x0003e2000c101d0c */
        /* <DEDUP_REMOVED lines=9> */
[----:B------:R-:W-:Y:S01]  /*4ac0*/  FFMA R55, R18, R11, R46 ;  /* 0x0000000b12377223 */ /* 0x000fe2000000002e */
[C---:B------:R-:W-:Y:S01]  /*4ad0*/  FFMA R60, R19.reuse, R40, R92 ;  /* 0x00000028133c7223 */ /* 0x040fe2000000005c */
[C---:B------:R-:W-:Y:S01]  /*4ae0*/  FFMA R61, R19.reuse, R41, R100 ;  /* 0x00000029133d7223 */ /* 0x040fe20000000064 */
[C---:B------:R-:W-:Y:S01]  /*4af0*/  FFMA R62, R19.reuse, R42, R69 ;  /* 0x0000002a133e7223 */ /* 0x040fe20000000045 */
[C---:B------:R-:W-:Y:S01]  /*4b00*/  FFMA R63, R19.reuse, R43, R6 ;  /* 0x0000002b133f7223 */ /* 0x040fe20000000006 */
[C---:B------:R-:W-:Y:S01]  /*4b10*/  FFMA R16, R19.reuse, R8, R7 ;  /* 0x0000000813107223 */ /* 0x040fe20000000007 */
[----:B------:R-:W-:Y:S01]  /*4b20*/  FFMA R17, R19, R9, R26 ;  /* 0x0000000913117223 */ /* 0x000fe2000000001a */
[----:B------:R-:W-:-:S04]  /*4b30*/  IMAD.WIDE R6, R4, 0x4, R44 ;  /* 0x0000000404067825 */ /* 0x000fc800078e022c */
[C---:B-1----:R-:W-:Y:S01]  /*4b40*/  FFMA R20, R18.reuse, R40, R85 ;  /* 0x0000002812147223 */ /* 0x042fe20000000055 */
[C---:B------:R-:W-:Y:S01]  /*4b50*/  FFMA R21, R18.reuse, R41, R98 ;  /* 0x0000002912157223 */ /* 0x040fe20000000062 */
[C---:B------:R-:W-:Y:S01]  /*4b60*/  FFMA R22, R18.reuse, R42, R77 ;  /* 0x0000002a12167223 */ /* 0x040fe2000000004d */
[----:B------:R-:W-:Y:S01]  /*4b70*/  FFMA R23, R18, R43, R90 ;  /* 0x0000002b12177223 */ /* 0x000fe2000000005a */
[C---:B------:R-:W-:Y:S01]  /*4b80*/  FFMA R18, R19.reuse, R10, R93 ;  /* 0x0000000a13127223 */ /* 0x040fe2000000005d */
[----:B------:R-:W-:Y:S01]  /*4b90*/  FFMA R19, R19, R11, R56 ;  /* 0x0000000b13137223 */ /* 0x000fe20000000038 */
[----:B------:R1:W-:Y:S01]  /*4ba0*/  STG.E.128 desc[UR12][R112.64+0x100], R12 ;  /* 0x0001000c70007986 */ /* 0x0003e2000c101d0c */
[C---:B0-----:R-:W-:Y:S01]  /*4bb0*/  FFMA R79, R80.reuse, R43, R34 ;  /* 0x0000002b504f7223 */ /* 0x041fe20000000022 */
[C---:B------:R-:W-:Y:S01]  /*4bc0*/  FFMA R76, R80.reuse, R40, R87 ;  /* 0x00000028504c7223 */ /* 0x040fe20000000057 */
[C---:B------:R-:W-:Y:S01]  /*4bd0*/  FFMA R77, R80.reuse, R41, R102 ;  /* 0x00000029504d7223 */ /* 0x040fe20000000066 */
[----:B------:R-:W-:Y:S01]  /*4be0*/  STG.E.128 desc[UR12][R96.64], R72 ;  /* 0x0000004860007986 */ /* 0x000fe2000c101d0c */
[----:B------:R-:W-:Y:S01]  /*4bf0*/  FFMA R78, R80, R42, R49 ;  /* 0x0000002a504e7223 */ /* 0x000fe20000000031 */
[C---:B------:R-:W-:Y:S01]  /*4c00*/  FFMA R24, R82.reuse, R40, R89 ;  /* 0x0000002852187223 */ /* 0x040fe20000000059 */
[----:B------:R-:W-:Y:S01]  /*4c10*/  FFMA R26, R82, R42, R51 ;  /* 0x0000002a521a7223 */ /* 0x000fe20000000033 */
[----:B------:R0:W-:Y:S04]  /*4c20*/  STG.E.128 desc[UR12][R96.64+0x100], R28 ;  /* 0x0001001c60007986 */ /* 0x0001e8000c101d0c */
[----:B------:R2:W-:Y:S04]  /*4c30*/  STG.E.128 desc[UR12][R44.64], R20 ;  /* 0x000000142c007986 */ /* 0x0005e8000c101d0c */
[----:B------:R-:W-:Y:S01]  /*4c40*/  STG.E.128 desc[UR12][R44.64+0x100], R52 ;  /* 0x000100342c007986 */ /* 0x000fe2000c101d0c */
[C---:B-1----:R-:W-:Y:S01]  /*4c50*/  FFMA R12, R80.reuse, R8, R25 ;  /* 0x00000008500c7223 */ /* 0x042fe20000000019 */
[----:B------:R-:W-:-:S02]  /*4c60*/  FFMA R13, R80, R9, R58 ;  /* 0x00000009500d7223 */ /* 0x000fc4000000003a */
[----:B------:R-:W-:Y:S01]  /*4c70*/  STG.E.128 desc[UR12][R6.64], R60 ;  /* 0x0000003c06007986 */ /* 0x000fe2000c101d0c */
[C---:B------:R-:W-:Y:S01]  /*4c80*/  FFMA R14, R80.reuse, R10, R47 ;  /* 0x0000000a500e7223 */ /* 0x040fe2000000002f */
[----:B------:R-:W-:Y:S01]  /*4c90*/  FFMA R15, R80, R11, R36 ;  /* 0x0000000b500f7223 */ /* 0x000fe20000000024 */
[C---:B------:R-:W-:Y:S01]  /*4ca0*/  FFMA R25, R82.reuse, R41, R106 ;  /* 0x0000002952197223 */ /* 0x040fe2000000006a */
[----:B------:R1:W-:Y:S01]  /*4cb0*/  STG.E.128 desc[UR12][R6.64+0x100], R16 ;  /* 0x0001001006007986 */ /* 0x0003e2000c101d0c */
[C---:B0-----:R-:W-:Y:S01]  /*4cc0*/  FFMA R28, R82.reuse, R8, R57 ;  /* 0x00000008521c7223 */ /* 0x041fe20000000039 */
[C---:B------:R-:W-:Y:S01]  /*4cd0*/  FFMA R29, R82.reuse, R9, R68 ;  /* 0x00000009521d7223 */ /* 0x040fe20000000044 */
[C---:B------:R-:W-:Y:S01]  /*4ce0*/  FFMA R30, R82.reuse, R10, R59 ;  /* 0x0000000a521e7223 */ /* 0x040fe2000000003b */
[----:B------:R-:W-:Y:S01]  /*4cf0*/  FFMA R31, R82, R11, R38 ;  /* 0x0000000b521f7223 */ /* 0x000fe20000000026 */
[C---:B--2---:R-:W-:Y:S01]  /*4d00*/  FFMA R23, R81.reuse, R43, R0 ;  /* 0x0000002b51177223 */ /* 0x044fe20000000000 */
[C---:B------:R-:W-:Y:S01]  /*4d10*/  FFMA R20, R81.reuse, R40, R94 ;  /* 0x0000002851147223 */ /* 0x040fe2000000005e */
[CC--:B------:R-:W-:Y:S01]  /*4d20*/  FFMA R21, R81.reuse, R41.reuse, R104 ;  /* 0x0000002951157223 */ /* 0x0c0fe20000000068 */
[----:B------:R-:W-:Y:S01]  /*4d30*/  FFMA R22, R81, R42, R71 ;  /* 0x0000002a51167223 */ /* 0x000fe20000000047 */
[C---:B------:R-:W-:Y:S01]  /*4d40*/  FFMA R40, R83.reuse, R40, R32 ;  /* 0x0000002853287223 */ /* 0x040fe20000000020 */
[C---:B------:R-:W-:Y:S01]  /*4d50*/  FFMA R41, R83.reuse, R41, R88 ;  /* 0x0000002953297223 */ /* 0x040fe20000000058 */
[----:B------:R-:W-:Y:S01]  /*4d60*/  FFMA R42, R83, R42, R91 ;  /* 0x0000002a532a7223 */ /* 0x000fe2000000005b */
[----:B------:R-:W-:Y:S04]  /*4d70*/  STG.E.128 desc[UR12][R110.64], R76 ;  /* 0x0000004c6e007986 */ /* 0x000fe8000c101d0c */
[----:B------:R-:W-:Y:S01]  /*4d80*/  STG.E.128 desc[UR12][R110.64+0x100], R12 ;  /* 0x0001000c6e007986 */ /* 0x000fe2000c101d0c */
[----:B-1----:R-:W-:-:S04]  /*4d90*/  IMAD.WIDE R6, R4, 0x4, R110 ;  /* 0x0000000404067825 */ /* 0x002fc800078e026e */
[----:B------:R-:W-:Y:S01]  /*4da0*/  FFMA R18, R81, R10, R27 ;  /* 0x0000000a51127223 */ /* 0x000fe2000000001b */
[-C--:B------:R-:W-:Y:S01]  /*4db0*/  FFMA R27, R82, R43.reuse, R48 ;  /* 0x0000002b521b7223 */ /* 0x080fe20000000030 */
[----:B------:R-:W-:Y:S01]  /*4dc0*/  FFMA R43, R83, R43, R2 ;  /* 0x0000002b532b7223 */ /* 0x000fe20000000002 */
[C---:B------:R-:W-:Y:S01]  /*4dd0*/  FFMA R16, R81.reuse, R8, R35 ;  /* 0x0000000851107223 */ /* 0x040fe20000000023 */
[----:B------:R-:W-:Y:S01]  /*4de0*/  FFMA R17, R81, R9, R64 ;  /* 0x0000000951117223 */ /* 0x000fe20000000040 */
[----:B------:R-:W-:-:S04]  /*4df0*/  IMAD.WIDE R2, R4, 0x4, R6 ;  /* 0x0000000404027825 */ /* 0x000fc800078e0206 */
[----:B------:R-:W-:Y:S01]  /*4e00*/  FFMA R19, R81, R11, R66 ;  /* 0x0000000b51137223 */ /* 0x000fe20000000042 */
[C---:B------:R-:W-:Y:S01]  /*4e10*/  FFMA R8, R83.reuse, R8, R37 ;  /* 0x0000000853087223 */ /* 0x040fe20000000025 */
[C---:B------:R-:W-:Y:S01]  /*4e20*/  FFMA R9, R83.reuse, R9, R70 ;  /* 0x0000000953097223 */ /* 0x040fe20000000046 */
[C---:B------:R-:W-:Y:S01]  /*4e30*/  FFMA R10, R83.reuse, R10, R65 ;  /* 0x0000000a530a7223 */ /* 0x040fe20000000041 */
[----:B------:R-:W-:Y:S01]  /*4e40*/  FFMA R11, R83, R11, R50 ;  /* 0x0000000b530b7223 */ /* 0x000fe20000000032 */
[----:B------:R-:W-:Y:S01]  /*4e50*/  IMAD.WIDE R4, R4, 0x4, R2 ;  /* 0x0000000404047825 */ /* 0x000fe200078e0202 */
[----:B------:R-:W-:Y:S04]  /*4e60*/  STG.E.128 desc[UR12][R6.64], R20 ;  /* 0x0000001406007986 */ /* 0x000fe8000c101d0c */
[----:B------:R-:W-:Y:S04]  /*4e70*/  STG.E.128 desc[UR12][R6.64+0x100], R16 ;  /* 0x0001001006007986 */ /* 0x000fe8000c101d0c */
[----:B------:R-:W-:Y:S04]  /*4e80*/  STG.E.128 desc[UR12][R2.64], R24 ;  /* 0x0000001802007986 */ /* 0x000fe8000c101d0c */
[----:B------:R-:W-:Y:S04]  /*4e90*/  STG.E.128 desc[UR12][R2.64+0x100], R28 ;  /* 0x0001001c02007986 */ /* 0x000fe8000c101d0c */
[----:B------:R-:W-:Y:S04]  /*4ea0*/  STG.E.128 desc[UR12][R4.64], R40 ;  /* 0x0000002804007986 */ /* 0x000fe8000c101d0c */
[----:B------:R-:W-:Y:S01]  /*4eb0*/  STG.E.128 desc[UR12][R4.64+0x100], R8 ;  /* 0x0001000804007986 */ /* 0x000fe2000c101d0c */
[----:B------:R-:W-:Y:S05]  /*4ec0*/  EXIT ;  /* 0x000000000000794d */ /* 0x000fea0003800000 */
.L_x_2:
[----:B------:R-:W-:-:S00]  /*4ed0*/  BRA `(.L_x_2) ;  /* 0xfffffffc00fc7947 */ /* 0x000fc0000383ffff */
[----:B------:R-:W-:-:S00]  /*4ee0*/  NOP ;  /* 0x0000000000007918 */ /* 0x000fc00000000000 */
        /* <DEDUP_REMOVED lines=9> */
.L_x_101:


//--------------------- .text._Z16mySgemmV2AlignedPfS_S_iii --------------------------
	.section	.text._Z16mySgemmV2AlignedPfS_S_iii,"ax",@progbits
	.align	128
        .global         _Z16mySgemmV2AlignedPfS_S_iii
        .type           _Z16mySgemmV2AlignedPfS_S_iii,@function
        .size           _Z16mySgemmV2AlignedPfS_S_iii,(.L_x_102 - _Z16mySgemmV2AlignedPfS_S_iii)
        .other          _Z16mySgemmV2AlignedPfS_S_iii,@"STO_CUDA_ENTRY STV_DEFAULT"
_Z16mySgemmV2AlignedPfS_S_iii:
.text._Z16mySgemmV2AlignedPfS_S_iii:
[----:B------:R-:W-:Y:S01]  /*0000*/  LDC R1, c[0x0][0x37c] ;  /* 0x0000df00ff017b82 */ /* 0x000fe20000000800 */
[----:B------:R-:W0:Y:S01]  /*0010*/  S2R R64, SR_CTAID.X ;  /* 0x0000000000407919 */ /* 0x000e220000002500 */
[----:B------:R-:W1:Y:S06]  /*0020*/  LDCU UR8, c[0x0][0x3a0] ;  /* 0x00007400ff0877ac */ /* 0x000e6c0008000800 */
[----:B------:R-:W2:Y:S01]  /*0030*/  S2UR UR4, SR_CTAID.Y ;  /* 0x00000000000479c3 */ /* 0x000ea20000002600 */
[----:B------:R-:W-:Y:S01]  /*0040*/  HFMA2 R76, -RZ, RZ, 0, 0 ;  /* 0x00000000ff4c7431 */ /* 0x000fe200000001ff */
[----:B------:R-:W3:Y:S01]  /*0050*/  S2R R3, SR_TID.X ;  /* 0x0000000000037919 */ /* 0x000ee20000002100 */
[----:B------:R-:W-:Y:S01]  /*0060*/  HFMA2 R65, -RZ, RZ, 0, 0 ;  /* 0x00000000ff417431 */ /* 0x000fe200000001ff */
[----:B------:R-:W-:-:S02]  /*0070*/  CS2R R74, SRZ ;  /* 0x00000000004a7805 */ /* 0x000fc4000001ff00 */
[----:B------:R-:W-:Y:S01]  /*0080*/  CS2R R70, SRZ ;  /* 0x0000000000467805 */ /* 0x000fe2000001ff00 */
[----:B------:R-:W4:Y:S01]  /*0090*/  S2R R0, SR_TID.Y ;  /* 0x0000000000007919 */ /* 0x000f220000002200 */
[----:B------:R-:W-:Y:S02]  /*00a0*/  CS2R R68, SRZ ;  /* 0x0000000000447805 */ /* 0x000fe4000001ff00 */
[----:B------:R-:W-:Y:S02]  /*00b0*/  MOV R67, RZ ;  /* 0x000000ff00437202 */ /* 0x000fe40000000f00 */
[----:B------:R-:W-:Y:S02]  /*00c0*/  CS2R R72, SRZ ;  /* 0x0000000000487805 */ /* 0x000fe4000001ff00 */
[----:B------:R-:W-:Y:S02]  /*00d0*/  MOV R59, RZ ;  /* 0x000000ff003b7202 */ /* 0x000fe40000000f00 */
[----:B------:R-:W-:-:S02]  /*00e0*/  CS2R R38, SRZ ;  /* 0x0000000000267805 */ /* 0x000fc4000001ff00 */
[----:B------:R-:W-:Y:S02]  /*00f0*/  CS2R R36, SRZ ;  /* 0x0000000000247805 */ /* 0x000fe4000001ff00 */
[----:B------:R-:W-:Y:S02]  /*0100*/  CS2R R34, SRZ ;  /* 0x0000000000227805 */ /* 0x000fe4000001ff00 */
[----:B------:R-:W-:Y:S02]  /*0110*/  CS2R R32, SRZ ;  /* 0x0000000000207805 */ /* 0x000fe4000001ff00 */
[----:B------:R-:W-:Y:S02]  /*0120*/  CS2R R30, SRZ ;  /* 0x00000000001e7805 */ /* 0x000fe4000001ff00 */
[----:B------:R-:W-:Y:S01]  /*0130*/  CS2R R28, SRZ ;  /* 0x00000000001c7805 */ /* 0x000fe2000001ff00 */
[----:B-1----:R-:W-:Y:S01]  /*0140*/  UISETP.GE.AND UP0, UPT, UR8, 0x1, UPT ;  /* 0x000000010800788c */ /* 0x002fe2000bf06270 */
[----:B------:R-:W-:-:S02]  /*0150*/  CS2R R26, SRZ ;  /* 0x00000000001a7805 */ /* 0x000fc4000001ff00 */
[----:B------:R-:W-:Y:S02]  /*0160*/  CS2R R24, SRZ ;  /* 0x0000000000187805 */ /* 0x000fe4000001ff00 */
[----:B------:R-:W-:Y:S02]  /*0170*/  CS2R R22, SRZ ;  /* 0x0000000000167805 */ /* 0x000fe4000001ff00 */
[----:B------:R-:W-:Y:S02]  /*0180*/  CS2R R20, SRZ ;  /* 0x0000000000147805 */ /* 0x000fe4000001ff00 */
[----:B------:R-:W-:Y:S02]  /*0190*/  CS2R R18, SRZ ;  /* 0x0000000000127805 */ /* 0x000fe4000001ff00 */
[----:B------:R-:W-:Y:S02]  /*01a0*/  CS2R R16, SRZ ;  /* 0x0000000000107805 */ /* 0x000fe4000001ff00 */
[----:B------:R-:W-:-:S02]  /*01b0*/  CS2R R14, SRZ ;  /* 0x00000000000e7805 */ /* 0x000fc4000001ff00 */
[----:B------:R-:W-:Y:S02]  /*01c0*/  CS2R R12, SRZ ;  /* 0x00000000000c7805 */ /* 0x000fe4000001ff00 */
[----:B------:R-:W-:Y:S02]  /*01d0*/  CS2R R10, SRZ ;  /* 0x00000000000a7805 */ /* 0x000fe4000001ff00 */
[----:B------:R-:W-:Y:S01]  /*01e0*/  CS2R R8, SRZ ;  /* 0x0000000000087805 */ /* 0x000fe2000001ff00 */
[----:B------:R-:W1:Y:S01]  /*01f0*/  LDCU.64 UR10, c[0x0][0x358] ;  /* 0x00006b00ff0a77ac */ /* 0x000e620008000a00 */
[----:B0-----:R-:W-:Y:S01]  /*0200*/  SHF.L.U32 R64, R64, 0x7, RZ ;  /* 0x0000000740407819 */ /* 0x001fe200000006ff */
[----:B------:R-:W0:Y:S01]  /*0210*/  LDCU UR5, c[0x0][0x360] ;  /* 0x00006c00ff0577ac */ /* 0x000e220008000800 */
[----:B--2---:R-:W-:Y:S01]  /*0220*/  USHF.L.U32 UR4, UR4, 0x7, URZ ;  /* 0x0000000704047899 */ /* 0x004fe200080006ff */
[----:B---34-:R-:W-:Y:S11]  /*0230*/  BRA.U !UP0, `(.L_x_3) ;  /* 0x0000003908bc7547 */ /* 0x018ff6000b800000 */
[----:B------:R-:W2:Y:S01]  /*0240*/  LDC.64 R56, c[0x0][0x398] ;  /* 0x0000e600ff387b82 */ /* 0x000ea20000000a00 */
[----:B0-----:R-:W-:Y:S01]  /*0250*/  IMAD R2, R0, UR5, R3 ;  /* 0x0000000500027c24 */ /* 0x001fe2000f8e0203 */
[----:B------:R-:W-:Y:S02]  /*0260*/  UMOV UR5, 0x400 ;  /* 0x0000040000057882 */ /* 0x000fe40000000000 */
[----:B------:R-:W-:Y:S02]  /*0270*/  UIADD3 UR6, UPT, UPT, UR5, 0x1000, URZ ;  /* 0x0000100005067890 */ /* 0x000fe4000fffe0ff */
[----:B------:R-:W-:Y:S02]  /*0280*/  SHF.L.U32 R12, R2, 0x2, RZ ;  /* 0x00000002020c7819 */ /* 0x000fe400000006ff */
[----:B------:R-:W-:Y:S01]  /*0290*/  SHF.R.U32.HI R58, RZ, 0x1, R2 ;  /* 0x00000001ff3a7819 */ /* 0x000fe20000011602 */
[----:B------:R-:W0:Y:S01]  /*02a0*/  S2UR UR7, SR_CgaCtaId ;  /* 0x00000000000779c3 */ /* 0x000e220000008800 */
[----:B------:R-:W-:-:S02]  /*02b0*/  LOP3.LUT R4, R12, 0x4, RZ, 0xc0, !PT ;  /* 0x000000040c047812 */ /* 0x000fc400078ec0ff */
[----:B------:R-:W-:Y:S02]  /*02c0*/  IADD3 R5, PT, PT, R58, UR4, RZ ;  /* 0x000000043a057c10 */ /* 0x000fe4000fffe0ff */
[----:B------:R-:W-:-:S04]  /*02d0*/  LOP3.LUT R7, R4, 0x1, RZ, 0xfc, !PT ;  /* 0x0000000104077812 */ /* 0x000fc800078efcff */
[----:B------:R-:W-:Y:S02]  /*02e0*/  IADD3 R6, PT, PT, R7, 0x2, RZ ;  /* 0x0000000207067810 */ /* 0x000fe40007ffe0ff */
[C---:B--2---:R-:W-:Y:S01]  /*02f0*/  ISETP.GE.AND P1, PT, R5.reuse, R56, PT ;  /* 0x000000380500720c */ /* 0x044fe20003f26270 */
[----:B------:R-:W-:-:S03]  /*0300*/  IMAD R56, R5, UR8, R4 ;  /* 0x0000000805387c24 */ /* 0x000fc6000f8e0204 */
[----:B------:R-:W-:Y:S01]  /*0310*/  ISETP.GE.OR P0, PT, R6, UR8, P1 ;  /* 0x0000000806007c0c */ /* 0x000fe20008f06670 */
[----:B------:R-:W-:Y:S01]  /*0320*/  BSSY.RECONVERGENT B0, `(.L_x_4) ;  /* 0x0000013000007945 */ /* 0x000fe20003800200 */
[----:B0-----:R-:W-:Y:S02]  /*0330*/  ULEA UR5, UR7, UR5, 0x18 ;  /* 0x0000000507057291 */ /* 0x001fe4000f8ec0ff */
[----:B------:R-:W-:-:S09]  /*0340*/  ULEA UR6, UR7, UR6, 0x18 ;  /* 0x0000000607067291 */ /* 0x000fd2000f8ec0ff */
[----:B------:R-:W0:Y:S02]  /*0350*/  @!P0 LDC.64 R8, c[0x0][0x380] ;  /* 0x0000e000ff088b82 */ /* 0x000e240000000a00 */
[----:B0-----:R-:W-:-:S06]  /*0360*/  @!P0 IMAD.WIDE.U32 R8, R56, 0x4, R8 ;  /* 0x0000000438088825 */ /* 0x001fcc00078e0008 */
[----:B-1----:R-:W5:Y:S01]  /*0370*/  @!P0 LDG.E.128.CONSTANT R8, desc[UR10][R8.64] ;  /* 0x0000000a08088981 */ /* 0x002f62000c1e9d00 */
[----:B------:R-:W-:Y:S05]  /*0380*/  @!P0 BRA `(.L_x_5) ;  /* 0x0000000000308947 */ /* 0x000fea0003800000 */
[----:B------:R-:W0:Y:S01]  /*0390*/  LDC.64 R4, c[0x0][0x380] ;  /* 0x0000e000ff047b82 */ /* 0x000e220000000a00 */
[C---:B------:R-:W-:Y:S02]  /*03a0*/  IADD3 R6, PT, PT, R7.reuse, -0x1, RZ ;  /* 0xffffffff07067810 */ /* 0x040fe40007ffe0ff */
[----:B-----5:R-:W-:Y:S02]  /*03b0*/  CS2R R10, SRZ ;  /* 0x00000000000a7805 */ /* 0x020fe4000001ff00 */
[C---:B------:R-:W-:Y:S02]  /*03c0*/  IADD3 R8, PT, PT, R7.reuse, 0x1, RZ ;  /* 0x0000000107087810 */ /* 0x040fe40007ffe0ff */
[----:B------:R-:W-:Y:S02]  /*03d0*/  ISETP.GE.OR P0, PT, R6, UR8, P1 ;  /* 0x0000000806007c0c */ /* 0x000fe40008f06670 */
[----:B------:R-:W-:Y:S02]  /*03e0*/  ISETP.GE.OR P2, PT, R7, UR8, P1 ;  /* 0x0000000807007c0c */ /* 0x000fe40008f46670 */
[----:B------:R-:W-:-:S02]  /*03f0*/  ISETP.GE.OR P3, PT, R8, UR8, P1 ;  /* 0x0000000808007c0c */ /* 0x000fc40008f66670 */
[----:B------:R-:W-:Y:S01]  /*0400*/  CS2R R8, SRZ ;  /* 0x0000000000087805 */ /* 0x000fe2000001ff00 */
[----:B0-----:R-:W-:-:S06]  /*0410*/  IMAD.WIDE.U32 R4, R56, 0x4, R4 ;  /* 0x0000000438047825 */ /* 0x001fcc00078e0004 */
[----:B------:R0:W5:Y:S04]  /*0420*/  @!P0 LDG.E.CONSTANT R8, desc[UR10][R4.64] ;  /* 0x0000000a04088981 */ /* 0x000168000c1e9900 */
[----:B------:R0:W5:Y:S04]  /*0430*/  @!P2 LDG.E.CONSTANT R9, desc[UR10][R4.64+0x4] ;  /* 0x0000040a0409a981 */ /* 0x000168000c1e9900 */
[----:B------:R0:W5:Y:S02]  /*0440*/  @!P3 LDG.E.CONSTANT R10, desc[UR10][R4.64+0x8] ;  /* 0x0000080a040ab981 */ /* 0x000164000c1e9900 */
.L_x_5:
[----:B------:R-:W-:Y:S05]  /*0450*/  BSYNC.RECONVERGENT B0 ;  /* 0x0000000000007941 */ /* 0x000fea0003800200 */
.L_x_4:
[----:B------:R-:W0:Y:S01]  /*0460*/  LDCU UR7, c[0x0][0x360] ;  /* 0x00006c00ff0777ac */ /* 0x000e220008000800 */
[----:B------:R-:W-:-:S04]  /*0470*/  SHF.R.U32.HI R6, RZ, 0x5, R2 ;  /* 0x00000005ff067819 */ /* 0x000fc80000011602 */
[C---:B------:R-:W-:Y:S01]  /*0480*/  ISETP.GE.AND P0, PT, R6.reuse, UR8, PT ;  /* 0x0000000806007c0c */ /* 0x040fe2000bf06270 */
[----:B------:R-:W-:Y:S01]  /*0490*/  BSSY.RECONVERGENT B0, `(.L_x_6) ;  /* 0x000002e000007945 */ /* 0x000fe20003800200 */
[----:B------:R-:W-:Y:S01]  /*04a0*/  LEA R13, R6, UR6, 0x9 ;  /* 0x00000006060d7c11 */ /* 0x000fe2000f8e48ff */
[----:B0-----:R-:W-:Y:S01]  /*04b0*/  IMAD R4, R0, UR7, R3 ;  /* 0x0000000700047c24 */ /* 0x001fe2000f8e0203 */
[----:B------:R-:W-:-:S04]  /*04c0*/  UIADD3 UR7, UPT, UPT, UR8, 0x7, URZ ;  /* 0x0000000708077890 */ /* 0x000fc8000fffe0ff */
[----:B------:R-:W-:Y:S01]  /*04d0*/  SHF.L.U32 R4, R4, 0x2, RZ ;  /* 0x0000000204047819 */ /* 0x000fe200000006ff */
[----:B------:R-:W-:-:S03]  /*04e0*/  USHF.R.U32.HI UR7, URZ, 0x3, UR7 ;  /* 0x00000003ff077899 */ /* 0x000fc60008011607 */
[----:B------:R-:W-:-:S04]  /*04f0*/  LOP3.LUT R5, R4, 0x7c, RZ, 0xc0, !PT ;  /* 0x0000007c04057812 */ /* 0x000fc800078ec0ff */
[--C-:B------:R-:W-:Y:S01]  /*0500*/  IADD3 R4, PT, PT, R5, 0x3, R64.reuse ;  /* 0x0000000305047810 */ /* 0x100fe20007ffe040 */
[----:B------:R-:W-:-:S03]  /*0510*/  IMAD R5, R6, R57, R64 ;  /* 0x0000003906057224 */ /* 0x000fc600078e0240 */
[----:B------:R-:W-:Y:S02]  /*0520*/  ISETP.GE.OR P2, PT, R4, R57, P0 ;  /* 0x000000390400720c */ /* 0x000fe40000746670 */
[----:B------:R-:W-:Y:S02]  /*0530*/  SHF.L.U32 R4, R2, 0xb, RZ ;  /* 0x0000000b02047819 */ /* 0x000fe400000006ff */
[----:B------:R-:W-:Y:S02]  /*0540*/  LOP3.LUT R2, R12, 0x7c, RZ, 0xc0, !PT ;  /* 0x0000007c0c027812 */ /* 0x000fe400078ec0ff */
[----:B------:R-:W-:Y:S02]  /*0550*/  LOP3.LUT R4, R4, 0x800, RZ, 0xc0, !PT ;  /* 0x0000080004047812 */ /* 0x000fe400078ec0ff */
[----:B------:R-:W-:Y:S02]  /*0560*/  IADD3 R28, PT, PT, R2, R5, RZ ;  /* 0x00000005021c7210 */ /* 0x000fe40007ffe0ff */
[----:B------:R-:W-:-:S02]  /*0570*/  IADD3 R5, PT, PT, R4, UR5, RZ ;  /* 0x0000000504057c10 */ /* 0x000fc4000fffe0ff */
[----:B------:R-:W-:Y:S01]  /*0580*/  LEA R2, R2, R13, 0x2 ;  /* 0x0000000d02027211 */ /* 0x000fe200078e10ff */
[----:B------:R-:W0:Y:S01]  /*0590*/  @!P2 LDC.64 R36, c[0x0][0x388] ;  /* 0x0000e200ff24ab82 */ /* 0x000e220000000a00 */
[----:B------:R-:W-:Y:S01]  /*05a0*/  LEA R58, R58, R5, 0x2 ;  /* 0x000000053a3a7211 */ /* 0x000fe200078e10ff */
[----:B0-----:R-:W-:-:S06]  /*05b0*/  @!P2 IMAD.WIDE R36, R28, 0x4, R36 ;  /* 0x000000041c24a825 */ /* 0x001fcc00078e0224 */
[----:B------:R-:W5:Y:S01]  /*05c0*/  @!P2 LDG.E.128.CONSTANT R36, desc[UR10][R36.64] ;  /* 0x0000000a2424a981 */ /* 0x000f62000c1e9d00 */
[----:B------:R-:W-:Y:S05]  /*05d0*/  @!P2 BRA `(.L_x_7) ;  /* 0x000000000064a947 */ /* 0x000fea0003800000 */
[----:B------:R-:W0:Y:S01]  /*05e0*/  LDCU UR8, c[0x0][0x360] ;  /* 0x00006c00ff0877ac */ /* 0x000e220008000800 */
[----:B-----5:R-:W-:Y:S02]  /*05f0*/  CS2R R36, SRZ ;  /* 0x0000000000247805 */ /* 0x020fe4000001ff00 */
[----:B------:R-:W-:Y:S01]  /*0600*/  CS2R R38, SRZ ;  /* 0x0000000000267805 */ /* 0x000fe2000001ff00 */
[----:B------:R-:W1:Y:S01]  /*0610*/  LDCU UR9, c[0x0][0x360] ;  /* 0x00006c00ff0977ac */ /* 0x000e620008000800 */
[C-C-:B0-----:R-:W-:Y:S02]  /*0620*/  IMAD R4, R0.reuse, UR8, R3.reuse ;  /* 0x0000000800047c24 */ /* 0x141fe4000f8e0203 */
[----:B-1----:R-:W-:-:S03]  /*0630*/  IMAD R12, R0, UR9, R3 ;  /* 0x00000009000c7c24 */ /* 0x002fc6000f8e0203 */
[----:B------:R-:W-:-:S04]  /*0640*/  SHF.L.U32 R4, R4, 0x2, RZ ;  /* 0x0000000204047819 */ /* 0x000fc800000006ff */
[----:B------:R-:W-:Y:S02]  /*0650*/  LOP3.LUT R5, R4, 0x7c, RZ, 0xc0, !PT ;  /* 0x0000007c04057812 */ /* 0x000fe400078ec0ff */
[----:B------:R-:W-:Y:S02]  /*0660*/  SHF.L.U32 R12, R12, 0x2, RZ ;  /* 0x000000020c0c7819 */ /* 0x000fe400000006ff */
[----:B------:R-:W-:Y:S02]  /*0670*/  IADD3 R4, PT, PT, R64, R5, RZ ;  /* 0x0000000540047210 */ /* 0x000fe40007ffe0ff */
[----:B------:R-:W-:Y:S02]  /*0680*/  LOP3.LUT R5, R12, 0x7c, RZ, 0xc0, !PT ;  /* 0x0000007c0c057812 */ /* 0x000fe400078ec0ff */
[----:B------:R-:W-:Y:S02]  /*0690*/  IADD3 R12, PT, PT, R4, 0x1, RZ ;  /* 0x00000001040c7810 */ /* 0x000fe40007ffe0ff */
[----:B------:R-:W-:-:S02]  /*06a0*/  IADD3 R14, PT, PT, R5, 0x2, R64 ;  /* 0x00000002050e7810 */ /* 0x000fc40007ffe040 */
[-C--:B------:R-:W-:Y:S02]  /*06b0*/  ISETP.GE.OR P3, PT, R4, R57.reuse, P0 ;  /* 0x000000390400720c */ /* 0x080fe40000766670 */
[-C--:B------:R-:W-:Y:S02]  /*06c0*/  ISETP.GE.OR P2, PT, R12, R57.reuse, P0 ;  /* 0x000000390c00720c */ /* 0x080fe40000746670 */
[----:B------:R-:W-:-:S09]  /*06d0*/  ISETP.GE.OR P0, PT, R14, R57, P0 ;  /* 0x000000390e00720c */ /* 0x000fd20000706670 */
[----:B------:R-:W0:Y:S08]  /*06e0*/  @!P3 LDC.64 R4, c[0x0][0x388] ;  /* 0x0000e200ff04bb82 */ /* 0x000e300000000a00 */
[----:B------:R-:W1:Y:S08]  /*06f0*/  @!P2 LDC.64 R12, c[0x0][0x388] ;  /* 0x0000e200ff0cab82 */ /* 0x000e700000000a00 */
[----:B------:R-:W2:Y:S01]  /*0700*/  @!P0 LDC.64 R14, c[0x0][0x388] ;  /* 0x0000e200ff0e8b82 */ /* 0x000ea20000000a00 */
[----:B0-----:R-:W-:-:S05]  /*0710*/  @!P3 IMAD.WIDE R4, R28, 0x4, R4 ;  /* 0x000000041c04b825 */ /* 0x001fca00078e0204 */
[----:B------:R0:W5:Y:S01]  /*0720*/  @!P3 LDG.E.CONSTANT R36, desc[UR10][R4.64] ;  /* 0x0000000a0424b981 */ /* 0x000162000c1e9900 */
[----:B-1----:R-:W-:-:S05]  /*0730*/  @!P2 IMAD.WIDE R12, R28, 0x4, R12 ;  /* 0x000000041c0ca825 */ /* 0x002fca00078e020c */
[----:B------:R0:W5:Y:S01]  /*0740*/  @!P2 LDG.E.CONSTANT R37, desc[UR10][R12.64+0x4] ;  /* 0x0000040a0c25a981 */ /* 0x000162000c1e9900 */
[----:B--2---:R-:W-:-:S05]  /*0750*/  @!P0 IMAD.WIDE R14, R28, 0x4, R14 ;  /* 0x000000041c0e8825 */ /* 0x004fca00078e020e */
[----:B------:R0:W5:Y:S02]  /*0760*/  @!P0 LDG.E.CONSTANT R38, desc[UR10][R14.64+0x8] ;  /* 0x0000080a0e268981 */ /* 0x000164000c1e9900 */
.L_x_7:
[----:B------:R-:W-:Y:S05]  /*0770*/  BSYNC.RECONVERGENT B0 ;  /* 0x0000000000007941 */ /* 0x000fea0003800200 */
.L_x_6:
[----:B-----5:R-:W-:Y:S01]  /*0780*/  STS [R58], R8 ;  /* 0x000000083a007388 */ /* 0x020fe20000000800 */
[----:B0-----:R-:W-:Y:S01]  /*0790*/  LEA R4, R0, UR5, 0x4 ;  /* 0x0000000500047c11 */ /* 0x001fe2000f8e20ff */
[----:B------:R-:W-:Y:S01]  /*07a0*/  UIADD3 UR5, UPT, UPT, -UR7, 0x1, URZ ;  /* 0x0000000107057890 */ /* 0x000fe2000fffe1ff */
[----:B------:R-:W-:Y:S01]  /*07b0*/  LEA R5, R3, UR6, 0x4 ;  /* 0x0000000603057c11 */ /* 0x000fe2000f8e20ff */
[----:B------:R-:W-:Y:S01]  /*07c0*/  STS [R58+0x200], R9 ;  /* 0x000200093a007388 */ /* 0x000fe20000000800 */
[----:B------:R-:W-:Y:S01]  /*07d0*/  LEA R57, R57, R28, 0x3 ;  /* 0x0000001c39397211 */ /* 0x000fe200078e18ff */
[----:B------:R-:W-:Y:S02]  /*07e0*/  UISETP.NE.AND UP0, UPT, UR5, URZ, UPT ;  /* 0x000000ff0500728c */ /* 0x000fe4000bf05270 */
[----:B------:R-:W-:Y:S04]  /*07f0*/  STS [R58+0x400], R10 ;  /* 0x0004000a3a007388 */ /* 0x000fe80000000800 */
[----:B------:R-:W-:Y:S04]  /*0800*/  STS [R58+0x600], R11 ;  /* 0x0006000b3a007388 */ /* 0x000fe80000000800 */
[----:B------:R-:W-:Y:S01]  /*0810*/  STS.128 [R2], R36 ;  /* 0x0000002402007388 */ /* 0x000fe20000000c00 */
[----:B------:R-:W-:Y:S06]  /*0820*/  BAR.SYNC.DEFER_BLOCKING 0x0 ;  /* 0x0000000000007b1d */ /* 0x000fec0000010000 */
[----:B------:R-:W-:Y:S04]  /*0830*/  LDS.128 R16, [R4] ;  /* 0x0000000004107984 */ /* 0x000fe80000000c00 */
[----:B------:R-:W0:Y:S04]  /*0840*/  LDS.128 R40, [R5+0x100] ;  /* 0x0001000005287984 */ /* 0x000e280000000c00 */
[----:B------:R-:W-:Y:S04]  /*0850*/  LDS.128 R32, [R4+0x200] ;  /* 0x0002000004207984 */ /* 0x000fe80000000c00 */
[----:B------:R-:W1:Y:S04]  /*0860*/  LDS.128 R24, [R5+0x300] ;  /* 0x0003000005187984 */ /* 0x000e680000000c00 */
[----:B------:R-:W2:Y:S04]  /*0870*/  LDS.128 R12, [R5] ;  /* 0x00000000050c7984 */ /* 0x000ea80000000c00 */
[----:B------:R-:W3:Y:S01]  /*0880*/  LDS.128 R20, [R5+0x200] ;  /* 0x0002000005147984 */ /* 0x000ee20000000c00 */
[-C--:B0-----:R-:W-:Y:S01]  /*0890*/  FFMA R9, R16, R41.reuse, RZ ;  /* 0x0000002910097223 */ /* 0x081fe200000000ff */
[-C--:B------:R-:W-:Y:S01]  /*08a0*/  FFMA R11, R18, R41.reuse, RZ ;  /* 0x00000029120b7223 */ /* 0x080fe200000000ff */
[-C--:B------:R-:W-:Y:S01]  /*08b0*/  FFMA R31, R16, R42.reuse, RZ ;  /* 0x0000002a101f7223 */ /* 0x080fe200000000ff */
[-C--:B------:R-:W-:Y:S01]  /*08c0*/  FFMA R36, R17, R42.reuse, RZ ;  /* 0x0000002a11247223 */ /* 0x080fe200000000ff */
[-C--:B------:R-:W-:Y:S01]  /*08d0*/  FFMA R51, R18, R42.reuse, RZ ;  /* 0x0000002a12337223 */ /* 0x080fe200000000ff */
[----:B------:R-:W-:Y:S01]  /*08e0*/  FFMA R38, R19, R42, RZ ;  /* 0x0000002a13267223 */ /* 0x000fe200000000ff */
[-C--:B------:R-:W-:Y:S01]  /*08f0*/  FFMA R29, R16, R40.reuse, RZ ;  /* 0x00000028101d7223 */ /* 0x080fe200000000ff */
[-C--:B------:R-:W-:Y:S01]  /*0900*/  FFMA R46, R17, R40.reuse, RZ ;  /* 0x00000028112e7223 */ /* 0x080fe200000000ff */
[-C--:B------:R-:W-:Y:S01]  /*0910*/  FFMA R45, R18, R40.reuse, RZ ;  /* 0x00000028122d7223 */ /* 0x080fe200000000ff */
[----:B------:R-:W-:Y:S01]  /*0920*/  FFMA R30, R19, R40, RZ ;  /* 0x00000028131e7223 */ /* 0x000fe200000000ff */
[-C--:B------:R-:W-:Y:S01]  /*0930*/  FFMA R60, R17, R41.reuse, RZ ;  /* 0x00000029113c7223 */ /* 0x080fe200000000ff */
[----:B------:R-:W-:Y:S01]  /*0940*/  FFMA R44, R19, R41, RZ ;  /* 0x00000029132c7223 */ /* 0x000fe200000000ff */
[-C--:B------:R-:W-:Y:S01]  /*0950*/  FFMA R37, R16, R43.reuse, RZ ;  /* 0x0000002b10257223 */ /* 0x080fe200000000ff */
[-C--:B------:R-:W-:Y:S01]  /*0960*/  FFMA R66, R17, R43.reuse, RZ ;  /* 0x0000002b11427223 */ /* 0x080fe200000000ff */
[-C--:B------:R-:W-:Y:S01]  /*0970*/  FFMA R39, R18, R43.reuse, RZ ;  /* 0x0000002b12277223 */ /* 0x080fe200000000ff */
[----:B------:R-:W-:Y:S01]  /*0980*/  FFMA R78, R19, R43, RZ ;  /* 0x0000002b134e7223 */ /* 0x000fe200000000ff */
[-C--:B-1----:R-:W-:Y:S01]  /*0990*/  FFMA R42, R32, R25.reuse, R9 ;  /* 0x00000019202a7223 */ /* 0x082fe20000000009 */
[-C--:B------:R-:W-:Y:S01]  /*09a0*/  FFMA R50, R34, R25.reuse, R11 ;  /* 0x0000001922327223 */ /* 0x080fe2000000000b */
[-C--:B------:R-:W-:Y:S01]  /*09b0*/  FFMA R29, R32, R24.reuse, R29 ;  /* 0x00000018201d7223 */ /* 0x080fe2000000001d */
[----:B------:R-:W0:Y:S01]  /*09c0*/  LDS.128 R8, [R4+0x100] ;  /* 0x0001000004087984 */ /* 0x000e220000000c00 */
[-C--:B------:R-:W-:Y:S01]  /*09d0*/  FFMA R46, R33, R24.reuse, R46 ;  /* 0x00000018212e7223 */ /* 0x080fe2000000002e */
[-C--:B------:R-:W-:Y:S01]  /*09e0*/  FFMA R45, R34, R24.reuse, R45 ;  /* 0x00000018222d7223 */ /* 0x080fe2000000002d */
[----:B------:R-:W-:Y:S01]  /*09f0*/  FFMA R30, R35, R24, R30 ;  /* 0x00000018231e7223 */ /* 0x000fe2000000001e */
[-C--:B------:R-:W-:Y:S01]  /*0a00*/  FFMA R60, R33, R25.reuse, R60 ;  /* 0x00000019213c7223 */ /* 0x080fe2000000003c */
[----:B------:R-:W-:Y:S01]  /*0a10*/  FFMA R44, R35, R25, R44 ;  /* 0x00000019232c7223 */ /* 0x000fe2000000002c */
        /* <DEDUP_REMOVED lines=8> */
[C---:B--2---:R-:W-:Y:S01]  /*0aa0*/  FFMA R61, R16.reuse, R12, RZ ;  /* 0x0000000c103d7223 */ /* 0x044fe200000000ff */
[----:B------:R-:W1:Y:S01]  /*0ab0*/  LDS.128 R24, [R4+0x300] ;  /* 0x0003000004187984 */ /* 0x000e620000000c00 */
[C---:B------:R-:W-:Y:S01]  /*0ac0*/  FFMA R36, R16.reuse, R13, RZ ;  /* 0x0000000d10247223 */ /* 0x040fe200000000ff */
[C---:B------:R-:W-:Y:S01]  /*0ad0*/  FFMA R55, R16.reuse, R14, RZ ;  /* 0x0000000e10377223 */ /* 0x040fe200000000ff */
[----:B------:R-:W-:Y:S01]  /*0ae0*/  FFMA R38, R16, R15, RZ ;  /* 0x0000000f10267223 */ /* 0x000fe200000000ff */
[C---:B------:R-:W-:Y:S01]  /*0af0*/  FFMA R40, R17.reuse, R12, RZ ;  /* 0x0000000c11287223 */ /* 0x040fe200000000ff */
[C---:B------:R-:W-:Y:S01]  /*0b00*/  FFMA R54, R17.reuse, R13, RZ ;  /* 0x0000000d11367223 */ /* 0x040fe200000000ff */
[C---:B------:R-:W-:Y:S01]  /*0b10*/  FFMA R37, R17.reuse, R14, RZ ;  /* 0x0000000e11257223 */ /* 0x040fe200000000ff */
[----:B------:R-:W-:Y:S01]  /*0b20*/  FFMA R62, R17, R15, RZ ;  /* 0x0000000f113e7223 */ /* 0x000fe200000000ff */
[C---:B------:R-:W-:Y:S01]  /*0b30*/  FFMA R68, R18.reuse, R13, RZ ;  /* 0x0000000d12447223 */ /* 0x040fe200000000ff */
[CC--:B------:R-:W-:Y:S01]  /*0b40*/  FFMA R70, R19.reuse, R15.reuse, RZ ;  /* 0x0000000f13467223 */ /* 0x0c0fe200000000ff */
[C---:B------:R-:W-:Y:S01]  /*0b50*/  FFMA R39, R18.reuse, R12, RZ ;  /* 0x0000000c12277223 */ /* 0x040fe200000000ff */
[C---:B------:R-:W-:Y:S01]  /*0b60*/  FFMA R17, R18.reuse, R14, RZ ;  /* 0x0000000e12117223 */ /* 0x040fe200000000ff */
[----:B------:R-:W-:Y:S01]  /*0b70*/  FFMA R18, R18, R15, RZ ;  /* 0x0000000f12127223 */ /* 0x000fe200000000ff */
[C---:B------:R-:W-:Y:S01]  /*0b80*/  FFMA R15, R19.reuse, R12, RZ ;  /* 0x0000000c130f7223 */ /* 0x040fe200000000ff */
[C---:B------:R-:W-:Y:S01]  /*0b90*/  FFMA R16, R19.reuse, R13, RZ ;  /* 0x0000000d13107223 */ /* 0x040fe200000000ff */
[C---:B---3--:R-:W-:Y:S01]  /*0ba0*/  FFMA R61, R32.reuse, R20, R61 ;  /* 0x00000014203d7223 */ /* 0x048fe2000000003d */
[C---:B------:R-:W-:Y:S01]  /*0bb0*/  FFMA R47, R32.reuse, R21, R36 ;  /* 0x00000015202f7223 */ /* 0x040fe20000000024 */
[C---:B------:R-:W-:Y:S01]  /*0bc0*/  FFMA R55, R32.reuse, R22, R55 ;  /* 0x0000001620377223 */ /* 0x040fe20000000037 */
[-C--:B------:R-:W-:Y:S01]  /*0bd0*/  FFMA R49, R32, R23.reuse, R38 ;  /* 0x0000001720317223 */ /* 0x080fe20000000026 */
[----:B------:R-:W-:Y:S01]  /*0be0*/  FFMA R19, R19, R14, RZ ;  /* 0x0000000e13137223 */ /* 0x000fe200000000ff */
[----:B------:R-:W-:Y:S01]  /*0bf0*/  FFMA R38, R33, R23, R62 ;  /* 0x0000001721267223 */ /* 0x000fe2000000003e */
[----:B------:R-:W-:Y:S01]  /*0c00*/  FFMA R53, R34, R21, R68 ;  /* 0x0000001522357223 */ /* 0x000fe20000000044 */
[----:B------:R-:W-:Y:S01]  /*0c10*/  FFMA R32, R35, R23, R70 ;  /* 0x0000001723207223 */ /* 0x000fe20000000046 */
[C---:B------:R-:W-:Y:S01]  /*0c20*/  FFMA R40, R33.reuse, R20, R40 ;  /* 0x0000001421287223 */ /* 0x040fe20000000028 */
[----:B------:R-:W-:Y:S01]  /*0c30*/  FFMA R54, R33, R21, R54 ;  /* 0x0000001521367223 */ /* 0x000fe20000000036 */
[-C--:B0-----:R-:W-:Y:S01]  /*0c40*/  FFMA R59, R8, R12.reuse, RZ ;  /* 0x0000000c083b7223 */ /* 0x081fe200000000ff */
        /* <DEDUP_REMOVED lines=11> */
[----:B------:R-:W-:Y:S01]  /*0d00*/  FFMA R84, R33, R22, R37 ;  /* 0x0000001621547223 */ /* 0x000fe20000000025 */
[C---:B------:R-:W-:Y:S01]  /*0d10*/  FFMA R39, R34.reuse, R20, R39 ;  /* 0x0000001422277223 */ /* 0x040fe20000000027 */
[C---:B------:R-:W-:Y:S01]  /*0d20*/  FFMA R37, R34.reuse, R22, R17 ;  /* 0x0000001622257223 */ /* 0x040fe20000000011 */
[----:B------:R-:W-:Y:S01]  /*0d30*/  FFMA R33, R34, R23, R18 ;  /* 0x0000001722217223 */ /* 0x000fe20000000012 */
[C---:B------:R-:W-:Y:S01]  /*0d40*/  FFMA R36, R35.reuse, R20, R15 ;  /* 0x0000001423247223 */ /* 0x040fe2000000000f */
[CC--:B------:R-:W-:Y:S01]  /*0d50*/  FFMA R34, R35.reuse, R21.reuse, R16 ;  /* 0x0000001523227223 */ /* 0x0c0fe20000000010 */
[----:B------:R-:W-:Y:S01]  /*0d60*/  FFMA R82, R35, R22, R19 ;  /* 0x0000001623527223 */ /* 0x000fe20000000013 */
[C---:B-1----:R-:W-:Y:S01]  /*0d70*/  FFMA R59, R24.reuse, R20, R59 ;  /* 0x00000014183b7223 */ /* 0x042fe2000000003b */
[CC--:B------:R-:W-:Y:S01]  /*0d80*/  FFMA R62, R24.reuse, R21.reuse, R62 ;  /* 0x00000015183e7223 */ /* 0x0c0fe2000000003e */
        /* <DEDUP_REMOVED lines=9> */
[----:B------:R-:W-:Y:S01]  /*0e20*/  FFMA R80, R27, R22, R80 ;  /* 0x000000161b507223 */ /* 0x000fe20000000050 */
[----:B------:R-:W-:Y:S04]  /*0e30*/  LDS.128 R16, [R4+0x500] ;  /* 0x0005000004107984 */ /* 0x000fe80000000c00 */
[----:B------:R-:W0:Y:S04]  /*0e40*/  LDS.128 R12, [R5+0x400] ;  /* 0x00040000050c7984 */ /* 0x000e280000000c00 */
[----:B------:R-:W1:Y:S04]  /*0e50*/  LDS.128 R8, [R4+0x400] ;  /* 0x0004000004087984 */ /* 0x000e680000000c00 */
[----:B------:R-:W2:Y:S04]  /*0e60*/  LDS.128 R24, [R5+0x500] ;  /* 0x0005000005187984 */ /* 0x000ea80000000c00 */
[----:B------:R-:W-:Y:S01]  /*0e70*/  LDS.128 R20, [R4+0x600] ;  /* 0x0006000004147984 */ /* 0x000fe20000000c00 */
[C---:B0-----:R-:W-:Y:S01]  /*0e80*/  FFMA R59, R16.reuse, R12, R59 ;  /* 0x0000000c103b7223 */ /* 0x041fe2000000003b */
        /* <DEDUP_REMOVED lines=11> */
[-C--:B-1----:R-:W-:Y:S01]  /*0f40*/  FFMA R49, R8, R15.reuse, R49 ;  /* 0x0000000f08317223 */ /* 0x082fe20000000031 */
[-C--:B------:R-:W-:Y:S01]  /*0f50*/  FFMA R38, R9, R15.reuse, R38 ;  /* 0x0000000f09267223 */ /* 0x080fe20000000026 */
        /* <DEDUP_REMOVED lines=14> */
[C---:B--2---:R-:W-:Y:S01]  /*1040*/  FFMA R29, R8.reuse, R24, R29 ;  /* 0x00000018081d7223 */ /* 0x044fe2000000001d */
        /* <DEDUP_REMOVED lines=15> */
[----:B------:R-:W0:Y:S04]  /*1140*/  LDS.128 R16, [R5+0x600] ;  /* 0x0006000005107984 */ /* 0x000e280000000c00 */
[----:B------:R-:W1:Y:S04]  /*1150*/  LDS.128 R12, [R4+0x700] ;  /* 0x00070000040c7984 */ /* 0x000e680000000c00 */
[----:B------:R-:W2:Y:S04]  /*1160*/  LDS.128 R8, [R5+0x700] ;  /* 0x0007000005087984 */ /* 0x000ea80000000c00 */
[----:B------:R-:W-:Y:S01]  /*1170*/  LDS.128 R24, [R4+0x800] ;  /* 0x0008000004187984 */ /* 0x000fe20000000c00 */
[-C--:B0-----:R-:W-:Y:S01]  /*1180*/  FFMA R49, R20, R19.reuse, R49 ;  /* 0x0000001314317223 */ /* 0x081fe20000000031 */
[-C--:B------:R-:W-:Y:S01]  /*1190*/  FFMA R38, R21, R19.reuse, R38 ;  /* 0x0000001315267223 */ /* 0x080fe20000000026 */
[-C--:B------:R-:W-:Y:S01]  /*11a0*/  FFMA R33, R22, R19.reuse, R33 ;  /* 0x0000001316217223 */ /* 0x080fe20000000021 */
        /* <DEDUP_REMOVED lines=31> */
[----:B------:R-:W0:Y:S01]  /*13a0*/  LDS.128 R16, [R5+0x800] ;  /* 0x0008000005107984 */ /* 0x000e220000000c00 */
[C---:B------:R-:W-:Y:S01]  /*13b0*/  FFMA R41, R21.reuse, R10, R41 ;  /* 0x0000000a15297223 */ /* 0x040fe20000000029 */
[----:B------:R-:W-:Y:S01]  /*13c0*/  FFMA R66, R21, R11, R66 ;  /* 0x0000000b15427223 */ /* 0x000fe20000000042 */
[C---:B------:R-:W-:Y:S01]  /*13d0*/  FFMA R45, R22.reuse, R8, R45 ;  /* 0x00000008162d7223 */ /* 0x040fe2000000002d */
[C---:B------:R-:W-:Y:S01]  /*13e0*/  FFMA R50, R22.reuse, R9, R50 ;  /* 0x0000000916327223 */ /* 0x040fe20000000032 */
[C---:B------:R-:W-:Y:S01]  /*13f0*/  FFMA R21, R22.reuse, R10, R51 ;  /* 0x0000000a16157223 */ /* 0x040fe20000000033 */
[----:B------:R-:W-:Y:S01]  /*1400*/  FFMA R22, R22, R11, R52 ;  /* 0x0000000b16167223 */ /* 0x000fe20000000034 */
[----:B------:R-:W1:Y:S01]  /*1410*/  LDS.128 R12, [R4+0x900] ;  /* 0x00090000040c7984 */ /* 0x000e620000000c00 */
[C---:B------:R-:W-:Y:S01]  /*1420*/  FFMA R30, R23.reuse, R8, R30 ;  /* 0x00000008171e7223 */ /* 0x040fe2000000001e */
[C---:B------:R-:W-:Y:S01]  /*1430*/  FFMA R44, R23.reuse, R9, R44 ;  /* 0x00000009172c7223 */ /* 0x040fe2000000002c */
[C---:B------:R-:W-:Y:S01]  /*1440*/  FFMA R43, R23.reuse, R10, R43 ;  /* 0x0000000a172b7223 */ /* 0x040fe2000000002b */
[----:B------:R-:W-:-:S02]  /*1450*/  FFMA R78, R23, R11, R78 ;  /* 0x0000000b174e7223 */ /* 0x000fc4000000004e */
[----:B------:R-:W2:Y:S01]  /*1460*/  LDS.128 R8, [R5+0x900] ;  /* 0x0009000005087984 */ /* 0x000ea20000000c00 */
[C---:B0-----:R-:W-:Y:S01]  /*1470*/  FFMA R52, R26.reuse, R19, R33 ;  /* 0x000000131a347223 */ /* 0x041fe20000000021 */
[-C--:B------:R-:W-:Y:S01]  /*1480*/  FFMA R33, R27, R16.reuse, R36 ;  /* 0x000000101b217223 */ /* 0x080fe20000000024 */
[----:B------:R-:W-:Y:S01]  /*1490*/  FFMA R36, R26, R17, R35 ;  /* 0x000000111a247223 */ /* 0x000fe20000000023 */
[CC--:B------:R-:W-:Y:S01]  /*14a0*/  FFMA R60, R24.reuse, R19.reuse, R49 ;  /* 0x00000013183c7223 */ /* 0x0c0fe20000000031 */
[-C--:B------:R-:W-:Y:S01]  /*14b0*/  FFMA R38, R25, R19.reuse, R38 ;  /* 0x0000001319267223 */ /* 0x080fe20000000026 */
[----:B------:R-:W-:Y:S01]  /*14c0*/  FFMA R32, R27, R19, R32 ;  /* 0x000000131b207223 */ /* 0x000fe20000000020 */
[-C--:B------:R-:W-:Y:S01]  /*14d0*/  FFMA R61, R24, R16.reuse, R61 ;  /* 0x00000010183d7223 */ /* 0x080fe2000000003d */
[CC--:B-1----:R-:W-:Y:S01]  /*14e0*/  FFMA R65, R12.reuse, R17.reuse, R62 ;  /* 0x000000110c417223 */ /* 0x0c2fe2000000003e */
        /* <DEDUP_REMOVED lines=10> */
[----:B------:R-:W-:Y:S01]  /*1590*/  FFMA R74, R15, R16, R74 ;  /* 0x000000100f4a7223 */ /* 0x000fe2000000004a */
[CC--:B------:R-:W-:Y:S01]  /*15a0*/  FFMA R62, R24.reuse, R17.reuse, R47 ;  /* 0x00000011183e7223 */ /* 0x0c0fe2000000002f */
        /* <DEDUP_REMOVED lines=8> */
[CC--:B--2---:R-:W-:Y:S01]  /*1630*/  FFMA R81, R24.reuse, R8.reuse, R29 ;  /* 0x0000000818517223 */ /* 0x0c4fe2000000001d */
[----:B------:R-:W-:Y:S01]  /*1640*/  LDS.128 R12, [R4+0xa00] ;  /* 0x000a0000040c7984 */ /* 0x000fe20000000c00 */
[-C--:B------:R-:W-:Y:S01]  /*1650*/  FFMA R29, R24, R9.reuse, R42 ;  /* 0x00000009181d7223 */ /* 0x080fe2000000002a */
[C---:B------:R-:W-:Y:S01]  /*1660*/  FFMA R46, R25.reuse, R8, R46 ;  /* 0x00000008192e7223 */ /* 0x040fe2000000002e */
[C---:B------:R-:W-:Y:S01]  /*1670*/  FFMA R82, R25.reuse, R9, R20 ;  /* 0x0000000919527223 */ /* 0x040fe20000000014 */
[----:B------:R-:W0:Y:S01]  /*1680*/  LDS.128 R16, [R5+0xb00] ;  /* 0x000b000005107984 */ /* 0x000e220000000c00 */
[CC--:B------:R-:W-:Y:S01]  /*1690*/  FFMA R42, R25.reuse, R10.reuse, R41 ;  /* 0x0000000a192a7223 */ /* 0x0c0fe20000000029 */
[-C--:B------:R-:W-:Y:S01]  /*16a0*/  FFMA R66, R25, R11.reuse, R66 ;  /* 0x0000000b19427223 */ /* 0x080fe20000000042 */
[CC--:B------:R-:W-:Y:S01]  /*16b0*/  FFMA R63, R26.reuse, R10.reuse, R21 ;  /* 0x0000000a1a3f7223 */ /* 0x0c0fe20000000015 */
[-C--:B------:R-:W-:Y:S01]  /*16c0*/  FFMA R25, R26, R11.reuse, R22 ;  /* 0x0000000b1a197223 */ /* 0x080fe20000000016 */
[C---:B------:R-:W-:Y:S01]  /*16d0*/  FFMA R77, R24.reuse, R10, R31 ;  /* 0x0000000a184d7223 */ /* 0x040fe2000000001f */
[----:B------:R-:W1:Y:S01]  /*16e0*/  LDS.128 R20, [R5+0xa00] ;  /* 0x000a000005147984 */ /* 0x000e620000000c00 */
[----:B------:R-:W-:Y:S01]  /*16f0*/  FFMA R31, R24, R11, R48 ;  /* 0x0000000b181f7223 */ /* 0x000fe20000000030 */
[C---:B------:R-:W-:Y:S01]  /*1700*/  FFMA R41, R26.reuse, R9, R50 ;  /* 0x000000091a297223 */ /* 0x040fe20000000032 */
[CC--:B------:R-:W-:Y:S01]  /*1710*/  FFMA R84, R27.reuse, R8.reuse, R30 ;  /* 0x000000081b547223 */ /* 0x0c0fe2000000001e */
[C---:B------:R-:W-:Y:S01]  /*1720*/  FFMA R24, R27.reuse, R11, R78 ;  /* 0x0000000b1b187223 */ /* 0x040fe2000000004e */
[----:B------:R-:W-:Y:S01]  /*1730*/  FFMA R45, R26, R8, R45 ;  /* 0x000000081a2d7223 */ /* 0x000fe2000000002d */
[C---:B------:R-:W-:Y:S01]  /*1740*/  FFMA R30, R27.reuse, R9, R44 ;  /* 0x000000091b1e7223 */ /* 0x040fe2000000002c */
[----:B------:R-:W-:Y:S01]  /*1750*/  FFMA R80, R27, R10, R43 ;  /* 0x0000000a1b507223 */ /* 0x000fe2000000002b */
[----:B------:R-:W-:Y:S04]  /*1760*/  LDS.128 R48, [R4+0xe00] ;  /* 0x000e000004307984 */ /* 0x000fe80000000c00 */
[----:B------:R-:W2:Y:S01]  /*1770*/  LDS.128 R8, [R4+0xb00] ;  /* 0x000b000004087984 */ /* 0x000ea20000000c00 */
[-C--:B0-----:R-:W-:Y:S01]  /*1780*/  FFMA R43, R12, R17.reuse, R29 ;  /* 0x000000110c2b7223 */ /* 0x081fe2000000001d */
[----:B------:R-:W-:Y:S01]  /*1790*/  FFMA R29, R14, R17, R41 ;  /* 0x000000110e1d7223 */ /* 0x000fe20000000029 */
[CC--:B------:R-:W-:Y:S01]  /*17a0*/  FFMA R41, R12.reuse, R19.reuse, R31 ;  /* 0x000000130c297223 */ /* 0x0c0fe2000000001f */
[C---:B------:R-:W-:Y:S01]  /*17b0*/  FFMA R78, R13.reuse, R19, R66 ;  /* 0x000000130d4e7223 */ /* 0x040fe20000000042 */
[-C--:B------:R-:W-:Y:S01]  /*17c0*/  FFMA R81, R12, R16.reuse, R81 ;  /* 0x000000100c517223 */ /* 0x080fe20000000051 */
[-C--:B------:R-:W-:Y:S01]  /*17d0*/  FFMA R44, R13, R16.reuse, R46 ;  /* 0x000000100d2c7223 */ /* 0x080fe2000000002e */
[-C--:B------:R-:W-:Y:S01]  /*17e0*/  FFMA R79, R14, R16.reuse, R45 ;  /* 0x000000100e4f7223 */ /* 0x080fe2000000002d */
[----:B------:R-:W-:Y:S01]  /*17f0*/  FFMA R84, R15, R16, R84 ;  /* 0x000000100f547223 */ /* 0x000fe20000000054 */
[-C--:B------:R-:W-:Y:S01]  /*1800*/  FFMA R82, R13, R17.reuse, R82 ;  /* 0x000000110d527223 */ /* 0x080fe20000000052 */
[----:B------:R-:W-:Y:S01]  /*1810*/  FFMA R30, R15, R17, R30 ;  /* 0x000000110f1e7223 */ /* 0x000fe2000000001e */
[-C--:B------:R-:W-:Y:S01]  /*1820*/  FFMA R77, R12, R18.reuse, R77 ;  /* 0x000000120c4d7223 */ /* 0x080fe2000000004d */
[-C--:B------:R-:W-:Y:S01]  /*1830*/  FFMA R42, R13, R18.reuse, R42 ;  /* 0x000000120d2a7223 */ /* 0x080fe2000000002a */
[CC--:B------:R-:W-:Y:S01]  /*1840*/  FFMA R63, R14.reuse, R18.reuse, R63 ;  /* 0x000000120e3f7223 */ /* 0x0c0fe2000000003f */
[C---:B------:R-:W-:Y:S01]  /*1850*/  FFMA R80, R15.reuse, R18, R80 ;  /* 0x000000120f507223 */ /* 0x040fe20000000050 */
[-C--:B------:R-:W-:Y:S01]  /*1860*/  FFMA R31, R14, R19.reuse, R25 ;  /* 0x000000130e1f7223 */ /* 0x080fe20000000019 */
[----:B------:R-:W-:Y:S01]  /*1870*/  FFMA R66, R15, R19, R24 ;  /* 0x000000130f427223 */ /* 0x000fe20000000018 */
[C---:B-1----:R-:W-:Y:S01]  /*1880*/  FFMA R61, R12.reuse, R20, R61 ;  /* 0x000000140c3d7223 */ /* 0x042fe2000000003d */
        /* <DEDUP_REMOVED lines=11> */
[C---:B------:R-:W-:Y:S01]  /*1940*/  FFMA R32, R15.reuse, R23, R32 ;  /* 0x000000170f207223 */ /* 0x040fe20000000020 */
[C---:B------:R-:W-:Y:S01]  /*1950*/  FFMA R33, R15.reuse, R20, R33 ;  /* 0x000000140f217223 */ /* 0x040fe20000000021 */
[CC--:B------:R-:W-:Y:S01]  /*1960*/  FFMA R34, R15.reuse, R21.reuse, R34 ;  /* 0x000000150f227223 */ /* 0x0c0fe20000000022 */
[----:B------:R-:W-:Y:S01]  /*1970*/  FFMA R53, R15, R22, R53 ;  /* 0x000000160f357223 */ /* 0x000fe20000000035 */
[----:B------:R-:W-:Y:S01]  /*1980*/  LDS.128 R16, [R4+0xc00] ;  /* 0x000c000004107984 */ /* 0x000fe20000000c00 */
[C---:B--2---:R-:W-:Y:S01]  /*1990*/  FFMA R59, R8.reuse, R20, R59 ;  /* 0x00000014083b7223 */ /* 0x044fe2000000003b */
[CC--:B------:R-:W-:Y:S01]  /*19a0*/  FFMA R65, R8.reuse, R21.reuse, R65 ;  /* 0x0000001508417223 */ /* 0x0c0fe20000000041 */
[----:B------:R-:W-:Y:S01]  /*19b0*/  FFMA R69, R8, R22, R69 ;  /* 0x0000001608457223 */ /* 0x000fe20000000045 */
[----:B------:R-:W0:Y:S01]  /*19c0*/  LDS.128 R24, [R5+0xd00] ;  /* 0x000d000005187984 */ /* 0x000e220000000c00 */
[C---:B------:R-:W-:Y:S01]  /*19d0*/  FFMA R70, R9.reuse, R20, R70 ;  /* 0x0000001409467223 */ /* 0x040fe20000000046 */
[CC--:B------:R-:W-:Y:S01]  /*19e0*/  FFMA R72, R9.reuse, R21.reuse, R72 ;  /* 0x0000001509487223 */ /* 0x0c0fe20000000048 */
[----:B------:R-:W-:Y:S01]  /*19f0*/  FFMA R73, R9, R22, R73 ;  /* 0x0000001609497223 */ /* 0x000fe20000000049 */
[----:B------:R-:W1:Y:S01]  /*1a00*/  LDS.128 R12, [R5+0xc00] ;  /* 0x000c0000050c7984 */ /* 0x000e620000000c00 */
[C---:B------:R-:W-:Y:S01]  /*1a10*/  FFMA R67, R10.reuse, R20, R67 ;  /* 0x000000140a437223 */ /* 0x040fe20000000043 */
[CC--:B------:R-:W-:Y:S01]  /*1a20*/  FFMA R68, R10.reuse, R21.reuse, R68 ;  /* 0x000000150a447223 */ /* 0x0c0fe20000000044 */
[----:B------:R-:W-:Y:S01]  /*1a30*/  FFMA R71, R10, R22, R71 ;  /* 0x000000160a477223 */ /* 0x000fe20000000047 */
[C---:B------:R-:W-:Y:S01]  /*1a40*/  FFMA R74, R11.reuse, R20, R74 ;  /* 0x000000140b4a7223 */ /* 0x040fe2000000004a */
[C---:B------:R-:W-:Y:S01]  /*1a50*/  FFMA R76, R11.reuse, R21, R76 ;  /* 0x000000150b4c7223 */ /* 0x040fe2000000004c */
[----:B------:R-:W-:-:S02]  /*1a60*/  FFMA R75, R11, R22, R75 ;  /* 0x000000160b4b7223 */ /* 0x000fc4000000004b */
[----:B------:R-:W2:Y:S01]  /*1a70*/  LDS.128 R8, [R4+0xd00] ;  /* 0x000d000004087984 */ /* 0x000ea20000000c00 */
[-C--:B0-----:R-:W-:Y:S01]  /*1a80*/  FFMA R81, R16, R24.reuse, R81 ;  /* 0x0000001810517223 */ /* 0x081fe20000000051 */
        /* <DEDUP_REMOVED lines=15> */
[C---:B-1----:R-:W-:Y:S01]  /*1b80*/  FFMA R61, R16.reuse, R12, R61 ;  /* 0x0000000c103d7223 */ /* 0x042fe2000000003d */
[C---:B------:R-:W-:Y:S01]  /*1b90*/  FFMA R62, R16.reuse, R13, R62 ;  /* 0x0000000d103e7223 */ /* 0x040fe2000000003e */
[C---:B------:R-:W-:Y:S01]  /*1ba0*/  FFMA R55, R16.reuse, R14, R55 ;  /* 0x0000000e10377223 */ /* 0x040fe20000000037 */
[-C--:B------:R-:W-:Y:S01]  /*1bb0*/  FFMA R60, R16, R15.reuse, R60 ;  /* 0x0000000f103c7223 */ /* 0x080fe2000000003c */
[CC--:B------:R-:W-:Y:S01]  /*1bc0*/  FFMA R16, R17.reuse, R12.reuse, R40 ;  /* 0x0000000c11107223 */ /* 0x0c0fe20000000028 */
[C---:B------:R-:W-:Y:S01]  /*1bd0*/  FFMA R24, R17.reuse, R15, R38 ;  /* 0x0000000f11187223 */ /* 0x040fe20000000026 */
[C---:B------:R-:W-:Y:S01]  /*1be0*/  FFMA R25, R18.reuse, R12, R39 ;  /* 0x0000000c12197223 */ /* 0x040fe20000000027 */
[C---:B------:R-:W-:Y:S01]  /*1bf0*/  FFMA R26, R18.reuse, R13, R36 ;  /* 0x0000000d121a7223 */ /* 0x040fe20000000024 */
[CC--:B------:R-:W-:Y:S01]  /*1c00*/  FFMA R27, R18.reuse, R14.reuse, R37 ;  /* 0x0000000e121b7223 */ /* 0x0c0fe20000000025 */
[----:B------:R-:W0:Y:S01]  /*1c10*/  LDS.128 R40, [R5+0xe00] ;  /* 0x000e000005287984 */ /* 0x000e220000000c00 */
[----:B------:R-:W-:Y:S01]  /*1c20*/  FFMA R35, R17, R14, R35 ;  /* 0x0000000e11237223 */ /* 0x000fe20000000023 */
[C---:B------:R-:W-:Y:S01]  /*1c30*/  FFMA R32, R19.reuse, R15, R32 ;  /* 0x0000000f13207223 */ /* 0x040fe20000000020 */
[----:B------:R-:W-:Y:S01]  /*1c40*/  FFMA R33, R19, R12, R33 ;  /* 0x0000000c13217223 */ /* 0x000fe20000000021 */
[----:B------:R-:W1:Y:S01]  /*1c50*/  LDS.128 R36, [R5+0xf00] ;  /* 0x000f000005247984 */ /* 0x000e620000000c00 */
[----:B------:R-:W-:Y:S01]  /*1c60*/  FFMA R54, R17, R13, R54 ;  /* 0x0000000d11367223 */ /* 0x000fe20000000036 */
[----:B------:R-:W-:Y:S01]  /*1c70*/  FFMA R52, R18, R15, R52 ;  /* 0x0000000f12347223 */ /* 0x000fe20000000034 */
[CC--:B------:R-:W-:Y:S01]  /*1c80*/  FFMA R34, R19.reuse, R13.reuse, R34 ;  /* 0x0000000d13227223 */ /* 0x0c0fe20000000022 */
[----:B------:R-:W3:Y:S01]  /*1c90*/  LDS.128 R44, [R4+0xf00] ;  /* 0x000f0000042c7984 */ /* 0x000ee20000000c00 */
[----:B------:R-:W-:Y:S01]  /*1ca0*/  FFMA R53, R19, R14, R53 ;  /* 0x0000000e13357223 */ /* 0x000fe20000000035 */
[-C--:B--2---:R-:W-:Y:S01]  /*1cb0*/  FFMA R65, R8, R13.reuse, R65 ;  /* 0x0000000d08417223 */ /* 0x084fe20000000041 */
[-C--:B------:R-:W-:Y:S01]  /*1cc0*/  FFMA R72, R9, R13.reuse, R72 ;  /* 0x0000000d09487223 */ /* 0x080fe20000000048 */
[-C--:B------:R-:W-:Y:S01]  /*1cd0*/  FFMA R68, R10, R13.reuse, R68 ;  /* 0x0000000d0a447223 */ /* 0x080fe20000000044 */
[----:B------:R-:W-:Y:S01]  /*1ce0*/  FFMA R76, R11, R13, R76 ;  /* 0x0000000d0b4c7223 */ /* 0x000fe2000000004c */
[C---:B------:R-:W-:Y:S01]  /*1cf0*/  FFMA R59, R8.reuse, R12, R59 ;  /* 0x0000000c083b7223 */ /* 0x040fe2000000003b */
[----:B------:R-:W-:Y:S01]  /*1d00*/  FFMA R69, R8, R14, R69 ;  /* 0x0000000e08457223 */ /* 0x000fe20000000045 */
[C---:B------:R-:W-:Y:S01]  /*1d10*/  FFMA R70, R9.reuse, R12, R70 ;  /* 0x0000000c09467223 */ /* 0x040fe20000000046 */
[----:B------:R-:W-:Y:S01]  /*1d20*/  FFMA R73, R9, R14, R73 ;  /* 0x0000000e09497223 */ /* 0x000fe20000000049 */
[C---:B------:R-:W-:Y:S01]  /*1d30*/  FFMA R67, R10.reuse, R12, R67 ;  /* 0x0000000c0a437223 */ /* 0x040fe20000000043 */
[----:B------:R-:W-:Y:S01]  /*1d40*/  FFMA R71, R10, R14, R71 ;  /* 0x0000000e0a477223 */ /* 0x000fe20000000047 */
[C---:B------:R-:W-:Y:S01]  /*1d50*/  FFMA R74, R11.reuse, R12, R74 ;  /* 0x0000000c0b4a7223 */ /* 0x040fe2000000004a */
[----:B------:R-:W-:Y:S01]  /*1d60*/  FFMA R75, R11, R14, R75 ;  /* 0x0000000e0b4b7223 */ /* 0x000fe2000000004b */
[C---:B0-----:R-:W-:Y:S01]  /*1d70*/  FFMA R18, R49.reuse, R42, R35 ;  /* 0x0000002a31127223 */ /* 0x041fe20000000023 */
[-C--:B------:R-:W-:Y:S01]  /*1d80*/  FFMA R19, R49, R43.reuse, R24 ;  /* 0x0000002b31137223 */ /* 0x080fe20000000018 */
[-C--:B------:R-:W-:Y:S01]  /*1d90*/  FFMA R24, R50, R40.reuse, R25 ;  /* 0x0000002832187223 */ /* 0x080fe20000000019 */
[----:B------:R-:W-:Y:S01]  /*1da0*/  FFMA R35, R51, R43, R32 ;  /* 0x0000002b33237223 */ /* 0x000fe20000000020 */
[-C--:B-1----:R-:W-:Y:S01]  /*1db0*/  FFMA R13, R48, R37.reuse, R21 ;  /* 0x00000025300d7223 */ /* 0x082fe20000000015 */
[-C--:B------:R-:W-:Y:S01]  /*1dc0*/  FFMA R21, R49, R37.reuse, R82 ;  /* 0x0000002531157223 */ /* 0x080fe20000000052 */
[-C--:B------:R-:W-:Y:S01]  /*1dd0*/  FFMA R29, R50, R37.reuse, R29 ;  /* 0x00000025321d7223 */ /* 0x080fe2000000001d */
[C---:B------:R-:W-:Y:S01]  /*1de0*/  FFMA R37, R51.reuse, R37, R30 ;  /* 0x0000002533257223 */ /* 0x040fe2000000001e */
[----:B------:R-:W-:Y:S01]  /*1df0*/  FFMA R15, R48, R39, R23 ;  /* 0x00000027300f7223 */ /* 0x000fe20000000017 */
[----:B------:R-:W-:Y:S01]  /*1e00*/  FFMA R25, R50, R41, R26 ;  /* 0x0000002932197223 */ /* 0x000fe2000000001a */
[----:B------:R-:W-:Y:S01]  /*1e10*/  FFMA R32, R51, R40, R33 ;  /* 0x0000002833207223 */ /* 0x000fe20000000021 */
[-C--:B------:R-:W-:Y:S01]  /*1e20*/  FFMA R12, R48, R36.reuse, R81 ;  /* 0x00000024300c7223 */ /* 0x080fe20000000051 */
[CC--:B------:R-:W-:Y:S01]  /*1e30*/  FFMA R20, R49.reuse, R36.reuse, R20 ;  /* 0x0000002431147223 */ /* 0x0c0fe20000000014 */
[----:B------:R-:W-:Y:S01]  /*1e40*/  FFMA R28, R50, R36, R79 ;  /* 0x00000024321c7223 */ /* 0x000fe2000000004f */
[-C--:B------:R-:W-:Y:S01]  /*1e50*/  FFMA R14, R48, R38.reuse, R77 ;  /* 0x00000026300e7223 */ /* 0x080fe2000000004d */
[CC--:B------:R-:W-:Y:S01]  /*1e60*/  FFMA R22, R49.reuse, R38.reuse, R22 ;  /* 0x0000002631167223 */ /* 0x0c0fe20000000016 */
[C---:B------:R-:W-:Y:S01]  /*1e70*/  FFMA R30, R50.reuse, R38, R63 ;  /* 0x00000026321e7223 */ /* 0x040fe2000000003f */
[-C--:B------:R-:W-:Y:S01]  /*1e80*/  FFMA R23, R49, R39.reuse, R78 ;  /* 0x0000002731177223 */ /* 0x080fe2000000004e */
        /* <DEDUP_REMOVED lines=11> */
[----:B------:R-:W-:Y:S01]  /*1f40*/  FFMA R17, R49, R41, R54 ;  /* 0x0000002931117223 */ /* 0x000fe20000000036 */
[----:B------:R-:W-:Y:S01]  /*1f50*/  FFMA R27, R50, R43, R52 ;  /* 0x0000002b321b7223 */ /* 0x000fe20000000034 */
[----:B------:R-:W-:Y:S01]  /*1f60*/  FFMA R34, R51, R42, R53 ;  /* 0x0000002a33227223 */ /* 0x000fe20000000035 */
[C---:B---3--:R-:W-:Y:S01]  /*1f70*/  FFMA R59, R44.reuse, R40, R59 ;  /* 0x000000282c3b7223 */ /* 0x048fe2000000003b */
        /* <DEDUP_REMOVED lines=11> */
[----:B------:R-:W-:Y:S06]  /*2030*/  BAR.SYNC.DEFER_BLOCKING 0x0 ;  /* 0x0000000000007b1d */ /* 0x000fec0000010000 */
[----:B------:R-:W-:Y:S05]  /*2040*/  BRA.U !UP0, `(.L_x_3) ;  /* 0x0000001d08387547 */ /* 0x000fea000b800000 */
[----:B------:R-:W-:Y:S01]  /*2050*/  IADD3 R6, PT, PT, R6, 0x8, RZ ;  /* 0x0000000806067810 */ /* 0x000fe20007ffe0ff */
[----:B------:R-:W0:Y:S01]  /*2060*/  LDCU UR8, c[0x0][0x3a0] ;  /* 0x00007400ff0877ac */ /* 0x000e220008000800 */
[----:B------:R-:W-:Y:S02]  /*2070*/  IADD3 R7, PT, PT, R7, 0x8, RZ ;  /* 0x0000000807077810 */ /* 0x000fe40007ffe0ff */
[----:B------:R-:W-:-:S07]  /*2080*/  IADD3 R56, PT, PT, R56, 0x8, RZ ;  /* 0x0000000838387810 */ /* 0x000fce0007ffe0ff */
.L_x_13:
[----:B------:R-:W-:-:S04]  /*2090*/  IADD3 R40, PT, PT, R7, 0x2, RZ ;  /* 0x0000000207287810 */ /* 0x000fc80007ffe0ff */
[----:B0-----:R-:W-:-:S13]  /*20a0*/  ISETP.GE.OR P0, PT, R40, UR8, P1 ;  /* 0x0000000828007c0c */ /* 0x001fda0008f06670 */
[----:B------:R-:W0:Y:S02]  /*20b0*/  @!P0 LDC.64 R40, c[0x0][0x380] ;  /* 0x0000e000ff288b82 */ /* 0x000e240000000a00 */
[----:B0-----:R-:W-:-:S05]  /*20c0*/  @!P0 IMAD.WIDE.U32 R40, R56, 0x4, R40 ;  /* 0x0000000438288825 */ /* 0x001fca00078e0028 */
[----:B------:R0:W5:Y:S01]  /*20d0*/  @!P0 LDG.E.128.CONSTANT R52, desc[UR10][R40.64] ;  /* 0x0000000a28348981 */ /* 0x000162000c1e9d00 */
[----:B------:R-:W-:Y:S04]  /*20e0*/  BSSY.RECONVERGENT B0, `(.L_x_8) ;  /* 0x000000e000007945 */ /* 0x000fe80003800200 */
[----:B------:R-:W-:Y:S05]  /*20f0*/  @!P0 BRA `(.L_x_9) ;  /* 0x0000000000308947 */ /* 0x000fea0003800000 */
[----:B0-----:R-:W0:Y:S01]  /*2100*/  LDC.64 R40, c[0x0][0x380] ;  /* 0x0000e000ff287b82 */ /* 0x001e220000000a00 */
[C---:B------:R-:W-:Y:S02]  /*2110*/  IADD3 R43, PT, PT, R7.reuse, -0x1, RZ ;  /* 0xffffffff072b7810 */ /* 0x040fe40007ffe0ff */
[----:B-----5:R-:W-:Y:S02]  /*2120*/  CS2R R52, SRZ ;  /* 0x0000000000347805 */ /* 0x020fe4000001ff00 */
[----:B------:R-:W-:Y:S02]  /*2130*/  IADD3 R42, PT, PT, R7, 0x1, RZ ;  /* 0x00000001072a7810 */ /* 0x000fe40007ffe0ff */
[----:B------:R-:W-:Y:S02]  /*2140*/  CS2R R54, SRZ ;  /* 0x0000000000367805 */ /* 0x000fe4000001ff00 */
[----:B------:R-:W-:Y:S02]  /*2150*/  ISETP.GE.OR P3, PT, R43, UR8, P1 ;  /* 0x000000082b007c0c */ /* 0x000fe40008f66670 */
[----:B------:R-:W-:-:S02]  /*2160*/  ISETP.GE.OR P2, PT, R7, UR8, P1 ;  /* 0x0000000807007c0c */ /* 0x000fc40008f46670 */
[----:B------:R-:W-:Y:S01]  /*2170*/  ISETP.GE.OR P0, PT, R42, UR8, P1 ;  /* 0x000000082a007c0c */ /* 0x000fe20008f06670 */
[----:B0-----:R-:W-:-:S08]  /*2180*/  IMAD.WIDE.U32 R40, R56, 0x4, R40 ;  /* 0x0000000438287825 */ /* 0x001fd000078e0028 */
[----:B------:R1:W5:Y:S04]  /*2190*/  @!P3 LDG.E.CONSTANT R52, desc[UR10][R40.64] ;  /* 0x0000000a2834b981 */ /* 0x000368000c1e9900 */
[----:B------:R1:W5:Y:S04]  /*21a0*/  @!P2 LDG.E.CONSTANT R53, desc[UR10][R40.64+0x4] ;  /* 0x0000040a2835a981 */ /* 0x000368000c1e9900 */
[----:B------:R1:W5:Y:S02]  /*21b0*/  @!P0 LDG.E.CONSTANT R54, desc[UR10][R40.64+0x8] ;  /* 0x0000080a28368981 */ /* 0x000364000c1e9900 */
.L_x_9:
[----:B------:R-:W-:Y:S05]  /*21c0*/  BSYNC.RECONVERGENT B0 ;  /* 0x0000000000007941 */ /* 0x000fea0003800200 */
.L_x_8:
[----:B------:R-:W0:Y:S01]  /*21d0*/  LDCU UR6, c[0x0][0x360] ;  /* 0x00006c00ff0677ac */ /* 0x000e220008000800 */
[----:B------:R-:W2:Y:S01]  /*21e0*/  LDC R66, c[0x0][0x39c] ;  /* 0x0000e700ff427b82 */ /* 0x000ea20000000800 */
[----:B------:R-:W-:Y:S01]  /*21f0*/  ISETP.GE.AND P0, PT, R6, UR8, PT ;  /* 0x0000000806007c0c */ /* 0x000fe2000bf06270 */
[----:B------:R-:W-:Y:S01]  /*2200*/  BSSY.RECONVERGENT B0, `(.L_x_10) ;  /* 0x0000024000007945 */ /* 0x000fe20003800200 */
[----:B01----:R-:W-:-:S05]  /*2210*/  IMAD R40, R0, UR6, R3 ;  /* 0x0000000600287c24 */ /* 0x003fca000f8e0203 */
[----:B------:R-:W-:-:S04]  /*2220*/  SHF.L.U32 R40, R40, 0x2, RZ ;  /* 0x0000000228287819 */ /* 0x000fc800000006ff */
[----:B------:R-:W-:-:S04]  /*2230*/  LOP3.LUT R41, R40, 0x7c, RZ, 0xc0, !PT ;  /* 0x0000007c28297812 */ /* 0x000fc800078ec0ff */
[----:B------:R-:W-:-:S04]  /*2240*/  IADD3 R41, PT, PT, R41, 0x3, R64 ;  /* 0x0000000329297810 */ /* 0x000fc80007ffe040 */
[----:B--2---:R-:W-:-:S13]  /*2250*/  ISETP.GE.OR P2, PT, R41, R66, P0 ;  /* 0x000000422900720c */ /* 0x004fda0000746670 */
[----:B------:R-:W-:Y:S05]  /*2260*/  @P2 BRA `(.L_x_11) ;  /* 0x0000000000102947 */ /* 0x000fea0003800000 */
[----:B------:R-:W0:Y:S02]  /*2270*/  LDC.64 R40, c[0x0][0x388] ;  /* 0x0000e200ff287b82 */ /* 0x000e240000000a00 */
[----:B0-----:R-:W-:-:S05]  /*2280*/  IMAD.WIDE R40, R57, 0x4, R40 ;  /* 0x0000000439287825 */ /* 0x001fca00078e0228 */
[----:B------:R1:W5:Y:S01]  /*2290*/  LDG.E.128.CONSTANT R60, desc[UR10][R40.64] ;  /* 0x0000000a283c7981 */ /* 0x000362000c1e9d00 */
[----:B------:R-:W-:Y:S05]  /*22a0*/  BRA `(.L_x_12) ;  /* 0x0000000000647947 */ /* 0x000fea0003800000 */
.L_x_11:
[----:B------:R-:W0:Y:S01]  /*22b0*/  LDCU UR7, c[0x0][0x360] ;  /* 0x00006c00ff0777ac */ /* 0x000e220008000800 */
[----:B------:R-:W-:Y:S02]  /*22c0*/  CS2R R60, SRZ ;  /* 0x00000000003c7805 */ /* 0x000fe4000001ff00 */
[----:B------:R-:W-:Y:S01]  /*22d0*/  CS2R R62, SRZ ;  /* 0x00000000003e7805 */ /* 0x000fe2000001ff00 */
[----:B------:R-:W1:Y:S01]  /*22e0*/  LDCU UR6, c[0x0][0x360] ;  /* 0x00006c00ff0677ac */ /* 0x000e620008000800 */
[----:B0-----:R-:W-:-:S05]  /*22f0*/  IMAD R40, R0, UR7, R3 ;  /* 0x0000000700287c24 */ /* 0x001fca000f8e0203 */
[----:B------:R-:W-:Y:S01]  /*2300*/  SHF.L.U32 R41, R40, 0x2, RZ ;  /* 0x0000000228297819 */ /* 0x000fe200000006ff */
[----:B-1----:R-:W-:-:S03]  /*2310*/  IMAD R40, R0, UR6, R3 ;  /* 0x0000000600287c24 */ /* 0x002fc6000f8e0203 */
        /* <DEDUP_REMOVED lines=18> */
.L_x_12:
[----:B------:R-:W-:Y:S05]  /*2440*/  BSYNC.RECONVERGENT B0 ;  /* 0x0000000000007941 */ /* 0x000fea0003800200 */
.L_x_10:
[----:B-----5:R-:W-:Y:S01]  /*2450*/  STS [R58], R52 ;  /* 0x000000343a007388 */ /* 0x020fe20000000800 */
[----:B------:R-:W-:Y:S01]  /*2460*/  UIADD3 UR5, UPT, UPT, UR5, 0x1, URZ ;  /* 0x0000000105057890 */ /* 0x000fe2000fffe0ff */
[----:B------:R-:W-:Y:S02]  /*2470*/  LEA R57, R66, R57, 0x3 ;  /* 0x0000003942397211 */ /* 0x000fe400078e18ff */
[----:B------:R-:W-:Y:S01]  /*2480*/  STS [R58+0x200], R53 ;  /* 0x000200353a007388 */ /* 0x000fe20000000800 */
[----:B------:R-:W-:Y:S01]  /*2490*/  UISETP.NE.AND UP0, UPT, UR5, URZ, UPT ;  /* 0x000000ff0500728c */ /* 0x000fe2000bf05270 */
[----:B------:R-:W-:Y:S02]  /*24a0*/  IADD3 R6, PT, PT, R6, 0x8, RZ ;  /* 0x0000000806067810 */ /* 0x000fe40007ffe0ff */
[----:B------:R-:W-:Y:S01]  /*24b0*/  STS [R58+0x400], R54 ;  /* 0x000400363a007388 */ /* 0x000fe20000000800 */
[----:B------:R-:W-:Y:S02]  /*24c0*/  IADD3 R7, PT, PT, R7, 0x8, RZ ;  /* 0x0000000807077810 */ /* 0x000fe40007ffe0ff */
[----:B------:R-:W-:Y:S01]  /*24d0*/  IADD3 R56, PT, PT, R56, 0x8, RZ ;  /* 0x0000000838387810 */ /* 0x000fe20007ffe0ff */
[----:B------:R-:W-:Y:S04]  /*24e0*/  STS [R58+0x600], R55 ;  /* 0x000600373a007388 */ /* 0x000fe80000000800 */
[----:B------:R-:W-:Y:S01]  /*24f0*/  STS.128 [R2], R60 ;  /* 0x0000003c02007388 */ /* 0x000fe20000000c00 */
[----:B------:R-:W-:Y:S06]  /*2500*/  BAR.SYNC.DEFER_BLOCKING 0x0 ;  /* 0x0000000000007b1d */ /* 0x000fec0000010000 */
[----:B01----:R-:W-:Y:S04]  /*2510*/  LDS.128 R40, [R4] ;  /* 0x0000000004287984 */ /* 0x003fe80000000c00 */
[----:B------:R-:W0:Y:S04]  /*2520*/  LDS.128 R44, [R5+0x100] ;  /* 0x00010000052c7984 */ /* 0x000e280000000c00 */
[----:B------:R-:W1:Y:S04]  /*2530*/  LDS.128 R48, [R5] ;  /* 0x0000000005307984 */ /* 0x000e680000000c00 */
[----:B------:R-:W2:Y:S01]  /*2540*/  LDS.128 R52, [R4+0x100] ;  /* 0x0001000004347984 */ /* 0x000ea20000000c00 */
[-C--:B0-----:R-:W-:Y:S01]  /*2550*/  FFMA R77, R40, R44.reuse, R12 ;  /* 0x0000002c284d7223 */ /* 0x081fe2000000000c */
[-C--:B------:R-:W-:Y:S01]  /*2560*/  FFMA R20, R41, R44.reuse, R20 ;  /* 0x0000002c29147223 */ /* 0x080fe20000000014 */
[CC--:B------:R-:W-:Y:S01]  /*2570*/  FFMA R28, R42.reuse, R44.reuse, R28 ;  /* 0x0000002c2a1c7223 */ /* 0x0c0fe2000000001c */
[C---:B------:R-:W-:Y:S01]  /*2580*/  FFMA R36, R43.reuse, R44, R36 ;  /* 0x0000002c2b247223 */ /* 0x040fe20000000024 */
[-C--:B------:R-:W-:Y:S01]  /*2590*/  FFMA R61, R42, R45.reuse, R29 ;  /* 0x0000002d2a3d7223 */ /* 0x080fe2000000001d */
[-C--:B------:R-:W-:Y:S01]  /*25a0*/  FFMA R62, R43, R45.reuse, R37 ;  /* 0x0000002d2b3e7223 */ /* 0x080fe20000000025 */
[CC--:B------:R-:W-:Y:S01]  /*25b0*/  FFMA R44, R40.reuse, R45.reuse, R13 ;  /* 0x0000002d282c7223 */ /* 0x0c0fe2000000000d */
[C---:B------:R-:W-:Y:S01]  /*25c0*/  FFMA R21, R41.reuse, R45, R21 ;  /* 0x0000002d29157223 */ /* 0x040fe20000000015 */
        /* <DEDUP_REMOVED lines=17> */
[----:B------:R-:W-:Y:S01]  /*26e0*/  FFMA R82, R41, R51, R19 ;  /* 0x0000003329527223 */ /* 0x000fe20000000013 */
[C---:B------:R-:W-:Y:S01]  /*26f0*/  FFMA R41, R42.reuse, R48, R24 ;  /* 0x000000302a297223 */ /* 0x040fe20000000018 */
[C---:B------:R-:W-:Y:S01]  /*2700*/  FFMA R24, R42.reuse, R49, R25 ;  /* 0x000000312a187223 */ /* 0x040fe20000000019 */
[----:B------:R-:W1:Y:S01]  /*2710*/  LDS.128 R16, [R5+0x200] ;  /* 0x0002000005107984 */ /* 0x000e620000000c00 */
[C---:B------:R-:W-:Y:S01]  /*2720*/  FFMA R25, R42.reuse, R50, R26 ;  /* 0x000000322a197223 */ /* 0x040fe2000000001a */
[-C--:B------:R-:W-:Y:S01]  /*2730*/  FFMA R26, R42, R51.reuse, R27 ;  /* 0x000000332a1a7223 */ /* 0x080fe2000000001b */
[C---:B------:R-:W-:Y:S01]  /*2740*/  FFMA R42, R43.reuse, R51, R35 ;  /* 0x000000332b2a7223 */ /* 0x040fe20000000023 */
[C---:B------:R-:W-:Y:S01]  /*2750*/  FFMA R35, R43.reuse, R48, R32 ;  /* 0x000000302b237223 */ /* 0x040fe20000000020 */
[CC--:B------:R-:W-:Y:S01]  /*2760*/  FFMA R32, R43.reuse, R49.reuse, R33 ;  /* 0x000000312b207223 */ /* 0x0c0fe20000000021 */
        /* <DEDUP_REMOVED lines=13> */
[-C--:B0-----:R-:W-:Y:S01]  /*2840*/  FFMA R33, R14, R8.reuse, R28 ;  /* 0x000000080e217223 */ /* 0x081fe2000000001c */
[CC--:B------:R-:W-:Y:S01]  /*2850*/  FFMA R34, R13.reuse, R8.reuse, R20 ;  /* 0x000000080d227223 */ /* 0x0c0fe20000000014 */
[-C--:B------:R-:W-:Y:S01]  /*2860*/  FFMA R28, R13, R9.reuse, R21 ;  /* 0x000000090d1c7223 */ /* 0x080fe20000000015 */
[C---:B------:R-:W-:Y:S01]  /*2870*/  FFMA R49, R12.reuse, R9, R44 ;  /* 0x000000090c317223 */ /* 0x040fe2000000002c */
[----:B------:R-:W0:Y:S01]  /*2880*/  LDS.128 R20, [R4+0x300] ;  /* 0x0003000004147984 */ /* 0x000e220000000c00 */
[C---:B-1----:R-:W-:Y:S01]  /*2890*/  FFMA R44, R12.reuse, R17, R47 ;  /* 0x000000110c2c7223 */ /* 0x042fe2000000002f */
[-C--:B------:R-:W-:Y:S01]  /*28a0*/  FFMA R77, R12, R8.reuse, R77 ;  /* 0x000000080c4d7223 */ /* 0x080fe2000000004d */
[C---:B------:R-:W-:Y:S01]  /*28b0*/  FFMA R36, R15.reuse, R8, R36 ;  /* 0x000000080f247223 */ /* 0x040fe20000000024 */
        /* <DEDUP_REMOVED lines=8> */
[CC--:B------:R-:W-:Y:S01]  /*2940*/  FFMA R31, R14.reuse, R11.reuse, R31 ;  /* 0x0000000b0e1f7223 */ /* 0x0c0fe2000000001f */
[----:B------:R-:W-:Y:S01]  /*2950*/  FFMA R46, R15, R11, R46 ;  /* 0x0000000b0f2e7223 */ /* 0x000fe2000000002e */
[C---:B------:R-:W-:Y:S01]  /*2960*/  FFMA R52, R14.reuse, R17, R24 ;  /* 0x000000110e347223 */ /* 0x040fe20000000018 */
[C---:B------:R-:W-:Y:S01]  /*2970*/  FFMA R47, R14.reuse, R18, R25 ;  /* 0x000000120e2f7223 */ /* 0x040fe20000000019 */
[-C--:B------:R-:W-:Y:S01]  /*2980*/  FFMA R54, R14, R19.reuse, R26 ;  /* 0x000000130e367223 */ /* 0x080fe2000000001a */
        /* <DEDUP_REMOVED lines=8> */
[----:B------:R-:W-:Y:S01]  /*2a10*/  LDS.128 R8, [R4+0x400] ;  /* 0x0004000004087984 */ /* 0x000fe20000000c00 */
[C---:B------:R-:W-:Y:S01]  /*2a20*/  FFMA R42, R15.reuse, R19, R42 ;  /* 0x000000130f2a7223 */ /* 0x040fe2000000002a */
[C---:B------:R-:W-:Y:S01]  /*2a30*/  FFMA R35, R15.reuse, R16, R35 ;  /* 0x000000100f237223 */ /* 0x040fe20000000023 */
[C---:B------:R-:W-:Y:S01]  /*2a40*/  FFMA R32, R15.reuse, R17, R32 ;  /* 0x000000110f207223 */ /* 0x040fe20000000020 */
[----:B------:R-:W1:Y:S01]  /*2a50*/  LDS.128 R24, [R5+0x500] ;  /* 0x0005000005187984 */ /* 0x000e620000000c00 */
[----:B------:R-:W-:-:S03]  /*2a60*/  FFMA R43, R15, R18, R43 ;  /* 0x000000120f2b7223 */ /* 0x000fc6000000002b */
[----:B------:R-:W2:Y:S01]  /*2a70*/  LDS.128 R12, [R5+0x400] ;  /* 0x00040000050c7984 */ /* 0x000ea20000000c00 */
        /* <DEDUP_REMOVED lines=11> */
[----:B------:R-:W-:-:S02]  /*2b30*/  FFMA R50, R23, R18, R50 ;  /* 0x0000001217327223 */ /* 0x000fc40000000032 */
[----:B------:R-:W0:Y:S04]  /*2b40*/  LDS.128 R16, [R4+0x500] ;  /* 0x0005000004107984 */ /* 0x000e280000000c00 */
[----:B------:R-:W-:Y:S01]  /*2b50*/  LDS.128 R20, [R4+0x600] ;  /* 0x0006000004147984 */ /* 0x000fe20000000c00 */
        /* <DEDUP_REMOVED lines=28> */
[----:B------:R-:W1:Y:S01]  /*2d20*/  LDS.128 R24, [R5+0x700] ;  /* 0x0007000005187984 */ /* 0x000e620000000c00 */
[C---:B------:R-:W-:Y:S01]  /*2d30*/  FFMA R42, R11.reuse, R15, R42 ;  /* 0x0000000f0b2a7223 */ /* 0x040fe2000000002a */
[C---:B------:R-:W-:Y:S01]  /*2d40*/  FFMA R35, R11.reuse, R12, R35 ;  /* 0x0000000c0b237223 */ /* 0x040fe20000000023 */
[CC--:B------:R-:W-:Y:S01]  /*2d50*/  FFMA R32, R11.reuse, R13.reuse, R32 ;  /* 0x0000000d0b207223 */ /* 0x0c0fe20000000020 */
[----:B------:R-:W-:Y:S01]  /*2d60*/  FFMA R43, R11, R14, R43 ;  /* 0x0000000e0b2b7223 */ /* 0x000fe2000000002b */
[C---:B0-----:R-:W-:Y:S01]  /*2d70*/  FFMA R59, R16.reuse, R12, R59 ;  /* 0x0000000c103b7223 */ /* 0x041fe2000000003b */
[----:B------:R-:W0:Y:S01]  /*2d80*/  LDS.128 R8, [R5+0x600] ;  /* 0x0006000005087984 */ /* 0x000e220000000c00 */
        /* <DEDUP_REMOVED lines=11> */
[----:B------:R-:W2:Y:S04]  /*2e40*/  LDS.128 R12, [R4+0x700] ;  /* 0x00070000040c7984 */ /* 0x000ea80000000c00 */
        /* <DEDUP_REMOVED lines=29> */
[----:B------:R-:W0:Y:S01]  /*3020*/  LDS.128 R24, [R5+0x900] ;  /* 0x0009000005187984 */ /* 0x000e220000000c00 */
[C---:B------:R-:W-:Y:S01]  /*3030*/  FFMA R42, R23.reuse, R11, R42 ;  /* 0x0000000b172a7223 */ /* 0x040fe2000000002a */
[C---:B------:R-:W-:Y:S01]  /*3040*/  FFMA R35, R23.reuse, R8, R35 ;  /* 0x0000000817237223 */ /* 0x040fe20000000023 */
[CC--:B------:R-:W-:Y:S01]  /*3050*/  FFMA R32, R23.reuse, R9.reuse, R32 ;  /* 0x0000000917207223 */ /* 0x0c0fe20000000020 */
[----:B------:R-:W-:Y:S01]  /*3060*/  FFMA R43, R23, R10, R43 ;  /* 0x0000000a172b7223 */ /* 0x000fe2000000002b */
[C---:B--2---:R-:W-:Y:S01]  /*3070*/  FFMA R59, R12.reuse, R8, R59 ;  /* 0x000000080c3b7223 */ /* 0x044fe2000000003b */
[----:B------:R-:W1:Y:S01]  /*3080*/  LDS.128 R20, [R5+0x800] ;  /* 0x0008000005147984 */ /* 0x000e620000000c00 */
        /* <DEDUP_REMOVED lines=77> */
[----:B-1----:R-:W-:Y:S01]  /*3560*/  FFMA R51, R10, R18, R47 ;  /* 0x000000120a337223 */ /* 0x002fe2000000002f */
[----:B------:R-:W0:Y:S01]  /*3570*/  LDS.128 R24, [R5+0xd00] ;  /* 0x000d000005187984 */ /* 0x000e220000000c00 */
        /* <DEDUP_REMOVED lines=8> */
[CC--:B------:R-:W-:Y:S01]  /*3600*/  FFMA R41, R10.reuse, R16.reuse, R41 ;  /* 0x000000100a297223 */ /* 0x0c0fe20000000029 */
[C---:B------:R-:W-:Y:S01]  /*3610*/  FFMA R52, R10.reuse, R17, R52 ;  /* 0x000000110a347223 */ /* 0x040fe20000000034 */
[-C--:B------:R-:W-:Y:S01]  /*3620*/  FFMA R54, R10, R19.reuse, R54 ;  /* 0x000000130a367223 */ /* 0x080fe20000000036 */
        /* <DEDUP_REMOVED lines=23> */
[CC--:B------:R-:W-:Y:S01]  /*37a0*/  FFMA R34, R13.reuse, R24.reuse, R34 ;  /* 0x000000180d227223 */ /* 0x0c0fe20000000022 */
[----:B------:R-:W-:Y:S01]  /*37b0*/  FFMA R33, R14, R24, R33 ;  /* 0x000000180e217223 */ /* 0x000fe20000000021 */
[-C--:B------:R-:W-:Y:S01]  /*37c0*/  FFMA R25, R12, R26.reuse, R29 ;  /* 0x0000001a0c197223 */ /* 0x080fe2000000001d */
[CC--:B------:R-:W-:Y:S01]  /*37d0*/  FFMA R60, R13.reuse, R26.reuse, R60 ;  /* 0x0000001a0d3c7223 */ /* 0x0c0fe2000000003c */
[----:B------:R-:W-:Y:S01]  /*37e0*/  FFMA R23, R14, R26, R37 ;  /* 0x0000001a0e177223 */ /* 0x000fe20000000025 */
[-C--:B------:R-:W-:Y:S01]  /*37f0*/  FFMA R55, R12, R27.reuse, R45 ;  /* 0x0000001b0c377223 */ /* 0x080fe2000000002d */
[-C--:B------:R-:W-:Y:S01]  /*3800*/  FFMA R74, R13, R27.reuse, R30 ;  /* 0x0000001b0d4a7223 */ /* 0x080fe2000000001e */
[-C--:B------:R-:W-:Y:S01]  /*3810*/  FFMA R31, R14, R27.reuse, R31 ;  /* 0x0000001b0e1f7223 */ /* 0x080fe2000000001f */
[C---:B------:R-:W-:Y:S01]  /*3820*/  FFMA R84, R15.reuse, R27, R46 ;  /* 0x0000001b0f547223 */ /* 0x040fe2000000002e */
[C---:B------:R-:W-:Y:S01]  /*3830*/  FFMA R24, R15.reuse, R24, R36 ;  /* 0x000000180f187223 */ /* 0x040fe20000000024 */
[C---:B------:R-:W-:Y:S01]  /*3840*/  FFMA R26, R15.reuse, R26, R38 ;  /* 0x0000001a0f1a7223 */ /* 0x040fe20000000026 */
[CC--:B-1----:R-:W-:Y:S01]  /*3850*/  FFMA R27, R12.reuse, R8.reuse, R39 ;  /* 0x000000080c1b7223 */ /* 0x0c2fe20000000027 */
[-C--:B------:R-:W-:Y:S01]  /*3860*/  FFMA R88, R12, R11.reuse, R40 ;  /* 0x0000000b0c587223 */ /* 0x080fe20000000028 */
[----:B------:R-:W-:Y:S01]  /*3870*/  FFMA R75, R14, R8, R41 ;  /* 0x000000080e4b7223 */ /* 0x000fe20000000029 */
[C---:B------:R-:W-:Y:S01]  /*3880*/  FFMA R90, R15.reuse, R11, R42 ;  /* 0x0000000b0f5a7223 */ /* 0x040fe2000000002a */
[----:B------:R-:W-:Y:S01]  /*3890*/  LDS.128 R36, [R5+0xf00] ;  /* 0x000f000005247984 */ /* 0x000fe20000000c00 */
[-C--:B------:R-:W-:Y:S01]  /*38a0*/  FFMA R86, R12, R9.reuse, R44 ;  /* 0x000000090c567223 */ /* 0x080fe2000000002c */
[-C--:B------:R-:W-:Y:S01]  /*38b0*/  FFMA R83, R15, R10.reuse, R47 ;  /* 0x0000000a0f537223 */ /* 0x080fe2000000002f */
[----:B------:R-:W-:Y:S01]  /*38c0*/  FFMA R73, R14, R10, R51 ;  /* 0x0000000a0e497223 */ /* 0x000fe20000000033 */
[----:B------:R-:W0:Y:S01]  /*38d0*/  LDS.128 R40, [R4+0xe00] ;  /* 0x000e000004287984 */ /* 0x000e220000000c00 */
[C---:B------:R-:W-:Y:S01]  /*38e0*/  FFMA R78, R13.reuse, R8, R78 ;  /* 0x000000080d4e7223 */ /* 0x040fe2000000004e */
[C---:B------:R-:W-:Y:S01]  /*38f0*/  FFMA R80, R13.reuse, R9, R80 ;  /* 0x000000090d507223 */ /* 0x040fe20000000050 */
[----:B------:R-:W-:Y:S01]  /*3900*/  FFMA R79, R13, R10, R79 ;  /* 0x0000000a0d4f7223 */ /* 0x000fe2000000004f */
[----:B------:R-:W1:Y:S01]  /*3910*/  LDS.128 R44, [R5+0xe00] ;  /* 0x000e0000052c7984 */ /* 0x000e620000000c00 */
[C---:B--2---:R-:W-:Y:S01]  /*3920*/  FFMA R85, R19.reuse, R8, R48 ;  /* 0x0000000813557223 */ /* 0x044fe20000000030 */
[-C--:B------:R-:W-:Y:S01]  /*3930*/  FFMA R87, R19, R10.reuse, R50 ;  /* 0x0000000a13577223 */ /* 0x080fe20000000032 */
[----:B------:R-:W-:Y:S01]  /*3940*/  FFMA R82, R13, R11, R82 ;  /* 0x0000000b0d527223 */ /* 0x000fe20000000052 */
[----:B------:R-:W2:Y:S01]  /*3950*/  LDS.128 R48, [R4+0xf00] ;  /* 0x000f000004307984 */ /* 0x000ea20000000c00 */
[----:B------:R-:W-:Y:S01]  /*3960*/  FFMA R63, R12, R10, R63 ;  /* 0x0000000a0c3f7223 */ /* 0x000fe2000000003f */
[C---:B------:R-:W-:Y:S01]  /*3970*/  FFMA R52, R14.reuse, R9, R52 ;  /* 0x000000090e347223 */ /* 0x040fe20000000034 */
[----:B------:R-:W-:Y:S01]  /*3980*/  FFMA R54, R14, R11, R54 ;  /* 0x0000000b0e367223 */ /* 0x000fe20000000036 */
[CC--:B------:R-:W-:Y:S01]  /*3990*/  FFMA R81, R15.reuse, R8.reuse, R35 ;  /* 0x000000080f517223 */ /* 0x0c0fe20000000023 */
[-C--:B------:R-:W-:Y:S01]  /*39a0*/  FFMA R92, R15, R9.reuse, R32 ;  /* 0x000000090f5c7223 */ /* 0x080fe20000000020 */
[C---:B------:R-:W-:Y:S01]  /*39b0*/  FFMA R59, R16.reuse, R8, R59 ;  /* 0x00000008103b7223 */ /* 0x040fe2000000003b */
        /* <DEDUP_REMOVED lines=8> */
[----:B------:R-:W-:Y:S01]  /*3a40*/  FFMA R76, R19, R9, R76 ;  /* 0x00000009134c7223 */ /* 0x000fe2000000004c */
[CC--:B0-----:R-:W-:Y:S01]  /*3a50*/  FFMA R13, R40.reuse, R37.reuse, R21 ;  /* 0x00000025280d7223 */ /* 0x0c1fe20000000015 */
[CC--:B------:R-:W-:Y:S01]  /*3a60*/  FFMA R21, R41.reuse, R37.reuse, R22 ;  /* 0x0000002529157223 */ /* 0x0c0fe20000000016 */
[-C--:B------:R-:W-:Y:S01]  /*3a70*/  FFMA R12, R40, R36.reuse, R77 ;  /* 0x00000024280c7223 */ /* 0x080fe2000000004d */
[CC--:B------:R-:W-:Y:S01]  /*3a80*/  FFMA R20, R41.reuse, R36.reuse, R34 ;  /* 0x0000002429147223 */ /* 0x0c0fe20000000022 */
[----:B------:R-:W-:Y:S01]  /*3a90*/  FFMA R28, R42, R36, R33 ;  /* 0x000000242a1c7223 */ /* 0x000fe20000000021 */
[-C--:B------:R-:W-:Y:S01]  /*3aa0*/  FFMA R14, R40, R38.reuse, R25 ;  /* 0x00000026280e7223 */ /* 0x080fe20000000019 */
[-C--:B------:R-:W-:Y:S01]  /*3ab0*/  FFMA R22, R41, R38.reuse, R60 ;  /* 0x0000002629167223 */ /* 0x080fe2000000003c */
[C---:B------:R-:W-:Y:S01]  /*3ac0*/  FFMA R30, R42.reuse, R38, R23 ;  /* 0x000000262a1e7223 */ /* 0x040fe20000000017 */
[C---:B------:R-:W-:Y:S01]  /*3ad0*/  FFMA R36, R43.reuse, R36, R24 ;  /* 0x000000242b247223 */ /* 0x040fe20000000018 */
[----:B------:R-:W-:Y:S01]  /*3ae0*/  FFMA R38, R43, R38, R26 ;  /* 0x000000262b267223 */ /* 0x000fe2000000001a */
[----:B------:R-:W-:Y:S01]  /*3af0*/  FFMA R29, R42, R37, R61 ;  /* 0x000000252a1d7223 */ /* 0x000fe2000000003d */
[-C--:B------:R-:W-:Y:S01]  /*3b00*/  FFMA R15, R40, R39.reuse, R55 ;  /* 0x00000027280f7223 */ /* 0x080fe20000000037 */
[-C--:B------:R-:W-:Y:S01]  /*3b10*/  FFMA R23, R41, R39.reuse, R74 ;  /* 0x0000002729177223 */ /* 0x080fe2000000004a */
[----:B------:R-:W-:Y:S01]  /*3b20*/  FFMA R31, R42, R39, R31 ;  /* 0x000000272a1f7223 */ /* 0x000fe2000000001f */
[-C--:B-1----:R-:W-:Y:S01]  /*3b30*/  FFMA R8, R40, R44.reuse, R27 ;  /* 0x0000002c28087223 */ /* 0x082fe2000000001b */
[C---:B------:R-:W-:Y:S01]  /*3b40*/  FFMA R24, R42.reuse, R44, R75 ;  /* 0x0000002c2a187223 */ /* 0x040fe2000000004b */
[-C--:B------:R-:W-:Y:S01]  /*3b50*/  FFMA R26, R42, R46.reuse, R73 ;  /* 0x0000002e2a1a7223 */ /* 0x080fe20000000049 */
[C---:B------:R-:W-:Y:S01]  /*3b60*/  FFMA R37, R43.reuse, R37, R62 ;  /* 0x000000252b257223 */ /* 0x040fe2000000003e */
[----:B------:R-:W-:Y:S01]  /*3b70*/  FFMA R39, R43, R39, R84 ;  /* 0x000000272b277223 */ /* 0x000fe20000000054 */
        /* <DEDUP_REMOVED lines=8> */
[-C--:B------:R-:W-:Y:S01]  /*3c00*/  FFMA R27, R42, R47.reuse, R54 ;  /* 0x0000002f2a1b7223 */ /* 0x080fe20000000036 */
[C---:B------:R-:W-:Y:S01]  /*3c10*/  FFMA R35, R43.reuse, R47, R90 ;  /* 0x0000002f2b237223 */ /* 0x040fe2000000005a */
[C---:B------:R-:W-:Y:S01]  /*3c20*/  FFMA R32, R43.reuse, R44, R81 ;  /* 0x0000002c2b207223 */ /* 0x040fe20000000051 */
[CC--:B------:R-:W-:Y:S01]  /*3c30*/  FFMA R33, R43.reuse, R45.reuse, R92 ;  /* 0x0000002d2b217223 */ /* 0x0c0fe2000000005c */
[----:B------:R-:W-:Y:S01]  /*3c40*/  FFMA R34, R43, R46, R83 ;  /* 0x0000002e2b227223 */ /* 0x000fe20000000053 */
[C---:B--2---:R-:W-:Y:S01]  /*3c50*/  FFMA R59, R48.reuse, R44, R59 ;  /* 0x0000002c303b7223 */ /* 0x044fe2000000003b */
        /* <DEDUP_REMOVED lines=12> */
[----:B------:R-:W-:Y:S05]  /*3d20*/  BRA.U UP0, `(.L_x_13) ;  /* 0xffffffe100d87547 */ /* 0x000fea000b83ffff */
.L_x_3:
[----:B------:R-:W2:Y:S01]  /*3d30*/  LDCU.64 UR6, c[0x0][0x398] ;  /* 0x00007300ff0677ac */ /* 0x000ea20008000a00 */
[----:B------:R-:W-:Y:S01]  /*3d40*/  LEA R0, R0, UR4, 0x2 ;  /* 0x0000000400007c11 */ /* 0x000fe2000f8e10ff */
[----:B------:R-:W-:Y:S01]  /*3d50*/  BSSY.RECONVERGENT B0, `(.L_x_14) ;  /* 0x0000025000007945 */ /* 0x000fe20003800200 */
[----:B------:R-:W-:-:S04]  /*3d60*/  LEA R3, R3, R64, 0x2 ;  /* 0x0000004003037211 */ /* 0x000fc800078e10ff */
[C---:B------:R-:W-:Y:S02]  /*3d70*/  IADD3 R2, PT, PT, R3.reuse, 0x3, RZ ;  /* 0x0000000303027810 */ /* 0x040fe40007ffe0ff */
[C---:B------:R-:W-:Y:S02]  /*3d80*/  IADD3 R6, PT, PT, R3.reuse, 0x43, RZ ;  /* 0x0000004303067810 */ /* 0x040fe40007ffe0ff */
[----:B------:R-:W-:Y:S02]  /*3d90*/  IADD3 R7, PT, PT, R3, 0x40, RZ ;  /* 0x0000004003077810 */ /* 0x000fe40007ffe0ff */
[C---:B--2---:R-:W-:Y:S01]  /*3da0*/  ISETP.GE.AND P0, PT, R0.reuse, UR6, PT ;  /* 0x0000000600007c0c */ /* 0x044fe2000bf06270 */
[----:B------:R-:W-:-:S12]  /*3db0*/  IMAD R41, R0, UR7, R3 ;  /* 0x0000000700297c24 */ /* 0x000fd8000f8e0203 */
[----:B------:R-:W-:Y:S05]  /*3dc0*/  @P0 BRA `(.L_x_15) ;  /* 0x0000000000740947 */ /* 0x000fea0003800000 */
[----:B------:R-:W-:-:S13]  /*3dd0*/  ISETP.GE.AND P0, PT, R2, UR7, PT ;  /* 0x0000000702007c0c */ /* 0x000fda000bf06270 */
[----:B------:R-:W-:Y:S05]  /*3de0*/  @P0 BRA `(.L_x_16) ;  /* 0x0000000000440947 */ /* 0x000fea0003800000 */
[----:B------:R-:W2:Y:S01]  /*3df0*/  LDC.64 R4, c[0x0][0x390] ;  /* 0x0000e400ff047b82 */ /* 0x000ea20000000a00 */
[----:B------:R-:W-:Y:S01]  /*3e00*/  ISETP.GE.AND P0, PT, R6, UR7, PT ;  /* 0x0000000706007c0c */ /* 0x000fe2000bf06270 */
[----:B--2---:R-:W-:-:S05]  /*3e10*/  IMAD.WIDE R4, R41, 0x4, R4 ;  /* 0x0000000429047825 */ /* 0x004fca00078e0204 */
[----:B-1----:R2:W-:Y:S07]  /*3e20*/  STG.E.128 desc[UR10][R4.64], R8 ;  /* 0x0000000804007986 */ /* 0x0025ee000c101d0a */
[----:B------:R2:W-:Y:S01]  /*3e30*/  @!P0 STG.E.128 desc[UR10][R4.64+0x100], R12 ;  /* 0x0001000c04008986 */ /* 0x0005e2000c101d0a */
[----:B------:R-:W-:Y:S05]  /*3e40*/  @!P0 BRA `(.L_x_15) ;  /* 0x0000000000548947 */ /* 0x000fea0003800000 */
[----:B------:R-:W-:-:S13]  /*3e50*/  ISETP.GE.AND P0, PT, R7, UR7, PT ;  /* 0x0000000707007c0c */ /* 0x000fda000bf06270 */
[----:B------:R-:W-:Y:S05]  /*3e60*/  @P0 BRA `(.L_x_15) ;  /* 0x00000000004c0947 */ /* 0x000fea0003800000 */
[C---:B------:R-:W-:Y:S01]  /*3e70*/  IADD3 R40, PT, PT, R3.reuse, 0x41, RZ ;  /* 0x0000004103287810 */ /* 0x040fe20007ffe0ff */
[----:B------:R3:W-:Y:S03]  /*3e80*/  STG.E desc[UR10][R4.64+0x100], R59 ;  /* 0x0001003b04007986 */ /* 0x0007e6000c10190a */
[----:B------:R-:W-:Y:S02]  /*3e90*/  ISETP.GE.AND P0, PT, R40, UR7, PT ;  /* 0x0000000728007c0c */ /* 0x000fe4000bf06270 */
[----:B------:R-:W-:-:S11]  /*3ea0*/  IADD3 R40, PT, PT, R3, 0x42, RZ ;  /* 0x0000004203287810 */ /* 0x000fd60007ffe0ff */
[----:B------:R3:W-:Y:S01]  /*3eb0*/  @!P0 STG.E desc[UR10][R4.64+0x104], R65 ;  /* 0x0001044104008986 */ /* 0x0007e2000c10190a */
[----:B------:R-:W-:-:S13]  /*3ec0*/  ISETP.GE.AND P0, PT, R40, UR7, PT ;  /* 0x0000000728007c0c */ /* 0x000fda000bf06270 */
[----:B---3--:R-:W-:Y:S05]  /*3ed0*/  @P0 BRA `(.L_x_15) ;  /* 0x0000000000300947 */ /* 0x008fea0003800000 */
[----:B------:R3:W-:Y:S01]  /*3ee0*/  STG.E desc[UR10][R4.64+0x108], R69 ;  /* 0x0001084504007986 */ /* 0x0007e2000c10190a */
[----:B------:R-:W-:Y:S05]  /*3ef0*/  BRA `(.L_x_15) ;  /* 0x0000000000287947 */ /* 0x000fea0003800000 */
.L_x_16:
[----:B------:R-:W2:Y:S01]  /*3f00*/  LDC.64 R4, c[0x0][0x390] ;  /* 0x0000e400ff047b82 */ /* 0x000ea20000000a00 */
[C---:B------:R-:W-:Y:S02]  /*3f10*/  IADD3 R40, PT, PT, R3.reuse, 0x1, RZ ;  /* 0x0000000103287810 */ /* 0x040fe40007ffe0ff */
[C---:B------:R-:W-:Y:S02]  /*3f20*/  IADD3 R42, PT, PT, R3.reuse, 0x2, RZ ;  /* 0x00000002032a7810 */ /* 0x040fe40007ffe0ff */
[----:B------:R-:W-:Y:S02]  /*3f30*/  ISETP.GE.AND P0, PT, R3, UR7, PT ;  /* 0x0000000703007c0c */ /* 0x000fe4000bf06270 */
[----:B------:R-:W-:Y:S02]  /*3f40*/  ISETP.GE.AND P1, PT, R40, UR7, PT ;  /* 0x0000000728007c0c */ /* 0x000fe4000bf26270 */
[----:B------:R-:W-:Y:S01]  /*3f50*/  ISETP.GE.AND P2, PT, R42, UR7, PT ;  /* 0x000000072a007c0c */ /* 0x000fe2000bf46270 */
[----:B--2---:R-:W-:-:S08]  /*3f60*/  IMAD.WIDE R4, R41, 0x4, R4 ;  /* 0x0000000429047825 */ /* 0x004fd000078e0204 */
[----:B-1----:R4:W-:Y:S04]  /*3f70*/  @!P0 STG.E desc[UR10][R4.64], R8 ;  /* 0x0000000804008986 */ /* 0x0029e8000c10190a */
[----:B------:R4:W-:Y:S04]  /*3f80*/  @!P1 STG.E desc[UR10][R4.64+0x4], R9 ;  /* 0x0000040904009986 */ /* 0x0009e8000c10190a */
[----:B------:R4:W-:Y:S02]  /*3f90*/  @!P2 STG.E desc[UR10][R4.64+0x8], R10 ;  /* 0x0000080a0400a986 */ /* 0x0009e4000c10190a */
.L_x_15:
[----:B01----:R-:W-:Y:S05]  /*3fa0*/  BSYNC.RECONVERGENT B0 ;  /* 0x0000000000007941 */ /* 0x003fea0003800200 */
.L_x_14:
[----:B--234-:R-:W-:Y:S01]  /*3fb0*/  IADD3 R4, PT, PT, R0, 0x1, RZ ;  /* 0x0000000100047810 */ /* 0x01cfe20007ffe0ff */
[----:B------:R-:W-:Y:S01]  /*3fc0*/  BSSY.RECONVERGENT B0, `(.L_x_17) ;  /* 0x0000023000007945 */ /* 0x000fe20003800200 */
[----:B------:R-:W-:Y:S02]  /*3fd0*/  IADD3 R41, PT, PT, R41, UR7, RZ ;  /* 0x0000000729297c10 */ /* 0x000fe4000fffe0ff */
[----:B------:R-:W-:-:S13]  /*3fe0*/  ISETP.GE.AND P0, PT, R4, UR6, PT ;  /* 0x0000000604007c0c */ /* 0x000fda000bf06270 */
[----:B------:R-:W-:Y:S05]  /*3ff0*/  @P0 BRA `(.L_x_18) ;  /* 0x00000000007c0947 */ /* 0x000fea0003800000 */
[----:B------:R-:W-:-:S13]  /*4000*/  ISETP.GE.AND P0, PT, R2, UR7, PT ;  /* 0x0000000702007c0c */ /* 0x000fda000bf06270 */
[----:B------:R-:W-:Y:S05]  /*4010*/  @!P0 BRA `(.L_x_19) ;  /* 0x0000000000308947 */ /* 0x000fea0003800000 */
[----:B------:R-:W0:Y:S01]  /*4020*/  LDC.64 R4, c[0x0][0x390] ;  /* 0x0000e400ff047b82 */ /* 0x000e220000000a00 */
[C---:B------:R-:W-:Y:S02]  /*4030*/  IADD3 R40, PT, PT, R3.reuse, 0x1, RZ ;  /* 0x0000000103287810 */ /* 0x040fe40007ffe0ff */
[C---:B------:R-:W-:Y:S02]  /*4040*/  ISETP.GE.AND P0, PT, R3.reuse, UR7, PT ;  /* 0x0000000703007c0c */ /* 0x040fe4000bf06270 */
[----:B------:R-:W-:Y:S02]  /*4050*/  ISETP.GE.AND P1, PT, R40, UR7, PT ;  /* 0x0000000728007c0c */ /* 0x000fe4000bf26270 */
[----:B------:R-:W-:Y:S01]  /*4060*/  IADD3 R40, PT, PT, R3, 0x2, RZ ;  /* 0x0000000203287810 */ /* 0x000fe20007ffe0ff */
[----:B0-----:R-:W-:-:S10]  /*4070*/  IMAD.WIDE R4, R41, 0x4, R4 ;  /* 0x0000000429047825 */ /* 0x001fd400078e0204 */
[----:B------:R0:W-:Y:S04]  /*4080*/  @!P1 STG.E desc[UR10][R4.64+0x4], R17 ;  /* 0x0000041104009986 */ /* 0x0001e8000c10190a */
[----:B------:R0:W-:Y:S01]  /*4090*/  @!P0 STG.E desc[UR10][R4.64], R16 ;  /* 0x0000001004008986 */ /* 0x0001e2000c10190a */
[----:B------:R-:W-:-:S13]  /*40a0*/  ISETP.GE.AND P0, PT, R40, UR7, PT ;  /* 0x0000000728007c0c */ /* 0x000fda000bf06270 */
[----:B0-----:R-:W-:Y:S05]  /*40b0*/  @P0 BRA `(.L_x_18) ;  /* 0x00000000004c0947 */ /* 0x001fea0003800000 */
[----:B------:R0:W-:Y:S01]  /*40c0*/  STG.E desc[UR10][R4.64+0x8], R18 ;  /* 0x0000081204007986 */ /* 0x0001e2000c10190a */
[----:B------:R-:W-:Y:S05]  /*40d0*/  BRA `(.L_x_18) ;  /* 0x0000000000447947 */ /* 0x000fea0003800000 */
.L_x_19:
[----:B------:R-:W0:Y:S01]  /*40e0*/  LDC.64 R4, c[0x0][0x390] ;  /* 0x0000e400ff047b82 */ /* 0x000e220000000a00 */
[----:B------:R-:W-:Y:S01]  /*40f0*/  ISETP.GE.AND P0, PT, R6, UR7, PT ;  /* 0x0000000706007c0c */ /* 0x000fe2000bf06270 */
[----:B0-----:R-:W-:-:S05]  /*4100*/  IMAD.WIDE R4, R41, 0x4, R4 ;  /* 0x0000000429047825 */ /* 0x001fca00078e0204 */
[----:B------:R0:W-:Y:S07]  /*4110*/  STG.E.128 desc[UR10][R4.64], R16 ;  /* 0x0000001004007986 */ /* 0x0001ee000c101d0a */
        /* <DEDUP_REMOVED lines=9> */
[----:B--2---:R-:W-:Y:S05]  /*41b0*/  @P0 BRA `(.L_x_18) ;  /* 0x00000000000c0947 */ /* 0x004fea0003800000 */
[----:B------:R2:W-:Y:S01]  /*41c0*/  STG.E desc[UR10][R4.64+0x108], R73 ;  /* 0x0001084904007986 */ /* 0x0005e2000c10190a */
[----:B------:R-:W-:Y:S05]  /*41d0*/  BRA `(.L_x_18) ;  /* 0x0000000000047947 */ /* 0x000fea0003800000 */
.L_x_20:
[----:B------:R1:W-:Y:S02]  /*41e0*/  STG.E.128 desc[UR10][R4.64+0x100], R20 ;  /* 0x0001001404007986 */ /* 0x0003e4000c101d0a */
.L_x_18:
[----:B------:R-:W-:Y:S05]  /*41f0*/  BSYNC.RECONVERGENT B0 ;  /* 0x0000000000007941 */ /* 0x000fea0003800200 */
.L_x_17:
[----:B012---:R-:W-:Y:S01]  /*4200*/  IADD3 R4, PT, PT, R0, 0x2, RZ ;  /* 0x0000000200047810 */ /* 0x007fe20007ffe0ff */
        /* <DEDUP_REMOVED lines=15> */
[----:B---3--:R-:W-:Y:S05]  /*4300*/  @P0 BRA `(.L_x_22) ;  /* 0x00000000004c0947 */ /* 0x008fea0003800000 */
[----:B------:R3:W-:Y:S01]  /*4310*/  STG.E desc[UR10][R4.64+0x8], R26 ;  /* 0x0000081a04007986 */ /* 0x0007e2000c10190a */
[----:B------:R-:W-:Y:S05]  /*4320*/  BRA `(.L_x_22) ;  /* 0x0000000000447947 */ /* 0x000fea0003800000 */
.L_x_23:
        /* <DEDUP_REMOVED lines=16> */
.L_x_24:
[----:B------:R1:W-:Y:S02]  /*4430*/  STG.E.128 desc[UR10][R4.64+0x100], R28 ;  /* 0x0001001c04007986 */ /* 0x0003e4000c101d0a */
.L_x_22:
[----:B------:R-:W-:Y:S05]  /*4440*/  BSYNC.RECONVERGENT B0 ;  /* 0x0000000000007941 */ /* 0x000fea0003800200 */
.L_x_21:
[----:B0123--:R-:W-:Y:S01]  /*4450*/  IADD3 R4, PT, PT, R0, 0x3, RZ ;  /* 0x0000000300047810 */ /* 0x00ffe20007ffe0ff */
[----:B------:R-:W-:Y:S03]  /*4460*/  BSSY.RECONVERGENT B0, `(.L_x_25) ;  /* 0x0000023000007945 */ /* 0x000fe60003800200 */
[----:B------:R-:W-:-:S13]  /*4470*/  ISETP.GE.AND P0, PT, R4, UR6, PT ;  /* 0x0000000604007c0c */ /* 0x000fda000bf06270 */
[----:B------:R-:W-:Y:S05]  /*4480*/  @P0 BRA `(.L_x_26) ;  /* 0x0000000000800947 */ /* 0x000fea0003800000 */
[----:B------:R-:W-:Y:S02]  /*4490*/  ISETP.GE.AND P0, PT, R2, UR7, PT ;  /* 0x0000000702007c0c */ /* 0x000fe4000bf06270 */
[----:B------:R-:W-:-:S11]  /*44a0*/  IADD3 R41, PT, PT, R41, UR7, RZ ;  /* 0x0000000729297c10 */ /* 0x000fd6000fffe0ff */
        /* <DEDUP_REMOVED lines=13> */
.L_x_27:
        /* <DEDUP_REMOVED lines=13> */
[----:B-1----:R-:W-:Y:S05]  /*4650*/  @P0 BRA `(.L_x_26) ;  /* 0x00000000000c0947 */ /* 0x002fea0003800000 */
[----:B------:R1:W-:Y:S01]  /*4660*/  STG.E desc[UR10][R4.64+0x108], R75 ;  /* 0x0001084b04007986 */ /* 0x0003e2000c10190a */
[----:B------:R-:W-:Y:S05]  /*4670*/  BRA `(.L_x_26) ;  /* 0x0000000000047947 */ /* 0x000fea0003800000 */
.L_x_28:
[----:B------:R2:W-:Y:S02]  /*4680*/  STG.E.128 desc[UR10][R4.64+0x100], R36 ;  /* 0x0001002404007986 */ /* 0x0005e4000c101d0a */
.L_x_26:
[----:B------:R-:W-:Y:S05]  /*4690*/  BSYNC.RECONVERGENT B0 ;  /* 0x0000000000007941 */ /* 0x000fea0003800200 */
.L_x_25:
[----:B0123--:R-:W-:Y:S01]  /*46a0*/  IADD3 R4, PT, PT, R0, 0x40, RZ ;  /* 0x0000004000047810 */ /* 0x00ffe20007ffe0ff */
[----:B------:R-:W-:Y:S03]  /*46b0*/  BSSY.RECONVERGENT B0, `(.L_x_29) ;  /* 0x0000021000007945 */ /* 0x000fe60003800200 */
[C---:B------:R-:W-:Y:S01]  /*46c0*/  ISETP.GE.AND P0, PT, R4.reuse, UR6, PT ;  /* 0x0000000604007c0c */ /* 0x040fe2000bf06270 */
[----:B------:R-:W-:-:S12]  /*46d0*/  IMAD R41, R4, UR7, R3 ;  /* 0x0000000704297c24 */ /* 0x000fd8000f8e0203 */
[----:B------:R-:W-:Y:S05]  /*46e0*/  @P0 BRA `(.L_x_30) ;  /* 0x0000000000740947 */ /* 0x000fea0003800000 */
[----:B------:R-:W-:-:S13]  /*46f0*/  ISETP.GE.AND P0, PT, R2, UR7, PT ;  /* 0x0000000702007c0c */ /* 0x000fda000bf06270 */
[----:B------:R-:W-:Y:S05]  /*4700*/  @P0 BRA `(.L_x_31) ;  /* 0x0000000000440947 */ /* 0x000fea0003800000 */
[----:B------:R-:W0:Y:S01]  /*4710*/  LDC.64 R4, c[0x0][0x390] ;  /* 0x0000e400ff047b82 */ /* 0x000e220000000a00 */
[----:B------:R-:W-:Y:S01]  /*4720*/  ISETP.GE.AND P0, PT, R6, UR7, PT ;  /* 0x0000000706007c0c */ /* 0x000fe2000bf06270 */
[----:B0-----:R-:W-:-:S05]  /*4730*/  IMAD.WIDE R4, R41, 0x4, R4 ;  /* 0x0000000429047825 */ /* 0x001fca00078e0204 */
[----:B------:R0:W-:Y:S07]  /*4740*/  STG.E.128 desc[UR10][R4.64], R8 ;  /* 0x0000000804007986 */ /* 0x0001ee000c101d0a */
[----:B------:R0:W-:Y:S01]  /*4750*/  @!P0 STG.E.128 desc[UR10][R4.64+0x100], R12 ;  /* 0x0001000c04008986 */ /* 0x0001e2000c101d0a */
[----:B------:R-:W-:Y:S05]  /*4760*/  @!P0 BRA `(.L_x_30) ;  /* 0x0000000000548947 */ /* 0x000fea0003800000 */
[----:B------:R-:W-:-:S13]  /*4770*/  ISETP.GE.AND P0, PT, R7, UR7, PT ;  /* 0x0000000707007c0c */ /* 0x000fda000bf06270 */
[----:B------:R-:W-:Y:S05]  /*4780*/  @P0 BRA `(.L_x_30) ;  /* 0x00000000004c0947 */ /* 0x000fea0003800000 */
[C---:B0-----:R-:W-:Y:S01]  /*4790*/  IADD3 R8, PT, PT, R3.reuse, 0x41, RZ ;  /* 0x0000004103087810 */ /* 0x041fe20007ffe0ff */
        /* <DEDUP_REMOVED lines=8> */
.L_x_31:
[----:B------:R-:W0:Y:S01]  /*4820*/  LDC.64 R4, c[0x0][0x390] ;  /* 0x0000e400ff047b82 */ /* 0x000e220000000a00 */
[C---:B------:R-:W-:Y:S02]  /*4830*/  IADD3 R11, PT, PT, R3.reuse, 0x1, RZ ;  /* 0x00000001030b7810 */ /* 0x040fe40007ffe0ff */
[C---:B------:R-:W-:Y:S02]  /*4840*/  IADD3 R12, PT, PT, R3.reuse, 0x2, RZ ;  /* 0x00000002030c7810 */ /* 0x040fe40007ffe0ff */
[----:B------:R-:W-:Y:S02]  /*4850*/  ISETP.GE.AND P0, PT, R3, UR7, PT ;  /* 0x0000000703007c0c */ /* 0x000fe4000bf06270 */
[----:B------:R-:W-:Y:S02]  /*4860*/  ISETP.GE.AND P1, PT, R11, UR7, PT ;  /* 0x000000070b007c0c */ /* 0x000fe4000bf26270 */
[----:B------:R-:W-:Y:S01]  /*4870*/  ISETP.GE.AND P2, PT, R12, UR7, PT ;  /* 0x000000070c007c0c */ /* 0x000fe2000bf46270 */
[----:B0-----:R-:W-:-:S08]  /*4880*/  IMAD.WIDE R4, R41, 0x4, R4 ;  /* 0x0000000429047825 */ /* 0x001fd000078e0204 */
[----:B------:R2:W-:Y:S04]  /*4890*/  @!P0 STG.E desc[UR10][R4.64], R8 ;  /* 0x0000000804008986 */ /* 0x0005e8000c10190a */
[----:B------:R2:W-:Y:S04]  /*48a0*/  @!P1 STG.E desc[UR10][R4.64+0x4], R9 ;  /* 0x0000040904009986 */ /* 0x0005e8000c10190a */
[----:B------:R2:W-:Y:S02]  /*48b0*/  @!P2 STG.E desc[UR10][R4.64+0x8], R10 ;  /* 0x0000080a0400a986 */ /* 0x0005e4000c10190a */
.L_x_30:
[----:B------:R-:W-:Y:S05]  /*48c0*/  BSYNC.RECONVERGENT B0 ;  /* 0x0000000000007941 */ /* 0x000fea0003800200 */
.L_x_29:
        /* <DEDUP_REMOVED lines=19> */
.L_x_34:
        /* <DEDUP_REMOVED lines=16> */
.L_x_35:
[----:B------:R1:W-:Y:S02]  /*4b00*/  STG.E.128 desc[UR10][R4.64+0x100], R20 ;  /* 0x0001001404007986 */ /* 0x0003e4000c101d0a */
.L_x_33:
[----:B------:R-:W-:Y:S05]  /*4b10*/  BSYNC.RECONVERGENT B0 ;  /* 0x0000000000007941 */ /* 0x000fea0003800200 */
.L_x_32:
[----:B0123--:R-:W-:Y:S01]  /*4b20*/  IADD3 R4, PT, PT, R0, 0x42, RZ ;  /* 0x0000004200047810 */ /* 0x00ffe20007ffe0ff */
        /* <DEDUP_REMOVED lines=18> */
.L_x_38:
        /* <DEDUP_REMOVED lines=16> */
.L_x_39:
[----:B------:R1:W-:Y:S02]  /*4d50*/  STG.E.128 desc[UR10][R4.64+0x100], R28 ;  /* 0x0001001c04007986 */ /* 0x0003e4000c101d0a */
.L_x_37:
[----:B------:R-:W-:Y:S05]  /*4d60*/  BSYNC.RECONVERGENT B0 ;  /* 0x0000000000007941 */ /* 0x000fea0003800200 */
.L_x_36:
[----:B------:R-:W-:-:S04]  /*4d70*/  IADD3 R0, PT, PT, R0, 0x43, RZ ;  /* 0x0000004300007810 */ /* 0x000fc80007ffe0ff */
[----:B------:R-:W-:-:S13]  /*4d80*/  ISETP.GE.AND P0, PT, R0, UR6, PT ;  /* 0x0000000600007c0c */ /* 0x000fda000bf06270 */
[----:B------:R-:W-:Y:S05]  /*4d90*/  @P0 EXIT ;  /* 0x000000000000094d */ /* 0x000fea0003800000 */
[----:B------:R-:W-:Y:S02]  /*4da0*/  ISETP.GE.AND P0, PT, R2, UR7, PT ;  /* 0x0000000702007c0c */ /* 0x000fe4000bf06270 */
[----:B------:R-:W-:-:S11]  /*4db0*/  IADD3 R41, PT, PT, R41, UR7, RZ ;  /* 0x0000000729297c10 */ /* 0x000fd6000fffe0ff */
[----:B------:R-:W-:Y:S05]  /*4dc0*/  @!P0 BRA `(.L_x_40) ;  /* 0x0000000000308947 */ /* 0x000fea0003800000 */
[----:B012---:R-:W0:Y:S01]  /*4dd0*/  LDC.64 R4, c[0x0][0x390] ;  /* 0x0000e400ff047b82 */ /* 0x007e220000000a00 */
[C---:B------:R-:W-:Y:S02]  /*4de0*/  ISETP.GE.AND P0, PT, R3.reuse, UR7, PT ;  /* 0x0000000703007c0c */ /* 0x040fe4000bf06270 */
[C---:B------:R-:W-:Y:S02]  /*4df0*/  IADD3 R0, PT, PT, R3.reuse, 0x1, RZ ;  /* 0x0000000103007810 */ /* 0x040fe40007ffe0ff */
[----:B------:R-:W-:Y:S02]  /*4e00*/  IADD3 R3, PT, PT, R3, 0x2, RZ ;  /* 0x0000000203037810 */ /* 0x000fe40007ffe0ff */
[----:B------:R-:W-:Y:S01]  /*4e10*/  ISETP.GE.AND P1, PT, R0, UR7, PT ;  /* 0x0000000700007c0c */ /* 0x000fe2000bf26270 */
[----:B0-----:R-:W-:-:S06]  /*4e20*/  IMAD.WIDE R4, R41, 0x4, R4 ;  /* 0x0000000429047825 */ /* 0x001fcc00078e0204 */
[----:B------:R0:W-:Y:S01]  /*4e30*/  @!P0 STG.E desc[UR10][R4.64], R32 ;  /* 0x0000002004008986 */ /* 0x0001e2000c10190a */
[----:B------:R-:W-:-:S05]  /*4e40*/  ISETP.GE.AND P0, PT, R3, UR7, PT ;  /* 0x0000000703007c0c */ /* 0x000fca000bf06270 */
[----:B------:R0:W-:Y:S08]  /*4e50*/  @!P1 STG.E desc[UR10][R4.64+0x4], R33 ;  /* 0x0000042104009986 */ /* 0x0001f0000c10190a */
[----:B------:R-:W-:Y:S05]  /*4e60*/  @P0 EXIT ;  /* 0x000000000000094d */ /* 0x000fea0003800000 */
[----:B------:R-:W-:Y:S01]  /*4e70*/  STG.E desc[UR10][R4.64+0x8], R34 ;  /* 0x0000082204007986 */ /* 0x000fe2000c10190a */
[----:B------:R-:W-:Y:S05]  /*4e80*/  EXIT ;  /* 0x000000000000794d */ /* 0x000fea0003800000 */
.L_x_40:
[----:B012---:R-:W0:Y:S01]  /*4e90*/  LDC.64 R4, c[0x0][0x390] ;  /* 0x0000e400ff047b82 */ /* 0x007e220000000a00 */
[----:B------:R-:W-:Y:S01]  /*4ea0*/  ISETP.GE.AND P0, PT, R6, UR7, PT ;  /* 0x0000000706007c0c */ /* 0x000fe2000bf06270 */
[----:B0-----:R-:W-:-:S05]  /*4eb0*/  IMAD.WIDE R4, R41, 0x4, R4 ;  /* 0x0000000429047825 */ /* 0x001fca00078e0204 */
[----:B------:R0:W-:Y:S07]  /*4ec0*/  STG.E.128 desc[UR10][R4.64], R32 ;  /* 0x0000002004007986 */ /* 0x0001ee000c101d0a */
[----:B------:R-:W-:Y:S05]  /*4ed0*/  @!P0 BRA `(.L_x_41) ;  /* 0x00000000002c8947 */ /* 0x000fea0003800000 */
[----:B------:R-:W-:-:S13]  /*4ee0*/  ISETP.GE.AND P0, PT, R7, UR7, PT ;  /* 0x0000000707007c0c */ /* 0x000fda000bf06270 */
[----:B------:R-:W-:Y:S05]  /*4ef0*/  @P0 EXIT ;  /* 0x000000000000094d */ /* 0x000fea0003800000 */
[C---:B------:R-:W-:Y:S01]  /*4f00*/  IADD3 R0, PT, PT, R3.reuse, 0x41, RZ ;  /* 0x0000004103007810 */ /* 0x040fe20007ffe0ff */
[----:B------:R1:W-:Y:S01]  /*4f10*/  STG.E desc[UR10][R4.64+0x100], R74 ;  /* 0x0001004a04007986 */ /* 0x0003e2000c10190a */
[----:B------:R-:W-:Y:S02]  /*4f20*/  IADD3 R3, PT, PT, R3, 0x42, RZ ;  /* 0x0000004203037810 */ /* 0x000fe40007ffe0ff */
[----:B------:R-:W-:Y:S02]  /*4f30*/  ISETP.GE.AND P0, PT, R0, UR7, PT ;  /* 0x0000000700007c0c */ /* 0x000fe4000bf06270 */
[----:B------:R-:W-:-:S11]  /*4f40*/  ISETP.GE.AND P1, PT, R3, UR7, PT ;  /* 0x0000000703007c0c */ /* 0x000fd6000bf26270 */
[----:B------:R1:W-:Y:S02]  /*4f50*/  @!P0 STG.E desc[UR10][R4.64+0x104], R76 ;  /* 0x0001044c04008986 */ /* 0x0003e4000c10190a */
[----:B------:R-:W-:Y:S05]  /*4f60*/  @P1 EXIT ;  /* 0x000000000000194d */ /* 0x000fea0003800000 */
[----:B------:R-:W-:Y:S01]  /*4f70*/  STG.E desc[UR10][R4.64+0x108], R75 ;  /* 0x0001084b04007986 */ /* 0x000fe2000c10190a */
[----:B------:R-:W-:Y:S05]  /*4f80*/  EXIT ;  /* 0x000000000000794d */ /* 0x000fea0003800000 */
.L_x_41:
[----:B------:R-:W-:Y:S01]  /*4f90*/  STG.E.128 desc[UR10][R4.64+0x100], R36 ;  /* 0x0001002404007986 */ /* 0x000fe2000c101d0a */
[----:B------:R-:W-:Y:S05]  /*4fa0*/  EXIT ;  /* 0x000000000000794d */ /* 0x000fea0003800000 */
.L_x_42:
        /* <DEDUP_REMOVED lines=13> */
.L_x_102:


//--------------------- .text._Z16mySgemmV1AlignedPfS_S_iii --------------------------
	.section	.text._Z16mySgemmV1AlignedPfS_S_iii,"ax",@progbits
	.align	128
        .global         _Z16mySgemmV1AlignedPfS_S_iii
        .type           _Z16mySgemmV1AlignedPfS_S_iii,@function
        .size           _Z16mySgemmV1AlignedPfS_S_iii,(.L_x_103 - _Z16mySgemmV1AlignedPfS_S_iii)
        .other          _Z16mySgemmV1AlignedPfS_S_iii,@"STO_CUDA_ENTRY STV_DEFAULT"
_Z16mySgemmV1AlignedPfS_S_iii:
.text._Z16mySgemmV1AlignedPfS_S_iii:
[----:B------:R-:W-:Y:S01]  /*0000*/  LDC R1, c[0x0][0x37c] ;  /* 0x0000df00ff017b82 */ /* 0x000fe20000000800 */
[----:B------:R-:W0:Y:S01]  /*0010*/  S2R R0, SR_TID.X ;  /* 0x0000000000007919 */ /* 0x000e220000002100 */
[----:B------:R-:W1:Y:S06]  /*0020*/  LDCU UR5, c[0x0][0x3a0] ;  /* 0x00007400ff0577ac */ /* 0x000e6c0008000800 */
[----:B------:R-:W2:Y:S01]  /*0030*/  S2UR UR7, SR_CTAID.Y ;  /* 0x00000000000779c3 */ /* 0x000ea20000002600 */
[----:B------:R-:W-:Y:S01]  /*0040*/  CS2R R70, SRZ ;  /* 0x0000000000467805 */ /* 0x000fe2000001ff00 */
[----:B------:R-:W0:Y:S01]  /*0050*/  S2R R3, SR_TID.Y ;  /* 0x0000000000037919 */ /* 0x000e220000002200 */
[----:B------:R-:W0:Y:S01]  /*0060*/  LDCU UR4, c[0x0][0x360] ;  /* 0x00006c00ff0477ac */ /* 0x000e220008000800 */
[----:B------:R-:W-:-:S02]  /*0070*/  CS2R R68, SRZ ;  /* 0x0000000000447805 */ /* 0x000fc4000001ff00 */
[----:B------:R-:W-:Y:S02]  /*0080*/  CS2R R66, SRZ ;  /* 0x0000000000427805 */ /* 0x000fe4000001ff00 */
[----:B------:R-:W-:Y:S02]  /*0090*/  CS2R R64, SRZ ;  /* 0x0000000000407805 */ /* 0x000fe4000001ff00 */
[----:B------:R-:W-:Y:S01]  /*00a0*/  CS2R R62, SRZ ;  /* 0x00000000003e7805 */ /* 0x000fe2000001ff00 */
[----:B------:R-:W3:Y:S01]  /*00b0*/  S2UR UR6, SR_CTAID.X ;  /* 0x00000000000679c3 */ /* 0x000ee20000002500 */
[----:B------:R-:W-:Y:S02]  /*00c0*/  CS2R R60, SRZ ;  /* 0x00000000003c7805 */ /* 0x000fe4000001ff00 */
[----:B------:R-:W-:Y:S02]  /*00d0*/  CS2R R58, SRZ ;  /* 0x00000000003a7805 */ /* 0x000fe4000001ff00 */
        /* <DEDUP_REMOVED lines=13> */
[----:B--2---:R-:W-:-:S02]  /*01b0*/  MOV R4, UR7 ;  /* 0x0000000700047c02 */ /* 0x004fc40008000f00 */
        /* <DEDUP_REMOVED lines=9> */
[----:B0-----:R-:W-:Y:S01]  /*0250*/  IMAD R6, R3, UR4, R0 ;  /* 0x0000000403067c24 */ /* 0x001fe2000f8e0200 */
[----:B------:R-:W-:Y:S02]  /*0260*/  CS2R R14, SRZ ;  /* 0x00000000000e7805 */ /* 0x000fe4000001ff00 */
[----:B------:R-:W-:Y:S02]  /*0270*/  CS2R R12, SRZ ;  /* 0x00000000000c7805 */ /* 0x000fe4000001ff00 */
[----:B------:R-:W-:-:S02]  /*0280*/  CS2R R10, SRZ ;  /* 0x00000000000a7805 */ /* 0x000fc4000001ff00 */
[----:B------:R-:W-:Y:S02]  /*0290*/  CS2R R8, SRZ ;  /* 0x0000000000087805 */ /* 0x000fe4000001ff00 */
[----:B------:R-:W-:Y:S01]  /*02a0*/  SHF.R.U32.HI R7, RZ, 0x1, R6 ;  /* 0x00000001ff077819 */ /* 0x000fe20000011606 */
[----:B------:R-:W0:Y:S01]  /*02b0*/  LDCU.64 UR8, c[0x0][0x358] ;  /* 0x00006b00ff0877ac */ /* 0x000e220008000a00 */
[----:B---3--:R-:W-:Y:S02]  /*02c0*/  MOV R5, UR6 ;  /* 0x0000000600057c02 */ /* 0x008fe40008000f00 */
[----:B------:R-:W-:Y:S01]  /*02d0*/  LEA R100, R4, R7, 0x7 ;  /* 0x0000000704647211 */ /* 0x000fe200078e38ff */
[----:B------:R-:W-:Y:S06]  /*02e0*/  BRA.U !UP0, `(.L_x_43) ;  /* 0x00000029084c7547 */ /* 0x000fec000b800000 */
[----:B------:R-:W1:Y:S01]  /*02f0*/  LDCU UR6, c[0x0][0x39c] ;  /* 0x00007380ff0677ac */ /* 0x000e620008000800 */
[----:B------:R-:W-:Y:S01]  /*0300*/  SHF.L.U32 R5, R5, 0x7, RZ ;  /* 0x0000000705057819 */ /* 0x000fe200000006ff */
[----:B------:R-:W-:Y:S01]  /*0310*/  HFMA2 R71, -RZ, RZ, 0, 0 ;  /* 0x00000000ff477431 */ /* 0x000fe200000001ff */
[----:B------:R-:W-:Y:S01]  /*0320*/  SHF.R.U32.HI R2, RZ, 0x5, R6 ;  /* 0x00000005ff027819 */ /* 0x000fe20000011606 */
[----:B------:R-:W-:Y:S01]  /*0330*/  UIADD3 UR4, UPT, UPT, UR5, 0x7, URZ ;  /* 0x0000000705047890 */ /* 0x000fe2000fffe0ff */
[----:B------:R-:W-:Y:S01]  /*0340*/  SHF.L.U32 R6, R6, 0x2, RZ ;  /* 0x0000000206067819 */ /* 0x000fe200000006ff */
[----:B------:R-:W2:Y:S03]  /*0350*/  LDCU UR12, c[0x0][0x3a0] ;  /* 0x00007400ff0c77ac */ /* 0x000ea60008000800 */
[----:B------:R-:W-:Y:S01]  /*0360*/  LOP3.LUT R7, R6, 0x7c, RZ, 0xc0, !PT ;  /* 0x0000007c06077812 */ /* 0x000fe200078ec0ff */
[----:B------:R-:W-:Y:S01]  /*0370*/  USHF.R.U32.HI UR4, URZ, 0x3, UR4 ;  /* 0x00000003ff047899 */ /* 0x000fe20008011604 */
[----:B------:R-:W3:Y:S03]  /*0380*/  LDCU UR11, c[0x0][0x398] ;  /* 0x00007300ff0b77ac */ /* 0x000ee60008000800 */
[----:B------:R-:W-:Y:S01]  /*0390*/  UIADD3 UR4, UPT, UPT, -UR4, URZ, URZ ;  /* 0x000000ff04047290 */ /* 0x000fe2000fffe1ff */
[----:B-1----:R-:W-:Y:S01]  /*03a0*/  IMAD R72, R2, UR6, R5 ;  /* 0x0000000602487c24 */ /* 0x002fe2000f8e0205 */
[----:B------:R-:W-:-:S04]  /*03b0*/  LOP3.LUT R5, R6, 0x4, RZ, 0xc0, !PT ;  /* 0x0000000406057812 */ /* 0x000fc800078ec0ff */
[----:B------:R-:W-:Y:S01]  /*03c0*/  IADD3 R7, PT, PT, R7, R72, RZ ;  /* 0x0000004807077210 */ /* 0x000fe20007ffe0ff */
[----:B------:R-:W-:Y:S01]  /*03d0*/  IMAD R100, R100, UR5, R5 ;  /* 0x0000000564647c24 */ /* 0x000fe2000f8e0205 */
[----:B--2---:R-:W-:-:S07]  /*03e0*/  LOP3.LUT R6, R5, 0x1, RZ, 0xfc, !PT ;  /* 0x0000000105067812 */ /* 0x004fce00078efcff */
.L_x_48:
[----:B------:R-:W1:Y:S01]  /*03f0*/  S2R R5, SR_CTAID.X ;  /* 0x0000000000057919 */ /* 0x000e620000002500 */
[----:B------:R-:W2:Y:S01]  /*0400*/  LDCU UR5, c[0x0][0x360] ;  /* 0x00006c00ff0577ac */ /* 0x000ea20008000800 */
[----:B------:R-:W4:Y:S01]  /*0410*/  LDC R108, c[0x0][0x39c] ;  /* 0x0000e700ff6c7b82 */ /* 0x000f220000000800 */
[----:B------:R-:W-:Y:S02]  /*0420*/  ISETP.GE.AND P0, PT, R2, UR12, PT ;  /* 0x0000000c02007c0c */ /* 0x000fe4000bf06270 */
[----:B------:R-:W-:Y:S01]  /*0430*/  IADD3 R80, PT, PT, R6, 0x2, RZ ;  /* 0x0000000206507810 */ /* 0x000fe20007ffe0ff */
[----:B--2---:R-:W-:-:S05]  /*0440*/  IMAD R76, R3, UR5, R0 ;  /* 0x00000005034c7c24 */ /* 0x004fca000f8e0200 */
[----:B------:R-:W-:-:S04]  /*0450*/  SHF.L.U32 R0, R76, 0x2, RZ ;  /* 0x000000024c007819 */ /* 0x000fc800000006ff */
[----:B------:R-:W-:-:S04]  /*0460*/  LOP3.LUT R0, R0, 0x7c, RZ, 0xc0, !PT ;  /* 0x0000007c00007812 */ /* 0x000fc800078ec0ff */
[----:B-1----:R-:W-:-:S04]  /*0470*/  LEA R85, R5, R0, 0x7 ;  /* 0x0000000005557211 */ /* 0x002fc800078e38ff */
[----:B------:R-:W-:-:S04]  /*0480*/  IADD3 R3, PT, PT, R85, 0x3, RZ ;  /* 0x0000000355037810 */ /* 0x000fc80007ffe0ff */
[----:B----4-:R-:W-:Y:S02]  /*0490*/  ISETP.GE.OR P5, PT, R3, R108, P0 ;  /* 0x0000006c0300720c */ /* 0x010fe400007a6670 */
[----:B------:R-:W-:-:S04]  /*04a0*/  SHF.R.U32.HI R3, RZ, 0x1, R76 ;  /* 0x00000001ff037819 */ /* 0x000fc8000001164c */
[----:B------:R-:W-:-:S04]  /*04b0*/  LEA R77, R4, R3, 0x7 ;  /* 0x00000003044d7211 */ /* 0x000fc800078e38ff */
[----:B---3--:R-:W-:-:S03]  /*04c0*/  ISETP.GE.AND P1, PT, R77, UR11, PT ;  /* 0x0000000b4d007c0c */ /* 0x008fc6000bf26270 */
[----:B------:R-:W1:Y:S01]  /*04d0*/  @!P5 LDC.64 R104, c[0x0][0x388] ;  /* 0x0000e200ff68db82 */ /* 0x000e620000000a00 */
[----:B------:R-:W-:-:S13]  /*04e0*/  ISETP.GE.OR P1, PT, R80, UR12, P1 ;  /* 0x0000000c50007c0c */ /* 0x000fda0008f26670 */
[----:B------:R-:W2:Y:S01]  /*04f0*/  @!P1 LDC.64 R72, c[0x0][0x380] ;  /* 0x0000e000ff489b82 */ /* 0x000ea20000000a00 */
[----:B-1----:R-:W-:-:S06]  /*0500*/  @!P5 IMAD.WIDE R104, R7, 0x4, R104 ;  /* 0x000000040768d825 */ /* 0x002fcc00078e0268 */
[----:B0-----:R-:W5:Y:S01]  /*0510*/  @!P5 LDG.E.128.CONSTANT R104, desc[UR8][R104.64] ;  /* 0x000000086868d981 */ /* 0x001f62000c1e9d00 */
[----:B--2---:R-:W-:-:S06]  /*0520*/  @!P1 IMAD.WIDE.U32 R72, R100, 0x4, R72 ;  /* 0x0000000464489825 */ /* 0x004fcc00078e0048 */
[----:B------:R-:W5:Y:S01]  /*0530*/  @!P1 LDG.E.128.CONSTANT R72, desc[UR8][R72.64] ;  /* 0x0000000848489981 */ /* 0x000f62000c1e9d00 */
[----:B------:R-:W0:Y:S01]  /*0540*/  S2UR UR6, SR_CgaCtaId ;  /* 0x00000000000679c3 */ /* 0x000e220000008800 */
[----:B------:R-:W-:Y:S01]  /*0550*/  SHF.L.U32 R76, R76, 0x4, RZ ;  /* 0x000000044c4c7819 */ /* 0x000fe200000006ff */
[----:B------:R-:W-:Y:S01]  /*0560*/  UMOV UR5, 0x400 ;  /* 0x0000040000057882 */ /* 0x000fe20000000000 */
[----:B------:R-:W1:Y:S01]  /*0570*/  S2R R3, SR_TID.Y ;  /* 0x0000000000037919 */ /* 0x000e620000002200 */
[----:B------:R-:W-:Y:S01]  /*0580*/  BSSY.RECONVERGENT B0, `(.L_x_44) ;  /* 0x0000021000007945 */ /* 0x000fe20003800200 */
[C---:B------:R-:W-:Y:S01]  /*0590*/  LOP3.LUT R78, R76.reuse, 0xffffffe0, RZ, 0xc0, !PT ;  /* 0xffffffe04c4e7812 */ /* 0x040fe200078ec0ff */
[----:B------:R-:W2:Y:S01]  /*05a0*/  S2R R0, SR_TID.X ;  /* 0x0000000000007919 */ /* 0x000ea20000002100 */
[----:B------:R-:W-:Y:S01]  /*05b0*/  LOP3.LUT R79, R76, 0x10, RZ, 0xc0, !PT ;  /* 0x000000104c4f7812 */ /* 0x000fe200078ec0ff */
[----:B0-----:R-:W-:-:S06]  /*05c0*/  ULEA UR7, UR6, UR5, 0x18 ;  /* 0x0000000506077291 */ /* 0x001fcc000f8ec0ff */
[----:B------:R-:W-:Y:S01]  /*05d0*/  IADD3 R84, PT, PT, R79, UR7, R78 ;  /* 0x000000074f547c10 */ /* 0x000fe2000fffe04e */
[----:B------:R-:W-:Y:S06]  /*05e0*/  @!P1 BRA `(.L_x_45) ;  /* 0x0000000000689947 */ /* 0x000fec0003800000 */
[C---:B------:R-:W-:Y:S02]  /*05f0*/  IADD3 R4, PT, PT, R6.reuse, -0x1, RZ ;  /* 0xffffffff06047810 */ /* 0x040fe40007ffe0ff */
[----:B-----5:R-:W-:Y:S02]  /*0600*/  CS2R R74, SRZ ;  /* 0x00000000004a7805 */ /* 0x020fe4000001ff00 */
[----:B------:R-:W-:Y:S02]  /*0610*/  IADD3 R72, PT, PT, R6, 0x1, RZ ;  /* 0x0000000106487810 */ /* 0x000fe40007ffe0ff */
[----:B------:R-:W-:Y:S02]  /*0620*/  ISETP.GE.AND P3, PT, R4, UR12, PT ;  /* 0x0000000c04007c0c */ /* 0x000fe4000bf66270 */
[----:B------:R-:W-:Y:S02]  /*0630*/  ISETP.GE.AND P4, PT, R6, UR12, PT ;  /* 0x0000000c06007c0c */ /* 0x000fe4000bf86270 */
[----:B------:R-:W-:-:S02]  /*0640*/  ISETP.GE.AND P1, PT, R72, UR12, PT ;  /* 0x0000000c48007c0c */ /* 0x000fc4000bf26270 */
[----:B------:R-:W-:Y:S02]  /*0650*/  CS2R R72, SRZ ;  /* 0x0000000000487805 */ /* 0x000fe4000001ff00 */
[----:B------:R-:W-:Y:S02]  /*0660*/  ISETP.GE.AND P2, PT, R80, UR12, PT ;  /* 0x0000000c50007c0c */ /* 0x000fe4000bf46270 */
[C---:B------:R-:W-:Y:S02]  /*0670*/  ISETP.GE.OR P3, PT, R77.reuse, UR11, P3 ;  /* 0x0000000b4d007c0c */ /* 0x040fe40009f66670 */
[C---:B------:R-:W-:Y:S02]  /*0680*/  ISETP.GE.OR P4, PT, R77.reuse, UR11, P4 ;  /* 0x0000000b4d007c0c */ /* 0x040fe4000a786670 */
[C---:B------:R-:W-:Y:S02]  /*0690*/  ISETP.GE.OR P1, PT, R77.reuse, UR11, P1 ;  /* 0x0000000b4d007c0c */ /* 0x040fe40008f26670 */
[----:B------:R-:W-:-:S07]  /*06a0*/  ISETP.GE.OR P2, PT, R77, UR11, P2 ;  /* 0x0000000b4d007c0c */ /* 0x000fce0009746670 */
[----:B------:R-:W0:Y:S08]  /*06b0*/  @!P3 LDC.64 R76, c[0x0][0x380] ;  /* 0x0000e000ff4cbb82 */ /* 0x000e300000000a00 */
[----:B------:R-:W3:Y:S08]  /*06c0*/  @!P4 LDC.64 R78, c[0x0][0x380] ;  /* 0x0000e000ff4ecb82 */ /* 0x000ef00000000a00 */
[----:B------:R-:W4:Y:S08]  /*06d0*/  @!P1 LDC.64 R80, c[0x0][0x380] ;  /* 0x0000e000ff509b82 */ /* 0x000f300000000a00 */
[----:B------:R-:W1:Y:S01]  /*06e0*/  @!P2 LDC.64 R82, c[0x0][0x380] ;  /* 0x0000e000ff52ab82 */ /* 0x000e620000000a00 */
[----:B0-----:R-:W-:-:S05]  /*06f0*/  @!P3 IMAD.WIDE.U32 R76, R100, 0x4, R76 ;  /* 0x00000004644cb825 */ /* 0x001fca00078e004c */
[----:B------:R0:W5:Y:S01]  /*0700*/  @!P3 LDG.E.CONSTANT R72, desc[UR8][R76.64] ;  /* 0x000000084c48b981 */ /* 0x000162000c1e9900 */
[----:B---3--:R-:W-:-:S05]  /*0710*/  @!P4 IMAD.WIDE.U32 R78, R100, 0x4, R78 ;  /* 0x00000004644ec825 */ /* 0x008fca00078e004e */
[----:B------:R0:W5:Y:S01]  /*0720*/  @!P4 LDG.E.CONSTANT R73, desc[UR8][R78.64+0x4] ;  /* 0x000004084e49c981 */ /* 0x000162000c1e9900 */
[----:B----4-:R-:W-:-:S05]  /*0730*/  @!P1 IMAD.WIDE.U32 R80, R100, 0x4, R80 ;  /* 0x0000000464509825 */ /* 0x010fca00078e0050 */
[----:B------:R0:W5:Y:S01]  /*0740*/  @!P1 LDG.E.CONSTANT R74, desc[UR8][R80.64+0x8] ;  /* 0x00000808504a9981 */ /* 0x000162000c1e9900 */
[----:B-1----:R-:W-:-:S05]  /*0750*/  @!P2 IMAD.WIDE.U32 R82, R100, 0x4, R82 ;  /* 0x000000046452a825 */ /* 0x002fca00078e0052 */
[----:B------:R0:W5:Y:S01]  /*0760*/  @!P2 LDG.E.CONSTANT R75, desc[UR8][R82.64+0xc] ;  /* 0x00000c08524ba981 */ /* 0x000162000c1e9900 */
[----:B------:R-:W1:Y:S02]  /*0770*/  S2UR UR10, SR_CTAID.Y ;  /* 0x00000000000a79c3 */ /* 0x000e640000002600 */
[----:B01----:R-:W-:-:S07]  /*0780*/  MOV R4, UR10 ;  /* 0x0000000a00047c02 */ /* 0x003fce0008000f00 */
.L_x_45:
[----:B------:R-:W-:Y:S05]  /*0790*/  BSYNC.RECONVERGENT B0 ;  /* 0x0000000000007941 */ /* 0x000fea0003800200 */
.L_x_44:
[----:B-----5:R0:W-:Y:S01]  /*07a0*/  STS.128 [R84], R72 ;  /* 0x0000004854007388 */ /* 0x0201e20000000c00 */
[----:B------:R-:W-:Y:S04]  /*07b0*/  BSSY.RECONVERGENT B0, `(.L_x_46) ;  /* 0x0000012000007945 */ /* 0x000fe80003800200 */
[----:B------:R-:W-:Y:S05]  /*07c0*/  @!P5 BRA `(.L_x_47) ;  /* 0x000000000040d947 */ /* 0x000fea0003800000 */
[C---:B0-----:R-:W-:Y:S02]  /*07d0*/  IADD3 R73, PT, PT, R85.reuse, 0x1, RZ ;  /* 0x0000000155497810 */ /* 0x041fe40007ffe0ff */
[----:B------:R-:W-:Y:S02]  /*07e0*/  CS2R R104, SRZ ;  /* 0x0000000000687805 */ /* 0x000fe4000001ff00 */
[C---:B------:R-:W-:Y:S02]  /*07f0*/  IADD3 R75, PT, PT, R85.reuse, 0x2, RZ ;  /* 0x00000002554b7810 */ /* 0x040fe40007ffe0ff */
[----:B------:R-:W-:Y:S02]  /*0800*/  CS2R R106, SRZ ;  /* 0x00000000006a7805 */ /* 0x000fe4000001ff00 */
[-C--:B------:R-:W-:Y:S02]  /*0810*/  ISETP.GE.OR P1, PT, R85, R108.reuse, P0 ;  /* 0x0000006c5500720c */ /* 0x080fe40000726670 */
[----:B------:R-:W-:-:S02]  /*0820*/  ISETP.GE.OR P2, PT, R73, R108, P0 ;  /* 0x0000006c4900720c */ /* 0x000fc40000746670 */
[----:B------:R-:W-:-:S09]  /*0830*/  ISETP.GE.OR P0, PT, R75, R108, P0 ;  /* 0x0000006c4b00720c */ /* 0x000fd20000706670 */
[----:B------:R-:W0:Y:S08]  /*0840*/  @!P1 LDC.64 R72, c[0x0][0x388] ;  /* 0x0000e200ff489b82 */ /* 0x000e300000000a00 */
[----:B------:R-:W3:Y:S08]  /*0850*/  @!P2 LDC.64 R74, c[0x0][0x388] ;  /* 0x0000e200ff4aab82 */ /* 0x000ef00000000a00 */
[----:B------:R-:W4:Y:S01]  /*0860*/  @!P0 LDC.64 R76, c[0x0][0x388] ;  /* 0x0000e200ff4c8b82 */ /* 0x000f220000000a00 */
[----:B0-----:R-:W-:-:S05]  /*0870*/  @!P1 IMAD.WIDE R72, R7, 0x4, R72 ;  /* 0x0000000407489825 */ /* 0x001fca00078e0248 */
[----:B------:R0:W5:Y:S01]  /*0880*/  @!P1 LDG.E.CONSTANT R104, desc[UR8][R72.64] ;  /* 0x0000000848689981 */ /* 0x000162000c1e9900 */
[----:B---3--:R-:W-:-:S05]  /*0890*/  @!P2 IMAD.WIDE R74, R7, 0x4, R74 ;  /* 0x00000004074aa825 */ /* 0x008fca00078e024a */
[----:B------:R0:W5:Y:S01]  /*08a0*/  @!P2 LDG.E.CONSTANT R105, desc[UR8][R74.64+0x4] ;  /* 0x000004084a69a981 */ /* 0x000162000c1e9900 */
[----:B----4-:R-:W-:-:S05]  /*08b0*/  @!P0 IMAD.WIDE R76, R7, 0x4, R76 ;  /* 0x00000004074c8825 */ /* 0x010fca00078e024c */
[----:B------:R0:W5:Y:S02]  /*08c0*/  @!P0 LDG.E.CONSTANT R106, desc[UR8][R76.64+0x8] ;  /* 0x000008084c6a8981 */ /* 0x000164000c1e9900 */
.L_x_47:
[----:B------:R-:W-:Y:S05]  /*08d0*/  BSYNC.RECONVERGENT B0 ;  /* 0x0000000000007941 */ /* 0x000fea0003800200 */
.L_x_46:
[----:B------:R-:W0:Y:S01]  /*08e0*/  LDCU UR10, c[0x0][0x360] ;  /* 0x00006c00ff0a77ac */ /* 0x000e220008000800 */
[----:B-1----:R-:W-:Y:S02]  /*08f0*/  LEA R102, R3, UR7, 0x8 ;  /* 0x0000000703667c11 */ /* 0x002fe4000f8e40ff */
[----:B------:R-:W-:Y:S01]  /*0900*/  LEA R7, R108, R7, 0x3 ;  /* 0x000000076c077211 */ /* 0x000fe200078e18ff */
[----:B------:R-:W-:Y:S01]  /*0910*/  UIADD3 UR5, UPT, UPT, UR5, 0x1000, URZ ;  /* 0x0000100005057890 */ /* 0x000fe2000fffe0ff */
[----:B------:R-:W-:Y:S01]  /*0920*/  IADD3 R2, PT, PT, R2, 0x8, RZ ;  /* 0x0000000802027810 */ /* 0x000fe20007ffe0ff */
[----:B------:R-:W-:Y:S01]  /*0930*/  UIADD3 UR4, UPT, UPT, UR4, 0x1, URZ ;  /* 0x0000000104047890 */ /* 0x000fe2000fffe0ff */
[----:B------:R-:W-:Y:S01]  /*0940*/  IADD3 R6, PT, PT, R6, 0x8, RZ ;  /* 0x0000000806067810 */ /* 0x000fe20007ffe0ff */
[----:B------:R-:W-:Y:S01]  /*0950*/  ULEA UR5, UR6, UR5, 0x18 ;  /* 0x0000000506057291 */ /* 0x000fe2000f8ec0ff */
[----:B------:R-:W-:Y:S01]  /*0960*/  IADD3 R100, PT, PT, R100, 0x8, RZ ;  /* 0x0000000864647810 */ /* 0x000fe20007ffe0ff */
[----:B------:R-:W-:-:S04]  /*0970*/  UISETP.NE.AND UP0, UPT, UR4, URZ, UPT ;  /* 0x000000ff0400728c */ /* 0x000fc8000bf05270 */
[----:B--2---:R-:W-:Y:S01]  /*0980*/  LEA R101, R0, UR5, 0x5 ;  /* 0x0000000500657c11 */ /* 0x004fe2000f8e28ff */
[----:B0-----:R-:W-:-:S05]  /*0990*/  IMAD R72, R3, UR10, R0 ;  /* 0x0000000a03487c24 */ /* 0x001fca000f8e0200 */
[----:B------:R-:W-:-:S04]  /*09a0*/  SHF.L.U32 R72, R72, 0x4, RZ ;  /* 0x0000000448487819 */ /* 0x000fc800000006ff */
[C---:B------:R-:W-:Y:S02]  /*09b0*/  LOP3.LUT R73, R72.reuse, 0xfffffe00, RZ, 0xc0, !PT ;  /* 0xfffffe0048497812 */ /* 0x040fe400078ec0ff */
[----:B------:R-:W-:-:S04]  /*09c0*/  LOP3.LUT R72, R72, 0x1f0, RZ, 0xc0, !PT ;  /* 0x000001f048487812 */ /* 0x000fc800078ec0ff */
[----:B------:R-:W-:-:S05]  /*09d0*/  IADD3 R103, PT, PT, R72, UR5, R73 ;  /* 0x0000000548677c10 */ /* 0x000fca000fffe049 */
[----:B-----5:R-:W-:Y:S01]  /*09e0*/  STS.128 [R103], R104 ;  /* 0x0000006867007388 */ /* 0x020fe20000000c00 */
[----:B------:R-:W-:Y:S06]  /*09f0*/  BAR.SYNC.DEFER_BLOCKING 0x0 ;  /* 0x0000000000007b1d */ /* 0x000fec0000010000 */
[----:B------:R-:W-:Y:S04]  /*0a00*/  LDS.128 R72, [R102] ;  /* 0x0000000066487984 */ /* 0x000fe80000000c00 */
[----:B------:R-:W0:Y:S04]  /*0a10*/  LDS.128 R80, [R101+0x10] ;  /* 0x0000100065507984 */ /* 0x000e280000000c00 */
[----:B------:R-:W1:Y:S04]  /*0a20*/  LDS.128 R76, [R101] ;  /* 0x00000000654c7984 */ /* 0x000e680000000c00 */
[----:B------:R-:W2:Y:S04]  /*0a30*/  LDS.128 R84, [R102+0x20] ;  /* 0x0000200066547984 */ /* 0x000ea80000000c00 */
[----:B------:R-:W3:Y:S04]  /*0a40*/  LDS.128 R92, [R101+0x210] ;  /* 0x00021000655c7984 */ /* 0x000ee80000000c00 */
[----:B------:R-:W4:Y:S04]  /*0a50*/  LDS.128 R88, [R101+0x200] ;  /* 0x0002000065587984 */ /* 0x000f280000000c00 */
[----:B------:R-:W4:Y:S01]  /*0a60*/  LDS.128 R96, [R102+0x40] ;  /* 0x0000400066607984 */ /* 0x000f220000000c00 */
[C---:B0-----:R-:W-:Y:S01]  /*0a70*/  FFMA R105, R72.reuse, R80, R12 ;  /* 0x0000005048697223 */ /* 0x041fe2000000000c */
[C---:B------:R-:W-:Y:S01]  /*0a80*/  FFMA R12, R72.reuse, R81, R13 ;  /* 0x00000051480c7223 */ /* 0x040fe2000000000d */
[C---:B------:R-:W-:Y:S01]  /*0a90*/  FFMA R107, R72.reuse, R82, R14 ;  /* 0x00000052486b7223 */ /* 0x040fe2000000000e */
[C---:B-1----:R-:W-:Y:S01]  /*0aa0*/  FFMA R113, R72.reuse, R76, R8 ;  /* 0x0000004c48717223 */ /* 0x042fe20000000008 */
[C---:B------:R-:W-:Y:S01]  /*0ab0*/  FFMA R104, R72.reuse, R77, R9 ;  /* 0x0000004d48687223 */ /* 0x040fe20000000009 */
[C---:B------:R-:W-:Y:S01]  /*0ac0*/  FFMA R117, R72.reuse, R78, R10 ;  /* 0x0000004e48757223 */ /* 0x040fe2000000000a */
[----:B------:R-:W-:Y:S01]  /*0ad0*/  FFMA R106, R72, R79, R11 ;  /* 0x0000004f486a7223 */ /* 0x000fe2000000000b */
[----:B--2---:R-:W-:Y:S01]  /*0ae0*/  FFMA R121, R76, R84, R16 ;  /* 0x000000544c797223 */ /* 0x004fe20000000010 */
[----:B------:R-:W0:Y:S01]  /*0af0*/  LDS.128 R8, [R102+0x60] ;  /* 0x0000600066087984 */ /* 0x000e220000000c00 */
[C---:B------:R-:W-:Y:S01]  /*0b00*/  FFMA R108, R84.reuse, R77, R17 ;  /* 0x0000004d546c7223 */ /* 0x040fe20000000011 */
[----:B------:R-:W-:Y:S01]  /*0b10*/  FFMA R119, R84, R78, R18 ;  /* 0x0000004e54777223 */ /* 0x000fe20000000012 */
[----:B------:R-:W-:Y:S01]  /*0b20*/  FFMA R72, R72, R83, R15 ;  /* 0x0000005348487223 */ /* 0x000fe2000000000f */
[----:B------:R-:W-:Y:S01]  /*0b30*/  FFMA R16, R84, R79, R19 ;  /* 0x0000004f54107223 */ /* 0x000fe20000000013 */
[----:B------:R-:W-:Y:S01]  /*0b40*/  FFMA R17, R80, R84, R20 ;  /* 0x0000005450117223 */ /* 0x000fe20000000014 */
[C---:B------:R-:W-:Y:S01]  /*0b50*/  FFMA R18, R84.reuse, R81, R21 ;  /* 0x0000005154127223 */ /* 0x040fe20000000015 */
[C---:B---3--:R-:W-:Y:S01]  /*0b60*/  FFMA R103, R73.reuse, R93, R12 ;  /* 0x0000005d49677223 */ /* 0x048fe2000000000c */
[C---:B------:R-:W-:Y:S01]  /*0b70*/  FFMA R111, R84.reuse, R82, R22 ;  /* 0x00000052546f7223 */ /* 0x040fe20000000016 */
[----:B------:R-:W1:Y:S01]  /*0b80*/  LDS.128 R12, [R102+0x80] ;  /* 0x00008000660c7984 */ /* 0x000e620000000c00 */
[----:B------:R-:W-:Y:S01]  /*0b90*/  FFMA R20, R84, R83, R23 ;  /* 0x0000005354147223 */ /* 0x000fe20000000017 */
[----:B----4-:R-:W-:Y:S01]  /*0ba0*/  FFMA R113, R88, R73, R113 ;  /* 0x0000004958717223 */ /* 0x010fe20000000071 */
        /* <DEDUP_REMOVED lines=8> */
[-C--:B------:R-:W-:Y:S01]  /*0c30*/  FFMA R104, R93, R85.reuse, R18 ;  /* 0x000000555d687223 */ /* 0x080fe20000000012 */
[----:B------:R-:W-:Y:S01]  /*0c40*/  FFMA R106, R95, R85, R20 ;  /* 0x000000555f6a7223 */ /* 0x000fe20000000014 */
[----:B------:R-:W2:Y:S01]  /*0c50*/  LDS.128 R16, [R102+0xa0] ;  /* 0x0000a00066107984 */ /* 0x000ea20000000c00 */
[----:B------:R-:W-:Y:S01]  /*0c60*/  FFMA R21, R76, R96, R24 ;  /* 0x000000604c157223 */ /* 0x000fe20000000018 */
[C---:B------:R-:W-:Y:S01]  /*0c70*/  FFMA R23, R96.reuse, R78, R26 ;  /* 0x0000004e60177223 */ /* 0x040fe2000000001a */
[C---:B------:R-:W-:Y:S01]  /*0c80*/  FFMA R20, R96.reuse, R79, R27 ;  /* 0x0000004f60147223 */ /* 0x040fe2000000001b */
[----:B------:R-:W-:Y:S01]  /*0c90*/  FFMA R22, R96, R81, R29 ;  /* 0x0000005160167223 */ /* 0x000fe2000000001d */
[-C--:B------:R-:W-:Y:S01]  /*0ca0*/  FFMA R121, R88, R85.reuse, R121 ;  /* 0x0000005558797223 */ /* 0x080fe20000000079 */
[-C--:B------:R-:W-:Y:S01]  /*0cb0*/  FFMA R108, R89, R85.reuse, R108 ;  /* 0x00000055596c7223 */ /* 0x080fe2000000006c */
[-C--:B------:R-:W-:Y:S01]  /*0cc0*/  FFMA R119, R90, R85.reuse, R119 ;  /* 0x000000555a777223 */ /* 0x080fe20000000077 */
[----:B------:R-:W-:Y:S01]  /*0cd0*/  FFMA R111, R94, R85, R111 ;  /* 0x000000555e6f7223 */ /* 0x000fe2000000006f */
        /* <DEDUP_REMOVED lines=8> */
[----:B------:R-:W-:Y:S01]  /*0d60*/  FFMA R118, R89, R97, R118 ;  /* 0x0000006159767223 */ /* 0x000fe20000000076 */
[-C--:B0-----:R-:W-:Y:S01]  /*0d70*/  FFMA R25, R76, R8.reuse, R32 ;  /* 0x000000084c197223 */ /* 0x081fe20000000020 */
[C---:B------:R-:W-:Y:S01]  /*0d80*/  FFMA R24, R8.reuse, R77, R33 ;  /* 0x0000004d08187223 */ /* 0x040fe20000000021 */
[----:B------:R-:W-:Y:S01]  /*0d90*/  FFMA R26, R8, R79, R35 ;  /* 0x0000004f081a7223 */ /* 0x000fe20000000023 */
[----:B------:R-:W-:Y:S01]  /*0da0*/  FFMA R27, R80, R8, R36 ;  /* 0x00000008501b7223 */ /* 0x000fe20000000024 */
[----:B------:R-:W0:Y:S01]  /*0db0*/  LDS.128 R20, [R102+0xc0] ;  /* 0x0000c00066147984 */ /* 0x000e220000000c00 */
[-C--:B------:R-:W-:Y:S01]  /*0dc0*/  FFMA R125, R92, R97.reuse, R125 ;  /* 0x000000615c7d7223 */ /* 0x080fe2000000007d */
[-C--:B------:R-:W-:Y:S01]  /*0dd0*/  FFMA R85, R94, R97.reuse, R85 ;  /* 0x000000615e557223 */ /* 0x080fe20000000055 */
[----:B------:R-:W-:Y:S01]  /*0de0*/  FFMA R110, R95, R97, R110 ;  /* 0x000000615f6e7223 */ /* 0x000fe2000000006e */
        /* <DEDUP_REMOVED lines=8> */
[C---:B-1----:R-:W-:Y:S01]  /*0e70*/  FFMA R28, R12.reuse, R77, R41 ;  /* 0x0000004d0c1c7223 */ /* 0x042fe20000000029 */
[C---:B------:R-:W-:Y:S01]  /*0e80*/  FFMA R29, R12.reuse, R78, R42 ;  /* 0x0000004e0c1d7223 */ /* 0x040fe2000000002a */
[----:B------:R-:W-:Y:S01]  /*0e90*/  FFMA R30, R12, R79, R43 ;  /* 0x0000004f0c1e7223 */ /* 0x000fe2000000002b */
[----:B------:R-:W1:Y:S01]  /*0ea0*/  LDS.128 R24, [R102+0xe0] ;  /* 0x0000e00066187984 */ /* 0x000e620000000c00 */
[-C--:B------:R-:W-:Y:S01]  /*0eb0*/  FFMA R33, R90, R9.reuse, R33 ;  /* 0x000000095a217223 */ /* 0x080fe20000000021 */
[-C--:B------:R-:W-:Y:S01]  /*0ec0*/  FFMA R122, R93, R9.reuse, R122 ;  /* 0x000000095d7a7223 */ /* 0x080fe2000000007a */
[-C--:B------:R-:W-:Y:S01]  /*0ed0*/  FFMA R97, R94, R9.reuse, R97 ;  /* 0x000000095e617223 */ /* 0x080fe20000000061 */
[----:B------:R-:W-:Y:S01]  /*0ee0*/  FFMA R114, R95, R9, R114 ;  /* 0x000000095f727223 */ /* 0x000fe20000000072 */
[-C--:B------:R-:W-:Y:S01]  /*0ef0*/  FFMA R9, R76, R12.reuse, R40 ;  /* 0x0000000c4c097223 */ /* 0x080fe20000000028 */
[----:B------:R-:W-:Y:S01]  /*0f00*/  FFMA R41, R80, R12, R44 ;  /* 0x0000000c50297223 */ /* 0x000fe2000000002c */
[C---:B------:R-:W-:Y:S01]  /*0f10*/  FFMA R120, R12.reuse, R81, R45 ;  /* 0x000000510c787223 */ /* 0x040fe2000000002d */
[C---:B------:R-:W-:Y:S01]  /*0f20*/  FFMA R31, R12.reuse, R82, R46 ;  /* 0x000000520c1f7223 */ /* 0x040fe2000000002e */
[----:B------:R-:W-:Y:S01]  /*0f30*/  FFMA R12, R12, R83, R47 ;  /* 0x000000530c0c7223 */ /* 0x000fe2000000002f */
[-C--:B------:R-:W-:Y:S01]  /*0f40*/  FFMA R44, R89, R13.reuse, R28 ;  /* 0x0000000d592c7223 */ /* 0x080fe2000000001c */
[-C--:B------:R-:W-:Y:S01]  /*0f50*/  FFMA R32, R90, R13.reuse, R29 ;  /* 0x0000000d5a207223 */ /* 0x080fe2000000001d */
[----:B------:R-:W-:Y:S01]  /*0f60*/  FFMA R45, R91, R13, R30 ;  /* 0x0000000d5b2d7223 */ /* 0x000fe2000000001e */
[C---:B--2---:R-:W-:Y:S01]  /*0f70*/  FFMA R28, R16.reuse, R77, R49 ;  /* 0x0000004d101c7223 */ /* 0x044fe20000000031 */
[C---:B------:R-:W-:Y:S01]  /*0f80*/  FFMA R29, R16.reuse, R78, R50 ;  /* 0x0000004e101d7223 */ /* 0x040fe20000000032 */
[----:B------:R-:W-:Y:S01]  /*0f90*/  FFMA R30, R16, R79, R51 ;  /* 0x0000004f101e7223 */ /* 0x000fe20000000033 */
[-C--:B------:R-:W-:Y:S01]  /*0fa0*/  FFMA R46, R88, R13.reuse, R9 ;  /* 0x0000000d582e7223 */ /* 0x080fe20000000009 */
        /* <DEDUP_REMOVED lines=12> */
[----:B0-----:R-:W-:Y:S01]  /*1070*/  FFMA R36, R20, R77, R57 ;  /* 0x0000004d14247223 */ /* 0x001fe20000000039 */
[----:B------:R-:W0:Y:S01]  /*1080*/  LDS.128 R28, [R101+0x400] ;  /* 0x00040000651c7984 */ /* 0x000e220000000c00 */
[-C--:B------:R-:W-:Y:S01]  /*1090*/  FFMA R51, R88, R17.reuse, R13 ;  /* 0x0000001158337223 */ /* 0x080fe2000000000d */
[-C--:B------:R-:W-:Y:S01]  /*10a0*/  FFMA R43, R92, R17.reuse, R43 ;  /* 0x000000115c2b7223 */ /* 0x080fe2000000002b */
[-C--:B------:R-:W-:Y:S01]  /*10b0*/  FFMA R42, R93, R17.reuse, R42 ;  /* 0x000000115d2a7223 */ /* 0x080fe2000000002a */
[-C--:B------:R-:W-:Y:S01]  /*10c0*/  FFMA R13, R94, R17.reuse, R37 ;  /* 0x000000115e0d7223 */ /* 0x080fe20000000025 */
[----:B------:R-:W-:Y:S01]  /*10d0*/  FFMA R40, R95, R17, R40 ;  /* 0x000000115f287223 */ /* 0x000fe20000000028 */
[----:B------:R-:W-:Y:S01]  /*10e0*/  FFMA R17, R76, R20, R56 ;  /* 0x000000144c117223 */ /* 0x000fe20000000038 */
[C---:B------:R-:W-:Y:S01]  /*10f0*/  FFMA R37, R20.reuse, R78, R58 ;  /* 0x0000004e14257223 */ /* 0x040fe2000000003a */
[----:B------:R-:W-:Y:S01]  /*1100*/  FFMA R38, R20, R79, R59 ;  /* 0x0000004f14267223 */ /* 0x000fe2000000003b */
[----:B------:R-:W-:Y:S01]  /*1110*/  FFMA R49, R80, R20, R60 ;  /* 0x0000001450317223 */ /* 0x000fe2000000003c */
[C---:B------:R-:W-:Y:S01]  /*1120*/  FFMA R50, R20.reuse, R81, R61 ;  /* 0x0000005114327223 */ /* 0x040fe2000000003d */
[C---:B------:R-:W-:Y:S01]  /*1130*/  FFMA R39, R20.reuse, R82, R62 ;  /* 0x0000005214277223 */ /* 0x040fe2000000003e */
[----:B------:R-:W-:Y:S01]  /*1140*/  FFMA R48, R20, R83, R63 ;  /* 0x0000005314307223 */ /* 0x000fe2000000003f */
[----:B------:R-:W-:Y:S01]  /*1150*/  FFMA R20, R89, R21, R36 ;  /* 0x0000001559147223 */ /* 0x000fe20000000024 */
[----:B-1----:R-:W-:Y:S01]  /*1160*/  FFMA R36, R24, R77, R65 ;  /* 0x0000004d18247223 */ /* 0x002fe20000000041 */
[-C--:B------:R-:W-:Y:S01]  /*1170*/  FFMA R52, R88, R21.reuse, R17 ;  /* 0x0000001558347223 */ /* 0x080fe20000000011 */
[-C--:B------:R-:W-:Y:S01]  /*1180*/  FFMA R61, R90, R21.reuse, R37 ;  /* 0x000000155a3d7223 */ /* 0x080fe20000000025 */
[-C--:B------:R-:W-:Y:S01]  /*1190*/  FFMA R53, R91, R21.reuse, R38 ;  /* 0x000000155b357223 */ /* 0x080fe20000000026 */
[----:B------:R-:W-:Y:S01]  /*11a0*/  FFMA R17, R94, R21, R39 ;  /* 0x000000155e117223 */ /* 0x000fe20000000027 */
[----:B------:R-:W-:Y:S01]  /*11b0*/  FFMA R89, R89, R25, R36 ;  /* 0x0000001959597223 */ /* 0x000fe20000000024 */
[-C--:B------:R-:W-:Y:S01]  /*11c0*/  FFMA R77, R80, R24.reuse, R68 ;  /* 0x00000018504d7223 */ /* 0x080fe20000000044 */
[----:B------:R-:W-:Y:S01]  /*11d0*/  FFMA R56, R24, R81, R69 ;  /* 0x0000005118387223 */ /* 0x000fe20000000045 */
[----:B------:R-:W1:Y:S01]  /*11e0*/  LDS.128 R36, [R101+0x410] ;  /* 0x0004100065247984 */ /* 0x000e620000000c00 */
[-C--:B------:R-:W-:Y:S01]  /*11f0*/  FFMA R49, R92, R21.reuse, R49 ;  /* 0x000000155c317223 */ /* 0x080fe20000000031 */
[-C--:B------:R-:W-:Y:S01]  /*1200*/  FFMA R50, R93, R21.reuse, R50 ;  /* 0x000000155d327223 */ /* 0x080fe20000000032 */
[----:B------:R-:W-:Y:S01]  /*1210*/  FFMA R48, R95, R21, R48 ;  /* 0x000000155f307223 */ /* 0x000fe20000000030 */
        /* <DEDUP_REMOVED lines=13> */
[-C--:B------:R-:W-:Y:S01]  /*12f0*/  FFMA R113, R28, R10.reuse, R34 ;  /* 0x0000000a1c717223 */ /* 0x080fe20000000022 */
[-C--:B------:R-:W-:Y:S01]  /*1300*/  FFMA R92, R29, R10.reuse, R35 ;  /* 0x0000000a1d5c7223 */ /* 0x080fe20000000023 */
[C---:B------:R-:W-:Y:S01]  /*1310*/  FFMA R60, R30.reuse, R10, R33 ;  /* 0x0000000a1e3c7223 */ /* 0x040fe20000000021 */
[-C--:B------:R-:W-:Y:S01]  /*1320*/  FFMA R56, R30, R14.reuse, R32 ;  /* 0x0000000e1e387223 */ /* 0x080fe20000000020 */
        /* <DEDUP_REMOVED lines=12> */
[----:B------:R-:W-:Y:S01]  /*13f0*/  FFMA R28, R30, R22, R61 ;  /* 0x000000161e1c7223 */ /* 0x000fe2000000003d */
[----:B------:R-:W-:Y:S01]  /*1400*/  FFMA R115, R74, R29, R115 ;  /* 0x0000001d4a737223 */ /* 0x000fe20000000073 */
[C---:B------:R-:W-:Y:S01]  /*1410*/  FFMA R51, R29.reuse, R86, R108 ;  /* 0x000000561d337223 */ /* 0x040fe2000000006c */
[C---:B------:R-:W-:Y:S01]  /*1420*/  FFMA R82, R29.reuse, R14, R44 ;  /* 0x0000000e1d527223 */ /* 0x040fe2000000002c */
[----:B------:R-:W-:Y:S01]  /*1430*/  FFMA R80, R29, R18, R16 ;  /* 0x000000121d507223 */ /* 0x000fe20000000010 */
[C---:B-1----:R-:W-:Y:S01]  /*1440*/  FFMA R47, R36.reuse, R74, R105 ;  /* 0x0000004a242f7223 */ /* 0x042fe20000000069 */
[C---:B------:R-:W-:Y:S01]  /*1450*/  FFMA R55, R36.reuse, R14, R41 ;  /* 0x0000000e24377223 */ /* 0x040fe20000000029 */
[-C--:B------:R-:W-:Y:S01]  /*1460*/  FFMA R105, R36, R18.reuse, R43 ;  /* 0x0000001224697223 */ /* 0x080fe2000000002b */
[-C--:B------:R-:W-:Y:S01]  /*1470*/  FFMA R70, R37, R18.reuse, R42 ;  /* 0x0000001225467223 */ /* 0x080fe2000000002a */
[----:B------:R-:W-:Y:S01]  /*1480*/  FFMA R68, R39, R18, R40 ;  /* 0x0000001227447223 */ /* 0x000fe20000000028 */
[----:B------:R-:W-:Y:S01]  /*1490*/  FFMA R30, R30, R26, R67 ;  /* 0x0000001a1e1e7223 */ /* 0x000fe20000000043 */
[C---:B------:R-:W-:Y:S01]  /*14a0*/  FFMA R90, R31.reuse, R86, R84 ;  /* 0x000000561f5a7223 */ /* 0x040fe20000000054 */
[----:B------:R-:W-:Y:S01]  /*14b0*/  FFMA R88, R31, R14, R45 ;  /* 0x0000000e1f587223 */ /* 0x000fe2000000002d */
[----:B------:R-:W1:Y:S01]  /*14c0*/  LDS.128 R40, [R101+0x610] ;  /* 0x0006100065287984 */ /* 0x000e620000000c00 */
[C---:B------:R-:W-:Y:S01]  /*14d0*/  FFMA R108, R29.reuse, R98, R118 ;  /* 0x000000621d6c7223 */ /* 0x040fe20000000076 */
[C---:B------:R-:W-:Y:S01]  /*14e0*/  FFMA R64, R29.reuse, R22, R20 ;  /* 0x000000161d407223 */ /* 0x040fe20000000014 */
        /* <DEDUP_REMOVED lines=8> */
[----:B------:R-:W-:Y:S01]  /*1570*/  FFMA R8, R37, R86, R104 ;  /* 0x0000005625087223 */ /* 0x000fe20000000068 */
[C---:B------:R-:W-:Y:S01]  /*1580*/  FFMA R123, R36.reuse, R98, R125 ;  /* 0x00000062247b7223 */ /* 0x040fe2000000007d */
[-C--:B------:R-:W-:Y:S01]  /*1590*/  FFMA R111, R36, R10.reuse, R112 ;  /* 0x0000000a246f7223 */ /* 0x080fe20000000070 */
[C---:B------:R-:W-:Y:S01]  /*15a0*/  FFMA R109, R38.reuse, R10, R97 ;  /* 0x0000000a266d7223 */ /* 0x040fe20000000061 */
[C---:B------:R-:W-:Y:S01]  /*15b0*/  FFMA R53, R38.reuse, R14, R9 ;  /* 0x0000000e26357223 */ /* 0x040fe20000000009 */
[C---:B------:R-:W-:Y:S01]  /*15c0*/  FFMA R79, R38.reuse, R18, R13 ;  /* 0x00000012264f7223 */ /* 0x040fe2000000000d */
[----:B------:R-:W-:Y:S01]  /*15d0*/  FFMA R67, R38, R22, R17 ;  /* 0x0000001626437223 */ /* 0x000fe20000000011 */
[C---:B------:R-:W-:Y:S01]  /*15e0*/  FFMA R58, R74.reuse, R37, R103 ;  /* 0x000000254a3a7223 */ /* 0x040fe20000000067 */
[----:B------:R-:W-:Y:S01]  /*15f0*/  FFMA R61, R74, R38, R107 ;  /* 0x000000264a3d7223 */ /* 0x000fe2000000006b */
[----:B------:R-:W-:Y:S01]  /*1600*/  FFMA R106, R39, R86, R106 ;  /* 0x00000056276a7223 */ /* 0x000fe2000000006a */
[CC--:B------:R-:W-:Y:S01]  /*1610*/  FFMA R124, R37.reuse, R98.reuse, R96 ;  /* 0x00000062257c7223 */ /* 0x0c0fe20000000060 */
[----:B------:R-:W-:Y:S01]  /*1620*/  FFMA R91, R38, R98, R85 ;  /* 0x00000062265b7223 */ /* 0x000fe20000000055 */
[-C--:B------:R-:W-:Y:S01]  /*1630*/  FFMA R120, R37, R14.reuse, R120 ;  /* 0x0000000e25787223 */ /* 0x080fe20000000078 */
[C---:B------:R-:W-:Y:S01]  /*1640*/  FFMA R112, R39.reuse, R14, R12 ;  /* 0x0000000e27707223 */ /* 0x040fe2000000000c */
[----:B------:R-:W-:Y:S01]  /*1650*/  FFMA R116, R39, R26, R65 ;  /* 0x0000001a27747223 */ /* 0x000fe20000000041 */
[C---:B0-----:R-:W-:Y:S01]  /*1660*/  FFMA R18, R32.reuse, R87, R63 ;  /* 0x0000005720127223 */ /* 0x041fe2000000003f */
[C---:B------:R-:W-:Y:S01]  /*1670*/  FFMA R97, R32.reuse, R15, R59 ;  /* 0x0000000f20617223 */ /* 0x040fe2000000003b */
[C---:B------:R-:W-:Y:S01]  /*1680*/  FFMA R9, R32.reuse, R19, R57 ;  /* 0x0000001320097223 */ /* 0x040fe20000000039 */
[----:B------:R-:W-:Y:S01]  /*1690*/  FFMA R17, R32, R23, R21 ;  /* 0x0000001720117223 */ /* 0x000fe20000000015 */
[----:B------:R-:W-:Y:S01]  /*16a0*/  FFMA R104, R75, R33, R115 ;  /* 0x000000214b687223 */ /* 0x000fe20000000073 */
[----:B------:R-:W-:Y:S01]  /*16b0*/  FFMA R125, R34, R87, R25 ;  /* 0x00000057227d7223 */ /* 0x000fe20000000019 */
[----:B------:R-:W-:Y:S01]  /*16c0*/  FFMA R20, R74, R39, R72 ;  /* 0x000000274a147223 */ /* 0x000fe20000000048 */
[----:B------:R-:W-:Y:S01]  /*16d0*/  FFMA R110, R39, R98, R110 ;  /* 0x00000062276e7223 */ /* 0x000fe2000000006e */
[-C--:B------:R-:W-:Y:S01]  /*16e0*/  FFMA R122, R37, R10.reuse, R122 ;  /* 0x0000000a257a7223 */ /* 0x080fe2000000007a */
[----:B------:R-:W-:Y:S01]  /*16f0*/  FFMA R114, R39, R10, R114 ;  /* 0x0000000a27727223 */ /* 0x000fe20000000072 */
[CC--:B------:R-:W-:Y:S01]  /*1700*/  FFMA R95, R36.reuse, R22.reuse, R49 ;  /* 0x00000016245f7223 */ /* 0x0c0fe20000000031 */
[-C--:B------:R-:W-:Y:S01]  /*1710*/  FFMA R118, R37, R22.reuse, R50 ;  /* 0x0000001625767223 */ /* 0x080fe20000000032 */
[----:B------:R-:W-:Y:S01]  /*1720*/  FFMA R14, R39, R22, R48 ;  /* 0x00000016270e7223 */ /* 0x000fe20000000030 */
        /* <DEDUP_REMOVED lines=30> */
[C---:B-1----:R-:W-:Y:S01]  /*1910*/  FFMA R64, R40.reuse, R75, R47 ;  /* 0x0000004b28407223 */ /* 0x042fe2000000002f */
[C---:B------:R-:W-:Y:S01]  /*1920*/  FFMA R58, R75.reuse, R41, R58 ;  /* 0x000000294b3a7223 */ /* 0x040fe2000000003a */
[C---:B------:R-:W-:Y:S01]  /*1930*/  FFMA R61, R75.reuse, R42, R61 ;  /* 0x0000002a4b3d7223 */ /* 0x040fe2000000003d */
[----:B------:R-:W0:Y:S01]  /*1940*/  LDS.128 R48, [R101+0x800] ;  /* 0x0008000065307984 */ /* 0x000e220000000c00 */
[----:B------:R-:W-:Y:S01]  /*1950*/  FFMA R20, R75, R43, R20 ;  /* 0x0000002b4b147223 */ /* 0x000fe20000000014 */
[-C--:B------:R-:W-:Y:S01]  /*1960*/  FFMA R75, R40, R87.reuse, R45 ;  /* 0x00000057284b7223 */ /* 0x080fe2000000002d */
[-C--:B------:R-:W-:Y:S01]  /*1970*/  FFMA R22, R41, R87.reuse, R8 ;  /* 0x0000005729167223 */ /* 0x080fe20000000008 */
[----:B------:R-:W1:Y:S01]  /*1980*/  LDS.128 R32, [R101+0x810] ;  /* 0x0008100065207984 */ /* 0x000e620000000c00 */
[-C--:B------:R-:W-:Y:S01]  /*1990*/  FFMA R73, R42, R87.reuse, R73 ;  /* 0x000000572a497223 */ /* 0x080fe20000000049 */
[----:B------:R-:W-:Y:S01]  /*19a0*/  FFMA R10, R43, R87, R106 ;  /* 0x000000572b0a7223 */ /* 0x000fe2000000006a */
[-C--:B------:R-:W-:Y:S01]  /*19b0*/  FFMA R111, R40, R11.reuse, R111 ;  /* 0x0000000b286f7223 */ /* 0x080fe2000000006f */
[----:B------:R-:W2:Y:S01]  /*19c0*/  LDS.128 R36, [R102+0x30] ;  /* 0x0000300066247984 */ /* 0x000ea20000000c00 */
        /* <DEDUP_REMOVED lines=12> */
[----:B------:R-:W3:Y:S01]  /*1a90*/  LDS.128 R44, [R102+0x50] ;  /* 0x00005000662c7984 */ /* 0x000ee20000000c00 */
[----:B------:R-:W-:Y:S01]  /*1aa0*/  FFMA R99, R42, R19, R79 ;  /* 0x000000132a637223 */ /* 0x000fe2000000004f */
[C---:B------:R-:W-:Y:S01]  /*1ab0*/  FFMA R67, R40.reuse, R27, R77 ;  /* 0x0000001b28437223 */ /* 0x040fe2000000004d */
[CC--:B------:R-:W-:Y:S01]  /*1ac0*/  FFMA R95, R40.reuse, R23.reuse, R95 ;  /* 0x00000017285f7223 */ /* 0x0c0fe2000000005f */
[----:B------:R-:W4:Y:S01]  /*1ad0*/  LDS.128 R52, [R102+0x70] ;  /* 0x0000700066347984 */ /* 0x000f220000000c00 */
[-C--:B------:R-:W-:Y:S01]  /*1ae0*/  FFMA R118, R41, R23.reuse, R118 ;  /* 0x0000001729767223 */ /* 0x080fe20000000076 */
[----:B------:R-:W-:Y:S01]  /*1af0*/  FFMA R14, R43, R23, R14 ;  /* 0x000000172b0e7223 */ /* 0x000fe2000000000e */
[-C--:B------:R-:W-:Y:S01]  /*1b00*/  FFMA R105, R40, R19.reuse, R105 ;  /* 0x0000001328697223 */ /* 0x080fe20000000069 */
[----:B------:R-:W4:Y:S01]  /*1b10*/  LDS.128 R76, [R102+0x90] ;  /* 0x00009000664c7984 */ /* 0x000f220000000c00 */
[-C--:B------:R-:W-:Y:S01]  /*1b20*/  FFMA R70, R41, R19.reuse, R70 ;  /* 0x0000001329467223 */ /* 0x080fe20000000046 */
[----:B------:R-:W-:Y:S01]  /*1b30*/  FFMA R68, R43, R19, R68 ;  /* 0x000000132b447223 */ /* 0x000fe20000000044 */
[-C--:B------:R-:W-:Y:S01]  /*1b40*/  FFMA R26, R41, R27.reuse, R24 ;  /* 0x0000001b291a7223 */ /* 0x080fe20000000018 */
[----:B------:R-:W4:Y:S01]  /*1b50*/  LDS.128 R80, [R102+0xb0] ;  /* 0x0000b00066507984 */ /* 0x000f220000000c00 */
[-C--:B------:R-:W-:Y:S01]  /*1b60*/  FFMA R69, R42, R27.reuse, R69 ;  /* 0x0000001b2a457223 */ /* 0x080fe20000000045 */
[----:B------:R-:W-:-:S02]  /*1b70*/  FFMA R116, R43, R27, R116 ;  /* 0x0000001b2b747223 */ /* 0x000fc40000000074 */
[----:B------:R-:W-:Y:S01]  /*1b80*/  LDS.128 R40, [R101+0xa00] ;  /* 0x000a000065287984 */ /* 0x000fe20000000c00 */
[C---:B0-----:R-:W-:Y:S01]  /*1b90*/  FFMA R92, R28.reuse, R50, R63 ;  /* 0x000000321c5c7223 */ /* 0x041fe2000000003f */
[C---:B------:R-:W-:Y:S01]  /*1ba0*/  FFMA R71, R28.reuse, R48, R71 ;  /* 0x000000301c477223 */ /* 0x040fe20000000047 */
[C---:B------:R-:W-:Y:S01]  /*1bb0*/  FFMA R104, R28.reuse, R49, R104 ;  /* 0x000000311c687223 */ /* 0x040fe20000000068 */
[C---:B------:R-:W-:Y:S01]  /*1bc0*/  FFMA R66, R28.reuse, R51, R66 ;  /* 0x000000331c427223 */ /* 0x040fe20000000042 */
[C---:B-1----:R-:W-:Y:S01]  /*1bd0*/  FFMA R56, R28.reuse, R34, R61 ;  /* 0x000000221c387223 */ /* 0x042fe2000000003d */
[C---:B------:R-:W-:Y:S01]  /*1be0*/  FFMA R64, R28.reuse, R32, R64 ;  /* 0x000000201c407223 */ /* 0x040fe20000000040 */
[----:B------:R-:W0:Y:S01]  /*1bf0*/  LDS.128 R60, [R102+0xd0] ;  /* 0x0000d000663c7984 */ /* 0x000e220000000c00 */
[----:B------:R-:W-:Y:S01]  /*1c00*/  FFMA R58, R28, R33, R58 ;  /* 0x000000211c3a7223 */ /* 0x000fe2000000003a */
[----:B--2---:R-:W-:Y:S01]  /*1c10*/  FFMA R110, R36, R49, R21 ;  /* 0x00000031246e7223 */ /* 0x004fe20000000015 */
[----:B------:R-:W-:Y:S01]  /*1c20*/  FFMA R21, R32, R36, R75 ;  /* 0x0000002420157223 */ /* 0x000fe2000000004b */
[----:B------:R-:W-:Y:S01]  /*1c30*/  FFMA R23, R36, R34, R73 ;  /* 0x0000002224177223 */ /* 0x000fe20000000049 */
[----:B------:R-:W-:Y:S01]  /*1c40*/  FFMA R20, R28, R35, R20 ;  /* 0x000000231c147223 */ /* 0x000fe20000000014 */
[----:B------:R1:W2:Y:S01]  /*1c50*/  LDS.128 R72, [R102+0xf0] ;  /* 0x0000f00066487984 */ /* 0x0002a20000000c00 */
[----:B------:R-:W-:Y:S01]  /*1c60*/  FFMA R18, R48, R36, R18 ;  /* 0x0000002430127223 */ /* 0x000fe20000000012 */
[C---:B------:R-:W-:Y:S01]  /*1c70*/  FFMA R19, R36.reuse, R50, R125 ;  /* 0x0000003224137223 */ /* 0x040fe2000000007d */
[C---:B------:R-:W-:Y:S01]  /*1c80*/  FFMA R90, R36.reuse, R51, R90 ;  /* 0x00000033245a7223 */ /* 0x040fe2000000005a */
[C---:B------:R-:W-:Y:S01]  /*1c90*/  FFMA R22, R36.reuse, R33, R22 ;  /* 0x0000002124167223 */ /* 0x040fe20000000016 */
[----:B------:R-:W-:Y:S01]  /*1ca0*/  FFMA R28, R36, R35, R10 ;  /* 0x00000023241c7223 */ /* 0x000fe2000000000a */
[----:B---3--:R-:W-:Y:S01]  /*1cb0*/  FFMA R24, R48, R44, R121 ;  /* 0x0000002c30187223 */ /* 0x008fe20000000079 */
[C---:B------:R-:W-:Y:S01]  /*1cc0*/  FFMA R106, R44.reuse, R49, R119 ;  /* 0x000000312c6a7223 */ /* 0x040fe20000000077 */
[C---:B------:R-:W-:Y:S01]  /*1cd0*/  FFMA R94, R44.reuse, R50, R117 ;  /* 0x000000322c5e7223 */ /* 0x040fe20000000075 */
[----:B------:R-:W-:Y:S01]  /*1ce0*/  FFMA R84, R44, R51, R84 ;  /* 0x000000332c547223 */ /* 0x000fe20000000054 */
[----:B------:R-:W-:Y:S01]  /*1cf0*/  FFMA R10, R32, R44, R123 ;  /* 0x0000002c200a7223 */ /* 0x000fe2000000007b */
[C---:B------:R-:W-:Y:S01]  /*1d00*/  FFMA R124, R44.reuse, R33, R124 ;  /* 0x000000212c7c7223 */ /* 0x040fe2000000007c */
[C---:B------:R-:W-:Y:S01]  /*1d10*/  FFMA R91, R44.reuse, R34, R91 ;  /* 0x000000222c5b7223 */ /* 0x040fe2000000005b */
[----:B------:R-:W-:Y:S01]  /*1d20*/  FFMA R36, R44, R35, R8 ;  /* 0x000000232c247223 */ /* 0x000fe20000000008 */
[----:B----4-:R-:W-:Y:S01]  /*1d30*/  FFMA R98, R52, R50, R89 ;  /* 0x0000003234627223 */ /* 0x010fe20000000059 */
[-C--:B------:R-:W-:Y:S01]  /*1d40*/  FFMA R113, R48, R52.reuse, R113 ;  /* 0x0000003430717223 */ /* 0x080fe20000000071 */
        /* <DEDUP_REMOVED lines=8> */
[----:B------:R-:W-:Y:S01]  /*1dd0*/  FFMA R52, R76, R35, R112 ;  /* 0x000000234c347223 */ /* 0x000fe20000000070 */
[C---:B------:R-:W-:Y:S01]  /*1de0*/  FFMA R107, R48.reuse, R80, R9 ;  /* 0x00000050306b7223 */ /* 0x040fe20000000009 */
[-C--:B------:R-:W-:Y:S01]  /*1df0*/  FFMA R97, R48, R76.reuse, R97 ;  /* 0x0000004c30617223 */ /* 0x080fe20000000061 */
[----:B------:R-:W-:Y:S01]  /*1e00*/  FFMA R88, R76, R51, R88 ;  /* 0x000000334c587223 */ /* 0x000fe20000000058 */
[----:B------:R-:W-:Y:S01]  /*1e10*/  FFMA R11, R32, R76, R11 ;  /* 0x0000004c200b7223 */ /* 0x000fe2000000000b */
[C---:B------:R-:W-:Y:S01]  /*1e20*/  FFMA R120, R76.reuse, R33, R120 ;  /* 0x000000214c787223 */ /* 0x040fe20000000078 */
        /* <DEDUP_REMOVED lines=8> */
[----:B0-----:R-:W-:Y:S01]  /*1eb0*/  FFMA R123, R48, R60, R17 ;  /* 0x0000003c307b7223 */ /* 0x001fe20000000011 */
[C---:B------:R-:W-:Y:S01]  /*1ec0*/  FFMA R80, R60.reuse, R51, R12 ;  /* 0x000000333c507223 */ /* 0x040fe2000000000c */
[C---:B------:R-:W-:Y:S01]  /*1ed0*/  FFMA R17, R60.reuse, R34, R15 ;  /* 0x000000223c117223 */ /* 0x040fe2000000000f */
[----:B------:R-:W-:Y:S01]  /*1ee0*/  FFMA R76, R60, R35, R14 ;  /* 0x000000233c4c7223 */ /* 0x000fe2000000000e */
[----:B--2---:R-:W-:Y:S01]  /*1ef0*/  FFMA R125, R48, R72, R13 ;  /* 0x00000048307d7223 */ /* 0x004fe2000000000d */
[-C--:B------:R-:W-:Y:S01]  /*1f00*/  FFMA R59, R60, R49.reuse, R59 ;  /* 0x000000313c3b7223 */ /* 0x080fe2000000003b */
[----:B------:R-:W0:Y:S01]  /*1f10*/  LDS.128 R12, [R101+0xa10] ;  /* 0x000a1000650c7984 */ /* 0x000e220000000c00 */
        /* <DEDUP_REMOVED lines=21> */
[----:B------:R-:W-:Y:S01]  /*2070*/  FFMA R105, R42, R45, R94 ;  /* 0x0000002d2a697223 */ /* 0x000fe2000000005e */
[----:B------:R-:W-:Y:S01]  /*2080*/  FFMA R34, R72, R34, R69 ;  /* 0x0000002248227223 */ /* 0x000fe20000000045 */
[-C--:B------:R-:W-:Y:S01]  /*2090*/  FFMA R16, R40, R37.reuse, R18 ;  /* 0x0000002528107223 */ /* 0x080fe20000000012 */
[----:B------:R-:W-:Y:S01]  /*20a0*/  FFMA R19, R42, R37, R19 ;  /* 0x000000252a137223 */ /* 0x000fe20000000013 */
[----:B------:R-:W1:Y:S01]  /*20b0*/  LDS.128 R92, [R101+0xc00] ;  /* 0x000c0000655c7984 */ /* 0x000e620000000c00 */
[----:B------:R-:W-:Y:S01]  /*20c0*/  FFMA R71, R29, R43, R66 ;  /* 0x0000002b1d477223 */ /* 0x000fe20000000042 */
[C---:B------:R-:W-:Y:S01]  /*20d0*/  FFMA R90, R43.reuse, R37, R90 ;  /* 0x000000252b5a7223 */ /* 0x040fe2000000005a */
[----:B------:R-:W-:Y:S01]  /*20e0*/  FFMA R24, R40, R45, R24 ;  /* 0x0000002d28187223 */ /* 0x000fe20000000018 */
        /* <DEDUP_REMOVED lines=10> */
[C---:B0-----:R-:W-:Y:S01]  /*2190*/  FFMA R41, R12.reuse, R29, R64 ;  /* 0x0000001d0c297223 */ /* 0x041fe20000000040 */
[C---:B------:R-:W-:Y:S01]  /*21a0*/  FFMA R35, R29.reuse, R13, R58 ;  /* 0x0000000d1d237223 */ /* 0x040fe2000000003a */
[C---:B------:R-:W-:Y:S01]  /*21b0*/  FFMA R33, R29.reuse, R14, R56 ;  /* 0x0000000e1d217223 */ /* 0x040fe20000000038 */
        /* <DEDUP_REMOVED lines=13> */
[C---:B------:R-:W-:Y:S01]  /*2290*/  FFMA R45, R12.reuse, R77, R11 ;  /* 0x0000004d0c2d7223 */ /* 0x040fe2000000000b */
[----:B------:R-:W-:Y:S01]  /*22a0*/  FFMA R53, R12, R81, R9 ;  /* 0x000000510c357223 */ /* 0x000fe20000000009 */
[-C--:B------:R-:W-:Y:S01]  /*22b0*/  FFMA R120, R13, R77.reuse, R120 ;  /* 0x0000004d0d787223 */ /* 0x080fe20000000078 */
[----:B------:R-:W0:Y:S01]  /*22c0*/  LDS.128 R8, [R101+0xc10] ;  /* 0x000c100065087984 */ /* 0x000e220000000c00 */
[CC--:B------:R-:W-:Y:S01]  /*22d0*/  FFMA R87, R14.reuse, R77.reuse, R87 ;  /* 0x0000004d0e577223 */ /* 0x0c0fe20000000057 */
[----:B------:R-:W-:Y:S01]  /*22e0*/  FFMA R52, R15, R77, R52 ;  /* 0x0000004d0f347223 */ /* 0x000fe20000000034 */
[-C--:B------:R-:W-:Y:S01]  /*22f0*/  FFMA R70, R13, R81.reuse, R70 ;  /* 0x000000510d467223 */ /* 0x080fe20000000046 */
[-C--:B------:R-:W-:Y:S01]  /*2300*/  FFMA R27, R14, R81.reuse, R27 ;  /* 0x000000510e1b7223 */ /* 0x080fe2000000001b */
[----:B------:R-:W-:Y:S01]  /*2310*/  FFMA R68, R15, R81, R68 ;  /* 0x000000510f447223 */ /* 0x000fe20000000044 */
[C---:B------:R-:W-:Y:S01]  /*2320*/  FFMA R123, R40.reuse, R61, R123 ;  /* 0x0000003d287b7223 */ /* 0x040fe2000000007b */
[----:B------:R-:W-:Y:S01]  /*2330*/  FFMA R125, R40, R73, R125 ;  /* 0x00000049287d7223 */ /* 0x000fe2000000007d */
[----:B------:R-:W-:Y:S01]  /*2340*/  FFMA R81, R14, R61, R17 ;  /* 0x0000003d0e517223 */ /* 0x000fe20000000011 */
[-C--:B------:R-:W-:Y:S01]  /*2350*/  FFMA R77, R12, R73.reuse, R25 ;  /* 0x000000490c4d7223 */ /* 0x080fe20000000019 */
[-C--:B------:R-:W-:Y:S01]  /*2360*/  FFMA R72, R13, R73.reuse, R26 ;  /* 0x000000490d487223 */ /* 0x080fe2000000001a */
[----:B------:R-:W-:Y:S01]  /*2370*/  FFMA R25, R14, R73, R34 ;  /* 0x000000490e197223 */ /* 0x000fe20000000022 */
[C---:B-1----:R-:W-:Y:S01]  /*2380*/  FFMA R17, R92.reuse, R30, R50 ;  /* 0x0000001e5c117223 */ /* 0x042fe20000000032 */
        /* <DEDUP_REMOVED lines=11> */
[----:B------:R-:W1:Y:S01]  /*2440*/  LDS.128 R64, [R101+0xe00] ;  /* 0x000e000065407984 */ /* 0x000e620000000c00 */
[----:B------:R-:W-:Y:S01]  /*2450*/  FFMA R90, R95, R38, R90 ;  /* 0x000000265f5a7223 */ /* 0x000fe2000000005a */
[-C--:B------:R-:W-:Y:S01]  /*2460*/  FFMA R49, R43, R61.reuse, R80 ;  /* 0x0000003d2b317223 */ /* 0x080fe20000000050 */
[-C--:B------:R-:W-:Y:S01]  /*2470*/  FFMA R85, R12, R61.reuse, R85 ;  /* 0x0000003d0c557223 */ /* 0x080fe20000000055 */
[-C--:B------:R-:W-:Y:S01]  /*2480*/  FFMA R118, R13, R61.reuse, R118 ;  /* 0x0000003d0d767223 */ /* 0x080fe20000000076 */
[----:B------:R-:W-:Y:S01]  /*2490*/  FFMA R76, R15, R61, R76 ;  /* 0x0000003d0f4c7223 */ /* 0x000fe2000000004c */
[CC--:B------:R-:W-:Y:S01]  /*24a0*/  FFMA R32, R92.reuse, R54.reuse, R32 ;  /* 0x000000365c207223 */ /* 0x0c0fe20000000020 */
[-C--:B------:R-:W-:Y:S01]  /*24b0*/  FFMA R106, R93, R54.reuse, R117 ;  /* 0x000000365d6a7223 */ /* 0x080fe20000000075 */
[----:B------:R-:W-:Y:S01]  /*24c0*/  FFMA R86, R95, R54, R59 ;  /* 0x000000365f567223 */ /* 0x000fe2000000003b */
[C---:B------:R-:W-:Y:S01]  /*24d0*/  FFMA R24, R92.reuse, R46, R24 ;  /* 0x0000002e5c187223 */ /* 0x040fe20000000018 */
[C---:B------:R-:W-:Y:S01]  /*24e0*/  FFMA R48, R92.reuse, R82, R48 ;  /* 0x000000525c307223 */ /* 0x040fe20000000030 */
[C---:B------:R-:W-:Y:S01]  /*24f0*/  FFMA R56, R92.reuse, R62, R123 ;  /* 0x0000003e5c387223 */ /* 0x040fe2000000007b */
[----:B------:R-:W-:Y:S01]  /*2500*/  FFMA R114, R92, R74, R125 ;  /* 0x0000004a5c727223 */ /* 0x000fe2000000007d */
[-C--:B------:R-:W-:Y:S01]  /*2510*/  FFMA R102, R93, R82.reuse, R113 ;  /* 0x000000525d667223 */ /* 0x080fe20000000071 */
[----:B------:R-:W-:Y:S01]  /*2520*/  FFMA R80, R95, R82, R51 ;  /* 0x000000525f507223 */ /* 0x000fe20000000033 */
[----:B------:R-:W-:Y:S01]  /*2530*/  FFMA R92, R30, R95, R71 ;  /* 0x0000005f1e5c7223 */ /* 0x000fe20000000047 */
        /* <DEDUP_REMOVED lines=10> */
[----:B------:R-:W-:Y:S01]  /*25e0*/  FFMA R61, R10, R82, R27 ;  /* 0x000000520a3d7223 */ /* 0x000fe2000000001b */
[----:B------:R-:W-:Y:S01]  /*25f0*/  FFMA R88, R95, R46, R69 ;  /* 0x0000002e5f587223 */ /* 0x000fe20000000045 */
[----:B------:R-:W-:Y:S01]  /*2600*/  FFMA R82, R11, R82, R68 ;  /* 0x000000520b527223 */ /* 0x000fe20000000044 */
[-C--:B------:R-:W-:Y:S01]  /*2610*/  FFMA R43, R43, R73.reuse, R60 ;  /* 0x000000492b2b7223 */ /* 0x080fe2000000003c */
[----:B------:R-:W0:Y:S01]  /*2620*/  LDS.128 R68, [R101+0xe10] ;  /* 0x000e100065447984 */ /* 0x000e220000000c00 */
[----:B------:R-:W-:Y:S01]  /*2630*/  FFMA R116, R15, R73, R116 ;  /* 0x000000490f747223 */ /* 0x000fe20000000074 */
[C---:B------:R-:W-:Y:S01]  /*2640*/  FFMA R84, R95.reuse, R78, R57 ;  /* 0x0000004e5f547223 */ /* 0x040fe20000000039 */
[C---:B------:R-:W-:Y:S01]  /*2650*/  FFMA R60, R95.reuse, R62, R49 ;  /* 0x0000003e5f3c7223 */ /* 0x040fe20000000031 */
[----:B------:R-:W-:Y:S01]  /*2660*/  FFMA R12, R95, R74, R43 ;  /* 0x0000004a5f0c7223 */ /* 0x000fe2000000002b */
[----:B------:R-:W-:Y:S01]  /*2670*/  FFMA R15, R30, R10, R33 ;  /* 0x0000000a1e0f7223 */ /* 0x000fe20000000021 */
[C---:B------:R-:W-:Y:S01]  /*2680*/  FFMA R91, R10.reuse, R46, R91 ;  /* 0x0000002e0a5b7223 */ /* 0x040fe2000000005b */
[C---:B------:R-:W-:Y:S01]  /*2690*/  FFMA R87, R10.reuse, R78, R87 ;  /* 0x0000004e0a577223 */ /* 0x040fe20000000057 */
[C---:B------:R-:W-:Y:S01]  /*26a0*/  FFMA R81, R10.reuse, R62, R81 ;  /* 0x0000003e0a517223 */ /* 0x040fe20000000051 */
[-C--:B------:R-:W-:Y:S01]  /*26b0*/  FFMA R73, R10, R74.reuse, R25 ;  /* 0x0000004a0a497223 */ /* 0x080fe20000000019 */
[----:B------:R-:W-:Y:S01]  /*26c0*/  FFMA R98, R93, R74, R111 ;  /* 0x0000004a5d627223 */ /* 0x000fe2000000006f */
[C---:B------:R-:W-:Y:S01]  /*26d0*/  FFMA R13, R8.reuse, R30, R41 ;  /* 0x0000001e080d7223 */ /* 0x040fe20000000029 */
[-C--:B------:R-:W-:Y:S01]  /*26e0*/  FFMA R77, R8, R74.reuse, R77 ;  /* 0x0000004a084d7223 */ /* 0x080fe2000000004d */
[----:B------:R-:W-:Y:S01]  /*26f0*/  FFMA R72, R9, R74, R72 ;  /* 0x0000004a09487223 */ /* 0x000fe20000000048 */
[----:B-1----:R-:W-:Y:S01]  /*2700*/  FFMA R10, R31, R66, R18 ;  /* 0x000000421f0a7223 */ /* 0x002fe20000000012 */
        /* <DEDUP_REMOVED lines=16> */
[CC--:B------:R-:W-:Y:S01]  /*2810*/  FFMA R29, R8.reuse, R46.reuse, R29 ;  /* 0x0000002e081d7223 */ /* 0x0c0fe2000000001d */
[-C--:B------:R-:W-:Y:S01]  /*2820*/  FFMA R30, R9, R46.reuse, R124 ;  /* 0x0000002e091e7223 */ /* 0x080fe2000000007c */
[C---:B------:R-:W-:Y:S01]  /*2830*/  FFMA R108, R93.reuse, R46, R119 ;  /* 0x0000002e5d6c7223 */ /* 0x040fe20000000077 */
[-C--:B------:R-:W-:Y:S01]  /*2840*/  FFMA R104, R93, R78.reuse, R115 ;  /* 0x0000004e5d687223 */ /* 0x080fe20000000073 */
[CC--:B------:R-:W-:Y:S01]  /*2850*/  FFMA R45, R8.reuse, R78.reuse, R45 ;  /* 0x0000004e082d7223 */ /* 0x0c0fe2000000002d */
[C---:B------:R-:W-:Y:S01]  /*2860*/  FFMA R46, R9.reuse, R78, R120 ;  /* 0x0000004e092e7223 */ /* 0x040fe20000000078 */
[-C--:B------:R-:W-:Y:S01]  /*2870*/  FFMA R85, R8, R62.reuse, R85 ;  /* 0x0000003e08557223 */ /* 0x080fe20000000055 */
[----:B------:R-:W-:Y:S01]  /*2880*/  FFMA R78, R9, R62, R118 ;  /* 0x0000003e094e7223 */ /* 0x000fe20000000076 */
[-C--:B------:R-:W-:Y:S01]  /*2890*/  FFMA R8, R64, R31.reuse, R17 ;  /* 0x0000001f40087223 */ /* 0x080fe20000000011 */
        /* <DEDUP_REMOVED lines=10> */
[-C--:B------:R-:W-:Y:S01]  /*2940*/  FFMA R29, R69, R47.reuse, R30 ;  /* 0x0000002f451d7223 */ /* 0x080fe2000000001e */
[-C--:B------:R-:W-:Y:S01]  /*2950*/  FFMA R24, R64, R47.reuse, R24 ;  /* 0x0000002f40187223 */ /* 0x080fe20000000018 */
[-C--:B------:R-:W-:Y:S01]  /*2960*/  FFMA R25, R65, R47.reuse, R108 ;  /* 0x0000002f41197223 */ /* 0x080fe2000000006c */
[-C--:B------:R-:W-:Y:S01]  /*2970*/  FFMA R26, R66, R47.reuse, R26 ;  /* 0x0000002f421a7223 */ /* 0x080fe2000000001a */
[-C--:B------:R-:W-:Y:S01]  /*2980*/  FFMA R30, R70, R47.reuse, R91 ;  /* 0x0000002f461e7223 */ /* 0x080fe2000000005b */
[----:B------:R-:W-:Y:S01]  /*2990*/  FFMA R31, R71, R47, R36 ;  /* 0x0000002f471f7223 */ /* 0x000fe20000000024 */
[----:B------:R-:W-:Y:S01]  /*29a0*/  FFMA R96, R93, R62, R109 ;  /* 0x0000003e5d607223 */ /* 0x000fe2000000006d */
[----:B------:R-:W-:Y:S01]  /*29b0*/  FFMA R47, R71, R79, R52 ;  /* 0x0000004f472f7223 */ /* 0x000fe20000000034 */
[-C--:B------:R-:W-:Y:S01]  /*29c0*/  FFMA R16, R64, R39.reuse, R16 ;  /* 0x0000002740107223 */ /* 0x080fe20000000010 */
[----:B------:R-:W-:Y:S01]  /*29d0*/  FFMA R17, R65, R39, R110 ;  /* 0x0000002741117223 */ /* 0x000fe2000000006e */
[C---:B------:R-:W-:Y:S01]  /*29e0*/  FFMA R52, R68.reuse, R83, R53 ;  /* 0x0000005344347223 */ /* 0x040fe20000000035 */
[CC--:B------:R-:W-:Y:S01]  /*29f0*/  FFMA R36, R68.reuse, R55.reuse, R37 ;  /* 0x0000003744247223 */ /* 0x0c0fe20000000025 */
[----:B------:R-:W-:Y:S01]  /*2a00*/  FFMA R39, R71, R55, R44 ;  /* 0x0000003747277223 */ /* 0x000fe2000000002c */
[C---:B------:R-:W-:Y:S01]  /*2a10*/  FFMA R53, R69.reuse, R83, R54 ;  /* 0x0000005345357223 */ /* 0x040fe20000000036 */
[----:B------:R-:W-:Y:S01]  /*2a20*/  FFMA R37, R69, R55, R38 ;  /* 0x0000003745257223 */ /* 0x000fe20000000026 */
[----:B------:R-:W-:Y:S01]  /*2a30*/  FFMA R44, R68, R79, R45 ;  /* 0x0000004f442c7223 */ /* 0x000fe2000000002d */
[----:B------:R-:W-:Y:S01]  /*2a40*/  FFMA R54, R70, R83, R61 ;  /* 0x0000005346367223 */ /* 0x000fe2000000003d */
[C---:B------:R-:W-:Y:S01]  /*2a50*/  FFMA R32, R64.reuse, R55, R32 ;  /* 0x0000003740207223 */ /* 0x040fe20000000020 */
[----:B------:R-:W-:Y:S01]  /*2a60*/  FFMA R56, R64, R63, R56 ;  /* 0x0000003f40387223 */ /* 0x000fe20000000038 */
[C---:B------:R-:W-:Y:S01]  /*2a70*/  FFMA R33, R65.reuse, R55, R106 ;  /* 0x0000003741217223 */ /* 0x040fe2000000006a */
[----:B------:R-:W-:Y:S01]  /*2a80*/  FFMA R57, R65, R63, R96 ;  /* 0x0000003f41397223 */ /* 0x000fe20000000060 */
[C---:B------:R-:W-:Y:S01]  /*2a90*/  FFMA R34, R66.reuse, R55, R34 ;  /* 0x0000003742227223 */ /* 0x040fe20000000022 */
[----:B------:R-:W-:Y:S01]  /*2aa0*/  FFMA R58, R66, R63, R58 ;  /* 0x0000003f423a7223 */ /* 0x000fe2000000003a */
[----:B------:R-:W-:Y:S01]  /*2ab0*/  FFMA R38, R70, R55, R89 ;  /* 0x0000003746267223 */ /* 0x000fe20000000059 */
[C---:B------:R-:W-:Y:S01]  /*2ac0*/  FFMA R45, R69.reuse, R79, R46 ;  /* 0x0000004f452d7223 */ /* 0x040fe2000000002e */
        /* <DEDUP_REMOVED lines=19> */
[----:B------:R-:W-:Y:S06]  /*2c00*/  BAR.SYNC.DEFER_BLOCKING 0x0 ;  /* 0x0000000000007b1d */ /* 0x000fec0000010000 */
[----:B------:R-:W-:Y:S05]  /*2c10*/  BRA.U UP0, `(.L_x_48) ;  /* 0xffffffd500f47547 */ /* 0x000fea000b83ffff */
.L_x_43:
[----:B------:R-:W1:Y:S01]  /*2c20*/  S2R R2, SR_CTAID.Y ;  /* 0x0000000000027919 */ /* 0x000e620000002600 */
[----:B------:R-:W2:Y:S01]  /*2c30*/  LDCU.64 UR6, c[0x0][0x398] ;  /* 0x00007300ff0677ac */ /* 0x000ea20008000a00 */
[----:B------:R-:W-:Y:S01]  /*2c40*/  LEA R0, R5, R0, 0x4 ;  /* 0x0000000005007211 */ /* 0x000fe200078e20ff */
[----:B------:R-:W-:Y:S03]  /*2c50*/  BSSY.RECONVERGENT B0, `(.L_x_49) ;  /* 0x000001d000007945 */ /* 0x000fe60003800200 */
[----:B------:R-:W-:-:S04]  /*2c60*/  SHF.L.U32 R0, R0, 0x3, RZ ;  /* 0x0000000300007819 */ /* 0x000fc800000006ff */
[----:B------:R-:W-:-:S04]  /*2c70*/  IADD3 R6, PT, PT, R0, 0x3, RZ ;  /* 0x0000000300067810 */ /* 0x000fc80007ffe0ff */
[----:B--2---:R-:W-:Y:S02]  /*2c80*/  ISETP.LT.AND P1, PT, R6, UR7, PT ;  /* 0x0000000706007c0c */ /* 0x004fe4000bf21270 */
[----:B-1----:R-:W-:-:S04]  /*2c90*/  LEA R2, R2, R3, 0x4 ;  /* 0x0000000302027211 */ /* 0x002fc800078e20ff */
[----:B------:R-:W-:-:S04]  /*2ca0*/  SHF.L.U32 R2, R2, 0x3, RZ ;  /* 0x0000000302027819 */ /* 0x000fc800000006ff */
[C---:B------:R-:W-:Y:S01]  /*2cb0*/  ISETP.GE.AND P0, PT, R2.reuse, UR6, PT ;  /* 0x0000000602007c0c */ /* 0x040fe2000bf06270 */
[----:B------:R-:W-:-:S05]  /*2cc0*/  IMAD R3, R2, UR7, RZ ;  /* 0x0000000702037c24 */ /* 0x000fca000f8e02ff */
[----:B------:R-:W-:-:S07]  /*2cd0*/  IADD3 R73, PT, PT, R0, R3, RZ ;  /* 0x0000000300497210 */ /* 0x000fce0007ffe0ff */
[----:B------:R-:W-:Y:S05]  /*2ce0*/  @!P0 BRA P1, `(.L_x_50) ;  /* 0x0000000000408947 */ /* 0x000fea0000800000 */
[----:B------:R-:W-:-:S13]  /*2cf0*/  ISETP.GE.AND P1, PT, R2, UR6, PT ;  /* 0x0000000602007c0c */ /* 0x000fda000bf26270 */
[----:B------:R-:W-:Y:S05]  /*2d00*/  @P1 BRA `(.L_x_51) ;  /* 0x0000000000441947 */ /* 0x000fea0003800000 */
[----:B------:R-:W1:Y:S01]  /*2d10*/  LDC.64 R4, c[0x0][0x390] ;  /* 0x0000e400ff047b82 */ /* 0x000e620000000a00 */
[C---:B------:R-:W-:Y:S02]  /*2d20*/  IADD3 R7, PT, PT, R0.reuse, 0x1, RZ ;  /* 0x0000000100077810 */ /* 0x040fe40007ffe0ff */
[----:B------:R-:W-:Y:S02]  /*2d30*/  IADD3 R72, PT, PT, R0, 0x2, RZ ;  /* 0x0000000200487810 */ /* 0x000fe40007ffe0ff */
[----:B------:R-:W-:Y:S02]  /*2d40*/  ISETP.GE.AND P2, PT, R7, UR7, PT ;  /* 0x0000000707007c0c */ /* 0x000fe4000bf46270 */
[----:B------:R-:W-:Y:S02]  /*2d50*/  ISETP.GE.AND P3, PT, R72, UR7, PT ;  /* 0x0000000748007c0c */ /* 0x000fe4000bf66270 */
[----:B------:R-:W-:Y:S01]  /*2d60*/  ISETP.GE.AND P1, PT, R0, UR7, PT ;  /* 0x0000000700007c0c */ /* 0x000fe2000bf26270 */
[----:B-1----:R-:W-:-:S08]  /*2d70*/  IMAD.WIDE R4, R73, 0x4, R4 ;  /* 0x0000000449047825 */ /* 0x002fd000078e0204 */
[----:B0-----:R1:W-:Y:S04]  /*2d80*/  @!P2 STG.E desc[UR8][R4.64+0x4], R9 ;  /* 0x000004090400a986 */ /* 0x0013e8000c101908 */
[----:B------:R1:W-:Y:S04]  /*2d90*/  @!P3 STG.E desc[UR8][R4.64+0x8], R10 ;  /* 0x0000080a0400b986 */ /* 0x0003e8000c101908 */
[----:B------:R1:W-:Y:S01]  /*2da0*/  @!P1 STG.E desc[UR8][R4.64], R8 ;  /* 0x0000000804009986 */ /* 0x0003e2000c101908 */
[----:B------:R-:W-:-:S13]  /*2db0*/  ISETP.GE.AND P1, PT, R6, UR7, PT ;  /* 0x0000000706007c0c */ /* 0x000fda000bf26270 */
[----:B-1----:R-:W-:Y:S05]  /*2dc0*/  @P1 BRA `(.L_x_51) ;  /* 0x0000000000141947 */ /* 0x002fea0003800000 */
[----:B------:R1:W-:Y:S01]  /*2dd0*/  STG.E desc[UR8][R4.64+0xc], R11 ;  /* 0x00000c0b04007986 */ /* 0x0003e2000c101908 */
[----:B------:R-:W-:Y:S05]  /*2de0*/  BRA `(.L_x_51) ;  /* 0x00000000000c7947 */ /* 0x000fea0003800000 */
.L_x_50:
[----:B------:R-:W1:Y:S02]  /*2df0*/  LDC.64 R4, c[0x0][0x390] ;  /* 0x0000e400ff047b82 */ /* 0x000e640000000a00 */
[----:B-1----:R-:W-:-:S05]  /*2e00*/  IMAD.WIDE R4, R73, 0x4, R4 ;  /* 0x0000000449047825 */ /* 0x002fca00078e0204 */
[----:B0-----:R2:W-:Y:S02]  /*2e10*/  STG.E.128 desc[UR8][R4.64], R8 ;  /* 0x0000000804007986 */ /* 0x0015e4000c101d08 */
.L_x_51:
[----:B0-----:R-:W-:Y:S05]  /*2e20*/  BSYNC.RECONVERGENT B0 ;  /* 0x0000000000007941 */ /* 0x001fea0003800200 */
.L_x_49:
[C---:B------:R-:W-:Y:S01]  /*2e30*/  IADD3 R7, PT, PT, R0.reuse, 0x7, RZ ;  /* 0x0000000700077810 */ /* 0x040fe20007ffe0ff */
[----:B------:R-:W-:Y:S01]  /*2e40*/  BSSY.RECONVERGENT B0, `(.L_x_52) ;  /* 0x000001d000007945 */ /* 0x000fe20003800200 */
[----:B--2---:R-:W-:Y:S02]  /*2e50*/  IADD3 R8, PT, PT, R0, 0x4, RZ ;  /* 0x0000000400087810 */ /* 0x004fe40007ffe0ff */
[----:B------:R-:W-:-:S13]  /*2e60*/  ISETP.LT.AND P1, PT, R7, UR7, PT ;  /* 0x0000000707007c0c */ /* 0x000fda000bf21270 */
[----:B------:R-:W-:Y:S05]  /*2e70*/  @!P0 BRA P1, `(.L_x_53) ;  /* 0x00000000004c8947 */ /* 0x000fea0000800000 */
[----:B------:R-:W-:-:S13]  /*2e80*/  ISETP.GE.AND P0, PT, R2, UR6, PT ;  /* 0x0000000602007c0c */ /* 0x000fda000bf06270 */
[----:B------:R-:W-:Y:S05]  /*2e90*/  @P0 BRA `(.L_x_54) ;  /* 0x00000000005c0947 */ /* 0x000fea0003800000 */
[----:B------:R-:W0:Y:S01]  /*2ea0*/  LDCU.64 UR4, c[0x0][0x390] ;  /* 0x00007200ff0477ac */ /* 0x000e220008000a00 */
[C---:B-1----:R-:W-:Y:S02]  /*2eb0*/  IADD3 R4, PT, PT, R0.reuse, 0x5, RZ ;  /* 0x0000000500047810 */ /* 0x042fe40007ffe0ff */
[C---:B------:R-:W-:Y:S02]  /*2ec0*/  IADD3 R9, PT, PT, R0.reuse, 0x6, RZ ;  /* 0x0000000600097810 */ /* 0x040fe40007ffe0ff */
[----:B------:R-:W-:Y:S02]  /*2ed0*/  IADD3 R5, P3, PT, R0, R3, RZ ;  /* 0x0000000300057210 */ /* 0x000fe40007f7e0ff */
[----:B------:R-:W-:Y:S02]  /*2ee0*/  ISETP.GE.AND P1, PT, R4, UR7, PT ;  /* 0x0000000704007c0c */ /* 0x000fe4000bf26270 */
[----:B------:R-:W-:Y:S02]  /*2ef0*/  ISETP.GE.AND P2, PT, R9, UR7, PT ;  /* 0x0000000709007c0c */ /* 0x000fe4000bf46270 */
[----:B------:R-:W-:-:S02]  /*2f00*/  LEA.HI.X.SX32 R10, R3, RZ, 0x1, P3 ;  /* 0x000000ff030a7211 */ /* 0x000fc400018f0eff */
[----:B------:R-:W-:Y:S02]  /*2f10*/  ISETP.GE.AND P0, PT, R8, UR7, PT ;  /* 0x0000000708007c0c */ /* 0x000fe4000bf06270 */
[----:B0-----:R-:W-:-:S04]  /*2f20*/  LEA R4, P3, R5, UR4, 0x2 ;  /* 0x0000000405047c11 */ /* 0x001fc8000f8610ff */
[----:B------:R-:W-:-:S05]  /*2f30*/  LEA.HI.X R5, R5, UR5, R10, 0x2, P3 ;  /* 0x0000000505057c11 */ /* 0x000fca00098f140a */
[----:B------:R2:W-:Y:S04]  /*2f40*/  @!P1 STG.E desc[UR8][R4.64+0x14], R13 ;  /* 0x0000140d04009986 */ /* 0x0005e8000c101908 */
[----:B------:R2:W-:Y:S04]  /*2f50*/  @!P2 STG.E desc[UR8][R4.64+0x18], R14 ;  /* 0x0000180e0400a986 */ /* 0x0005e8000c101908 */
[----:B------:R2:W-:Y:S01]  /*2f60*/  @!P0 STG.E desc[UR8][R4.64+0x10], R12 ;  /* 0x0000100c04008986 */ /* 0x0005e2000c101908 */
[----:B------:R-:W-:-:S13]  /*2f70*/  ISETP.GE.AND P0, PT, R7, UR7, PT ;  /* 0x0000000707007c0c */ /* 0x000fda000bf06270 */
[----:B--2---:R-:W-:Y:S05]  /*2f80*/  @P0 BRA `(.L_x_54) ;  /* 0x0000000000200947 */ /* 0x004fea0003800000 */
[----:B------:R2:W-:Y:S01]  /*2f90*/  STG.E desc[UR8][R4.64+0x1c], R15 ;  /* 0x00001c0f04007986 */ /* 0x0005e2000c101908 */
[----:B------:R-:W-:Y:S05]  /*2fa0*/  BRA `(.L_x_54) ;  /* 0x0000000000187947 */ /* 0x000fea0003800000 */
.L_x_53:
[----:B------:R-:W0:Y:S01]  /*2fb0*/  LDCU.64 UR4, c[0x0][0x390] ;  /* 0x00007200ff0477ac */ /* 0x000e220008000a00 */
[----:B-1----:R-:W-:-:S04]  /*2fc0*/  IADD3 R5, P0, PT, R0, R3, RZ ;  /* 0x0000000300057210 */ /* 0x002fc80007f1e0ff */
[----:B------:R-:W-:Y:S02]  /*2fd0*/  LEA.HI.X.SX32 R10, R3, RZ, 0x1, P0 ;  /* 0x000000ff030a7211 */ /* 0x000fe400000f0eff */
[----:B0-----:R-:W-:-:S04]  /*2fe0*/  LEA R4, P0, R5, UR4, 0x2 ;  /* 0x0000000405047c11 */ /* 0x001fc8000f8010ff */
[----:B------:R-:W-:-:S05]  /*2ff0*/  LEA.HI.X R5, R5, UR5, R10, 0x2, P0 ;  /* 0x0000000505057c11 */ /* 0x000fca00080f140a */
[----:B------:R0:W-:Y:S04]  /*3000*/  STG.E.128 desc[UR8][R4.64+0x10], R12 ;  /* 0x0000100c04007986 */ /* 0x0001e8000c101d08 */
.L_x_54:
[----:B------:R-:W-:Y:S05]  /*3010*/  BSYNC.RECONVERGENT B0 ;  /* 0x0000000000007941 */ /* 0x000fea0003800200 */
.L_x_52:
[----:B------:R-:W-:Y:S01]  /*3020*/  IADD3 R9, PT, PT, R2, 0x1, RZ ;  /* 0x0000000102097810 */ /* 0x000fe20007ffe0ff */
[----:B------:R-:W-:Y:S01]  /*3030*/  BSSY.RECONVERGENT B0, `(.L_x_55) ;  /* 0x0000019000007945 */ /* 0x000fe20003800200 */
[----:B------:R-:W-:Y:S02]  /*3040*/  ISETP.LT.AND P1, PT, R6, UR7, PT ;  /* 0x0000000706007c0c */ /* 0x000fe4000bf21270 */
[----:B------:R-:W-:Y:S02]  /*3050*/  ISETP.GE.AND P0, PT, R9, UR6, PT ;  /* 0x0000000609007c0c */ /* 0x000fe4000bf06270 */
[----:B------:R-:W-:Y:S02]  /*3060*/  IADD3 R3, PT, PT, R3, UR7, RZ ;  /* 0x0000000703037c10 */ /* 0x000fe4000fffe0ff */
[----:B------:R-:W-:-:S09]  /*3070*/  IADD3 R73, PT, PT, R73, UR7, RZ ;  /* 0x0000000749497c10 */ /* 0x000fd2000fffe0ff */
[----:B------:R-:W-:Y:S05]  /*3080*/  @!P0 BRA P1, `(.L_x_56) ;  /* 0x0000000000408947 */ /* 0x000fea0000800000 */
[----:B------:R-:W-:-:S13]  /*3090*/  ISETP.GE.AND P1, PT, R9, UR6, PT ;  /* 0x0000000609007c0c */ /* 0x000fda000bf26270 */
[----:B------:R-:W-:Y:S05]  /*30a0*/  @P1 BRA `(.L_x_57) ;  /* 0x0000000000441947 */ /* 0x000fea0003800000 */
[----:B012---:R-:W0:Y:S01]  /*30b0*/  LDC.64 R4, c[0x0][0x390] ;  /* 0x0000e400ff047b82 */ /* 0x007e220000000a00 */
[C---:B------:R-:W-:Y:S02]  /*30c0*/  IADD3 R10, PT, PT, R0.reuse, 0x1, RZ ;  /* 0x00000001000a7810 */ /* 0x040fe40007ffe0ff */
[----:B------:R-:W-:Y:S02]  /*30d0*/  IADD3 R11, PT, PT, R0, 0x2, RZ ;  /* 0x00000002000b7810 */ /* 0x000fe40007ffe0ff */
[----:B------:R-:W-:Y:S02]  /*30e0*/  ISETP.GE.AND P2, PT, R10, UR7, PT ;  /* 0x000000070a007c0c */ /* 0x000fe4000bf46270 */
[----:B------:R-:W-:Y:S02]  /*30f0*/  ISETP.GE.AND P3, PT, R11, UR7, PT ;  /* 0x000000070b007c0c */ /* 0x000fe4000bf66270 */
[----:B------:R-:W-:Y:S01]  /*3100*/  ISETP.GE.AND P1, PT, R0, UR7, PT ;  /* 0x0000000700007c0c */ /* 0x000fe2000bf26270 */
[----:B0-----:R-:W-:-:S08]  /*3110*/  IMAD.WIDE R4, R73, 0x4, R4 ;  /* 0x0000000449047825 */ /* 0x001fd000078e0204 */
[----:B------:R3:W-:Y:S04]  /*3120*/  @!P2 STG.E desc[UR8][R4.64+0x4], R17 ;  /* 0x000004110400a986 */ /* 0x0007e8000c101908 */
[----:B------:R3:W-:Y:S04]  /*3130*/  @!P3 STG.E desc[UR8][R4.64+0x8], R18 ;  /* 0x000008120400b986 */ /* 0x0007e8000c101908 */
[----:B------:R3:W-:Y:S01]  /*3140*/  @!P1 STG.E desc[UR8][R4.64], R16 ;  /* 0x0000001004009986 */ /* 0x0007e2000c101908 */
[----:B------:R-:W-:-:S13]  /*3150*/  ISETP.GE.AND P1, PT, R6, UR7, PT ;  /* 0x0000000706007c0c */ /* 0x000fda000bf26270 */
[----:B---3--:R-:W-:Y:S05]  /*3160*/  @P1 BRA `(.L_x_57) ;  /* 0x0000000000141947 */ /* 0x008fea0003800000 */
[----:B------:R3:W-:Y:S01]  /*3170*/  STG.E desc[UR8][R4.64+0xc], R19 ;  /* 0x00000c1304007986 */ /* 0x0007e2000c101908 */
[----:B------:R-:W-:Y:S05]  /*3180*/  BRA `(.L_x_57) ;  /* 0x00000000000c7947 */ /* 0x000fea0003800000 */
.L_x_56:
[----:B012---:R-:W0:Y:S02]  /*3190*/  LDC.64 R4, c[0x0][0x390] ;  /* 0x0000e400ff047b82 */ /* 0x007e240000000a00 */
[----:B0-----:R-:W-:-:S05]  /*31a0*/  IMAD.WIDE R4, R73, 0x4, R4 ;  /* 0x0000000449047825 */ /* 0x001fca00078e0204 */
[----:B------:R0:W-:Y:S02]  /*31b0*/  STG.E.128 desc[UR8][R4.64], R16 ;  /* 0x0000001004007986 */ /* 0x0001e4000c101d08 */
.L_x_57:
[----:B------:R-:W-:Y:S05]  /*31c0*/  BSYNC.RECONVERGENT B0 ;  /* 0x0000000000007941 */ /* 0x000fea0003800200 */
.L_x_55:
[----:B------:R-:W-:Y:S01]  /*31d0*/  ISETP.LT.AND P1, PT, R7, UR7, PT ;  /* 0x0000000707007c0c */ /* 0x000fe2000bf21270 */
[----:B------:R-:W-:-:S12]  /*31e0*/  BSSY.RECONVERGENT B0, `(.L_x_58) ;  /* 0x000001b000007945 */ /* 0x000fd80003800200 */
[----:B------:R-:W-:Y:S05]  /*31f0*/  @!P0 BRA P1, `(.L_x_59) ;  /* 0x00000000004c8947 */ /* 0x000fea0000800000 */
[----:B------:R-:W-:-:S13]  /*3200*/  ISETP.GE.AND P0, PT, R9, UR6, PT ;  /* 0x0000000609007c0c */ /* 0x000fda000bf06270 */
[----:B------:R-:W-:Y:S05]  /*3210*/  @P0 BRA `(.L_x_60) ;  /* 0x00000000005c0947 */ /* 0x000fea0003800000 */
[----:B------:R-:W4:Y:S01]  /*3220*/  LDCU.64 UR4, c[0x0][0x390] ;  /* 0x00007200ff0477ac */ /* 0x000f220008000a00 */
[C---:B0123--:R-:W-:Y:S02]  /*3230*/  IADD3 R4, PT, PT, R0.reuse, 0x5, RZ ;  /* 0x0000000500047810 */ /* 0x04ffe40007ffe0ff */
[C---:B------:R-:W-:Y:S02]  /*3240*/  IADD3 R9, PT, PT, R0.reuse, 0x6, RZ ;  /* 0x0000000600097810 */ /* 0x040fe40007ffe0ff */
[----:B------:R-:W-:Y:S02]  /*3250*/  IADD3 R5, P0, PT, R0, R3, RZ ;  /* 0x0000000300057210 */ /* 0x000fe40007f1e0ff */
[----:B------:R-:W-:Y:S02]  /*3260*/  ISETP.GE.AND P2, PT, R4, UR7, PT ;  /* 0x0000000704007c0c */ /* 0x000fe4000bf46270 */
[----:B------:R-:W-:Y:S02]  /*3270*/  ISETP.GE.AND P1, PT, R8, UR7, PT ;  /* 0x0000000708007c0c */ /* 0x000fe4000bf26270 */
[----:B------:R-:W-:-:S02]  /*3280*/  ISETP.GE.AND P3, PT, R9, UR7, PT ;  /* 0x0000000709007c0c */ /* 0x000fc4000bf66270 */
[----:B------:R-:W-:Y:S02]  /*3290*/  LEA.HI.X.SX32 R10, R3, RZ, 0x1, P0 ;  /* 0x000000ff030a7211 */ /* 0x000fe400000f0eff */
[----:B----4-:R-:W-:-:S04]  /*32a0*/  LEA R4, P0, R5, UR4, 0x2 ;  /* 0x0000000405047c11 */ /* 0x010fc8000f8010ff */
[----:B------:R-:W-:Y:S02]  /*32b0*/  LEA.HI.X R5, R5, UR5, R10, 0x2, P0 ;  /* 0x0000000505057c11 */ /* 0x000fe400080f140a */
[----:B------:R-:W-:-:S03]  /*32c0*/  ISETP.GE.AND P0, PT, R7, UR7, PT ;  /* 0x0000000707007c0c */ /* 0x000fc6000bf06270 */
[----:B------:R4:W-:Y:S04]  /*32d0*/  @!P1 STG.E desc[UR8][R4.64+0x10], R20 ;  /* 0x0000101404009986 */ /* 0x0009e8000c101908 */
[----:B------:R4:W-:Y:S04]  /*32e0*/  @!P2 STG.E desc[UR8][R4.64+0x14], R21 ;  /* 0x000014150400a986 */ /* 0x0009e8000c101908 */
[----:B------:R4:W-:Y:S02]  /*32f0*/  @!P3 STG.E desc[UR8][R4.64+0x18], R22 ;  /* 0x000018160400b986 */ /* 0x0009e4000c101908 */
[----:B------:R-:W-:Y:S05]  /*3300*/  @P0 BRA `(.L_x_60) ;  /* 0x0000000000200947 */ /* 0x000fea0003800000 */
[----:B------:R0:W-:Y:S01]  /*3310*/  STG.E desc[UR8][R4.64+0x1c], R23 ;  /* 0x00001c1704007986 */ /* 0x0001e2000c101908 */
[----:B------:R-:W-:Y:S05]  /*3320*/  BRA `(.L_x_60) ;  /* 0x0000000000187947 */ /* 0x000fea0003800000 */
.L_x_59:
[----:B------:R-:W4:Y:S01]  /*3330*/  LDCU.64 UR4, c[0x0][0x390] ;  /* 0x00007200ff0477ac */ /* 0x000f220008000a00 */
[----:B0123--:R-:W-:-:S04]  /*3340*/  IADD3 R5, P0, PT, R0, R3, RZ ;  /* 0x0000000300057210 */ /* 0x00ffc80007f1e0ff */
[----:B------:R-:W-:Y:S02]  /*3350*/  LEA.HI.X.SX32 R10, R3, RZ, 0x1, P0 ;  /* 0x000000ff030a7211 */ /* 0x000fe400000f0eff */
[----:B----4-:R-:W-:-:S04]  /*3360*/  LEA R4, P0, R5, UR4, 0x2 ;  /* 0x0000000405047c11 */ /* 0x010fc8000f8010ff */
[----:B------:R-:W-:-:S05]  /*3370*/  LEA.HI.X R5, R5, UR5, R10, 0x2, P0 ;  /* 0x0000000505057c11 */ /* 0x000fca00080f140a */
[----:B------:R0:W-:Y:S04]  /*3380*/  STG.E.128 desc[UR8][R4.64+0x10], R20 ;  /* 0x0000101404007986 */ /* 0x0001e8000c101d08 */
.L_x_60:
[----:B------:R-:W-:Y:S05]  /*3390*/  BSYNC.RECONVERGENT B0 ;  /* 0x0000000000007941 */ /* 0x000fea0003800200 */
.L_x_58:
        /* <DEDUP_REMOVED lines=9> */
[----:B01234-:R-:W0:Y:S01]  /*3430*/  LDC.64 R4, c[0x0][0x390] ;  /* 0x0000e400ff047b82 */ /* 0x01fe220000000a00 */
        /* <DEDUP_REMOVED lines=10> */
[----:B0-----:R-:W-:Y:S05]  /*34e0*/  @P1 BRA `(.L_x_63) ;  /* 0x0000000000141947 */ /* 0x001fea0003800000 */
[----:B------:R0:W-:Y:S01]  /*34f0*/  STG.E desc[UR8][R4.64+0xc], R27 ;  /* 0x00000c1b04007986 */ /* 0x0001e2000c101908 */
[----:B------:R-:W-:Y:S05]  /*3500*/  BRA `(.L_x_63) ;  /* 0x00000000000c7947 */ /* 0x000fea0003800000 */
.L_x_62:
[----:B01234-:R-:W0:Y:S02]  /*3510*/  LDC.64 R4, c[0x0][0x390] ;  /* 0x0000e400ff047b82 */ /* 0x01fe240000000a00 */
[----:B0-----:R-:W-:-:S05]  /*3520*/  IMAD.WIDE R4, R73, 0x4, R4 ;  /* 0x0000000449047825 */ /* 0x001fca00078e0204 */
[----:B------:R0:W-:Y:S02]  /*3530*/  STG.E.128 desc[UR8][R4.64], R24 ;  /* 0x0000001804007986 */ /* 0x0001e4000c101d08 */
.L_x_63:
[----:B------:R-:W-:Y:S05]  /*3540*/  BSYNC.RECONVERGENT B0 ;  /* 0x0000000000007941 */ /* 0x000fea0003800200 */
.L_x_61:
[----:B------:R-:W-:Y:S01]  /*3550*/  ISETP.LT.AND P1, PT, R7, UR7, PT ;  /* 0x0000000707007c0c */ /* 0x000fe2000bf21270 */
[----:B------:R-:W-:-:S12]  /*3560*/  BSSY.RECONVERGENT B0, `(.L_x_64) ;  /* 0x000001b000007945 */ /* 0x000fd80003800200 */
[----:B------:R-:W-:Y:S05]  /*3570*/  @!P0 BRA P1, `(.L_x_65) ;  /* 0x00000000004c8947 */ /* 0x000fea0000800000 */
[----:B------:R-:W-:-:S13]  /*3580*/  ISETP.GE.AND P0, PT, R9, UR6, PT ;  /* 0x0000000609007c0c */ /* 0x000fda000bf06270 */
[----:B------:R-:W-:Y:S05]  /*3590*/  @P0 BRA `(.L_x_66) ;  /* 0x00000000005c0947 */ /* 0x000fea0003800000 */
[----:B------:R-:W5:Y:S01]  /*35a0*/  LDCU.64 UR4, c[0x0][0x390] ;  /* 0x00007200ff0477ac */ /* 0x000f620008000a00 */
[C---:B01234-:R-:W-:Y:S02]  /*35b0*/  IADD3 R4, PT, PT, R0.reuse, 0x5, RZ ;  /* 0x0000000500047810 */ /* 0x05ffe40007ffe0ff */
[C---:B------:R-:W-:Y:S02]  /*35c0*/  IADD3 R9, PT, PT, R0.reuse, 0x6, RZ ;  /* 0x0000000600097810 */ /* 0x040fe40007ffe0ff */
[----:B------:R-:W-:Y:S02]  /*35d0*/  IADD3 R5, P0, PT, R0, R3, RZ ;  /* 0x0000000300057210 */ /* 0x000fe40007f1e0ff */
[----:B------:R-:W-:Y:S02]  /*35e0*/  ISETP.GE.AND P2, PT, R4, UR7, PT ;  /* 0x0000000704007c0c */ /* 0x000fe4000bf46270 */
[----:B------:R-:W-:Y:S02]  /*35f0*/  ISETP.GE.AND P1, PT, R8, UR7, PT ;  /* 0x0000000708007c0c */ /* 0x000fe4000bf26270 */
[----:B------:R-:W-:-:S02]  /*3600*/  ISETP.GE.AND P3, PT, R9, UR7, PT ;  /* 0x0000000709007c0c */ /* 0x000fc4000bf66270 */
[----:B------:R-:W-:Y:S02]  /*3610*/  LEA.HI.X.SX32 R10, R3, RZ, 0x1, P0 ;  /* 0x000000ff030a7211 */ /* 0x000fe400000f0eff */
[----:B-----5:R-:W-:-:S04]  /*3620*/  LEA R4, P0, R5, UR4, 0x2 ;  /* 0x0000000405047c11 */ /* 0x020fc8000f8010ff */
        /* <DEDUP_REMOVED lines=8> */
.L_x_65:
[----:B------:R-:W5:Y:S01]  /*36b0*/  LDCU.64 UR4, c[0x0][0x390] ;  /* 0x00007200ff0477ac */ /* 0x000f620008000a00 */
[----:B01234-:R-:W-:-:S04]  /*36c0*/  IADD3 R5, P0, PT, R0, R3, RZ ;  /* 0x0000000300057210 */ /* 0x01ffc80007f1e0ff */
[----:B------:R-:W-:Y:S02]  /*36d0*/  LEA.HI.X.SX32 R10, R3, RZ, 0x1, P0 ;  /* 0x000000ff030a7211 */ /* 0x000fe400000f0eff */
[----:B-----5:R-:W-:-:S04]  /*36e0*/  LEA R4, P0, R5, UR4, 0x2 ;  /* 0x0000000405047c11 */ /* 0x020fc8000f8010ff */
[----:B------:R-:W-:-:S05]  /*36f0*/  LEA.HI.X R5, R5, UR5, R10, 0x2, P0 ;  /* 0x0000000505057c11 */ /* 0x000fca00080f140a */
[----:B------:R0:W-:Y:S04]  /*3700*/  STG.E.128 desc[UR8][R4.64+0x10], R28 ;  /* 0x0000101c04007986 */ /* 0x0001e8000c101d08 */
.L_x_66:
[----:B------:R-:W-:Y:S05]  /*3710*/  BSYNC.RECONVERGENT B0 ;  /* 0x0000000000007941 */ /* 0x000fea0003800200 */
.L_x_64:
        /* <DEDUP_REMOVED lines=23> */
.L_x_68:
[----:B01234-:R-:W0:Y:S02]  /*3890*/  LDC.64 R4, c[0x0][0x390] ;  /* 0x0000e400ff047b82 */ /* 0x01fe240000000a00 */
[----:B0-----:R-:W-:-:S05]  /*38a0*/  IMAD.WIDE R4, R73, 0x4, R4 ;  /* 0x0000000449047825 */ /* 0x001fca00078e0204 */
[----:B------:R0:W-:Y:S02]  /*38b0*/  STG.E.128 desc[UR8][R4.64], R32 ;  /* 0x0000002004007986 */ /* 0x0001e4000c101d08 */
.L_x_69:
[----:B------:R-:W-:Y:S05]  /*38c0*/  BSYNC.RECONVERGENT B0 ;  /* 0x0000000000007941 */ /* 0x000fea0003800200 */
.L_x_67:
        /* <DEDUP_REMOVED lines=22> */
.L_x_71:
[----:B------:R-:W5:Y:S01]  /*3a30*/  LDCU.64 UR4, c[0x0][0x390] ;  /* 0x00007200ff0477ac */ /* 0x000f620008000a00 */
[----:B01234-:R-:W-:-:S04]  /*3a40*/  IADD3 R5, P0, PT, R0, R3, RZ ;  /* 0x0000000300057210 */ /* 0x01ffc80007f1e0ff */
[----:B------:R-:W-:Y:S02]  /*3a50*/  LEA.HI.X.SX32 R10, R3, RZ, 0x1, P0 ;  /* 0x000000ff030a7211 */ /* 0x000fe400000f0eff */
[----:B-----5:R-:W-:-:S04]  /*3a60*/  LEA R4, P0, R5, UR4, 0x2 ;  /* 0x0000000405047c11 */ /* 0x020fc8000f8010ff */
[----:B------:R-:W-:-:S05]  /*3a70*/  LEA.HI.X R5, R5, UR5, R10, 0x2, P0 ;  /* 0x0000000505057c11 */ /* 0x000fca00080f140a */
[----:B------:R0:W-:Y:S04]  /*3a80*/  STG.E.128 desc[UR8][R4.64+0x10], R36 ;  /* 0x0000102404007986 */ /* 0x0001e8000c101d08 */
.L_x_72:
[----:B------:R-:W-:Y:S05]  /*3a90*/  BSYNC.RECONVERGENT B0 ;  /* 0x0000000000007941 */ /* 0x000fea0003800200 */
.L_x_70:
        /* <DEDUP_REMOVED lines=23> */
.L_x_74:
[----:B01234-:R-:W0:Y:S02]  /*3c10*/  LDC.64 R4, c[0x0][0x390] ;  /* 0x0000e400ff047b82 */ /* 0x01fe240000000a00 */
[----:B0-----:R-:W-:-:S05]  /*3c20*/  IMAD.WIDE R4, R73, 0x4, R4 ;  /* 0x0000000449047825 */ /* 0x001fca00078e0204 */
[----:B------:R0:W-:Y:S02]  /*3c30*/  STG.E.128 desc[UR8][R4.64], R40 ;  /* 0x0000002804007986 */ /* 0x0001e4000c101d08 */
.L_x_75:
[----:B------:R-:W-:Y:S05]  /*3c40*/  BSYNC.RECONVERGENT B0 ;  /* 0x0000000000007941 */ /* 0x000fea0003800200 */
.L_x_73:
        /* <DEDUP_REMOVED lines=22> */
.L_x_77:
[----:B------:R-:W5:Y:S01]  /*3db0*/  LDCU.64 UR4, c[0x0][0x390] ;  /* 0x00007200ff0477ac */ /* 0x000f620008000a00 */
[----:B01234-:R-:W-:-:S04]  /*3dc0*/  IADD3 R5, P0, PT, R0, R3, RZ ;  /* 0x0000000300057210 */ /* 0x01ffc80007f1e0ff */
[----:B------:R-:W-:Y:S02]  /*3dd0*/  LEA.HI.X.SX32 R10, R3, RZ, 0x1, P0 ;  /* 0x000000ff030a7211 */ /* 0x000fe400000f0eff */
[----:B-----5:R-:W-:-:S04]  /*3de0*/  LEA R4, P0, R5, UR4, 0x2 ;  /* 0x0000000405047c11 */ /* 0x020fc8000f8010ff */
[----:B------:R-:W-:-:S05]  /*3df0*/  LEA.HI.X R5, R5, UR5, R10, 0x2, P0 ;  /* 0x0000000505057c11 */ /* 0x000fca00080f140a */
[----:B------:R0:W-:Y:S04]  /*3e00*/  STG.E.128 desc[UR8][R4.64+0x10], R44 ;  /* 0x0000102c04007986 */ /* 0x0001e8000c101d08 */
.L_x_78:
[----:B------:R-:W-:Y:S05]  /*3e10*/  BSYNC.RECONVERGENT B0 ;  /* 0x0000000000007941 */ /* 0x000fea0003800200 */
.L_x_76:
        /* <DEDUP_REMOVED lines=23> */
.L_x_80:
[----:B01234-:R-:W0:Y:S02]  /*3f90*/  LDC.64 R4, c[0x0][0x390] ;  /* 0x0000e400ff047b82 */ /* 0x01fe240000000a00 */
[----:B0-----:R-:W-:-:S05]  /*3fa0*/  IMAD.WIDE R4, R73, 0x4, R4 ;  /* 0x0000000449047825 */ /* 0x001fca00078e0204 */
[----:B------:R0:W-:Y:S02]  /*3fb0*/  STG.E.128 desc[UR8][R4.64], R48 ;  /* 0x0000003004007986 */ /* 0x0001e4000c101d08 */
.L_x_81:
[----:B------:R-:W-:Y:S05]  /*3fc0*/  BSYNC.RECONVERGENT B0 ;  /* 0x0000000000007941 */ /* 0x000fea0003800200 */
.L_x_79:
        /* <DEDUP_REMOVED lines=22> */
.L_x_83:
[----:B------:R-:W5:Y:S01]  /*4130*/  LDCU.64 UR4, c[0x0][0x390] ;  /* 0x00007200ff0477ac */ /* 0x000f620008000a00 */
[----:B01234-:R-:W-:-:S04]  /*4140*/  IADD3 R5, P0, PT, R0, R3, RZ ;  /* 0x0000000300057210 */ /* 0x01ffc80007f1e0ff */
[----:B------:R-:W-:Y:S02]  /*4150*/  LEA.HI.X.SX32 R10, R3, RZ, 0x1, P0 ;  /* 0x000000ff030a7211 */ /* 0x000fe400000f0eff */
[----:B-----5:R-:W-:-:S04]  /*4160*/  LEA R4, P0, R5, UR4, 0x2 ;  /* 0x0000000405047c11 */ /* 0x020fc8000f8010ff */
[----:B------:R-:W-:-:S05]  /*4170*/  LEA.HI.X R5, R5, UR5, R10, 0x2, P0 ;  /* 0x0000000505057c11 */ /* 0x000fca00080f140a */
[----:B------:R0:W-:Y:S04]  /*4180*/  STG.E.128 desc[UR8][R4.64+0x10], R52 ;  /* 0x0000103404007986 */ /* 0x0001e8000c101d08 */
.L_x_84:
[----:B------:R-:W-:Y:S05]  /*4190*/  BSYNC.RECONVERGENT B0 ;  /* 0x0000000000007941 */ /* 0x000fea0003800200 */
.L_x_82:
        /* <DEDUP_REMOVED lines=23> */
.L_x_86:
[----:B01234-:R-:W0:Y:S02]  /*4310*/  LDC.64 R4, c[0x0][0x390] ;  /* 0x0000e400ff047b82 */ /* 0x01fe240000000a00 */
[----:B0-----:R-:W-:-:S05]  /*4320*/  IMAD.WIDE R4, R73, 0x4, R4 ;  /* 0x0000000449047825 */ /* 0x001fca00078e0204 */
[----:B------:R0:W-:Y:S02]  /*4330*/  STG.E.128 desc[UR8][R4.64], R56 ;  /* 0x0000003804007986 */ /* 0x0001e4000c101d08 */
.L_x_87:
[----:B------:R-:W-:Y:S05]  /*4340*/  BSYNC.RECONVERGENT B0 ;  /* 0x0000000000007941 */ /* 0x000fea0003800200 */
.L_x_85:
        /* <DEDUP_REMOVED lines=22> */
.L_x_89:
[----:B------:R-:W5:Y:S01]  /*44b0*/  LDCU.64 UR4, c[0x0][0x390] ;  /* 0x00007200ff0477ac */ /* 0x000f620008000a00 */
[----:B01234-:R-:W-:-:S04]  /*44c0*/  IADD3 R5, P0, PT, R0, R3, RZ ;  /* 0x0000000300057210 */ /* 0x01ffc80007f1e0ff */
[----:B------:R-:W-:Y:S02]  /*44d0*/  LEA.HI.X.SX32 R10, R3, RZ, 0x1, P0 ;  /* 0x000000ff030a7211 */ /* 0x000fe400000f0eff */
[----:B-----5:R-:W-:-:S04]  /*44e0*/  LEA R4, P0, R5, UR4, 0x2 ;  /* 0x0000000405047c11 */ /* 0x020fc8000f8010ff */
[----:B------:R-:W-:-:S05]  /*44f0*/  LEA.HI.X R5, R5, UR5, R10, 0x2, P0 ;  /* 0x0000000505057c11 */ /* 0x000fca00080f140a */
[----:B------:R0:W-:Y:S04]  /*4500*/  STG.E.128 desc[UR8][R4.64+0x10], R60 ;  /* 0x0000103c04007986 */ /* 0x0001e8000c101d08 */
.L_x_90:
[----:B------:R-:W-:Y:S05]  /*4510*/  BSYNC.RECONVERGENT B0 ;  /* 0x0000000000007941 */ /* 0x000fea0003800200 */
.L_x_88:
[----:B01234-:R-:W-:Y:S01]  /*4520*/  IADD3 R4, PT, PT, R2, 0x7, RZ ;  /* 0x0000000702047810 */ /* 0x01ffe20007ffe0ff */
        /* <DEDUP_REMOVED lines=8> */
[----:B------:R-:W0:Y:S01]  /*45b0*/  LDC.64 R2, c[0x0][0x390] ;  /* 0x0000e400ff027b82 */ /* 0x000e220000000a00 */
        /* <DEDUP_REMOVED lines=10> */
[----:B-1----:R-:W-:Y:S05]  /*4660*/  @P1 BRA `(.L_x_93) ;  /* 0x0000000000141947 */ /* 0x002fea0003800000 */
[----:B------:R1:W-:Y:S01]  /*4670*/  STG.E desc[UR8][R2.64+0xc], R67 ;  /* 0x00000c4302007986 */ /* 0x0003e2000c101908 */
[----:B------:R-:W-:Y:S05]  /*4680*/  BRA `(.L_x_93) ;  /* 0x00000000000c7947 */ /* 0x000fea0003800000 */
.L_x_92:
[----:B------:R-:W0:Y:S02]  /*4690*/  LDC.64 R2, c[0x0][0x390] ;  /* 0x0000e400ff027b82 */ /* 0x000e240000000a00 */
[----:B0-----:R-:W-:-:S05]  /*46a0*/  IMAD.WIDE R2, R73, 0x4, R2 ;  /* 0x0000000449027825 */ /* 0x001fca00078e0202 */
[----:B------:R0:W-:Y:S02]  /*46b0*/  STG.E.128 desc[UR8][R2.64], R64 ;  /* 0x0000004002007986 */ /* 0x0001e4000c101d08 */
.L_x_93:
[----:B------:R-:W-:Y:S05]  /*46c0*/  BSYNC.RECONVERGENT B0 ;  /* 0x0000000000007941 */ /* 0x000fea0003800200 */
.L_x_91:
[----:B------:R-:W-:-:S13]  /*46d0*/  ISETP.LT.AND P1, PT, R7, UR7, PT ;  /* 0x0000000707007c0c */ /* 0x000fda000bf21270 */
[----:B------:R-:W-:Y:S05]  /*46e0*/  @!P0 BRA P1, `(.L_x_94) ;  /* 0x00000000004c8947 */ /* 0x000fea0000800000 */
[----:B------:R-:W-:-:S13]  /*46f0*/  ISETP.GE.AND P0, PT, R4, UR6, PT ;  /* 0x0000000604007c0c */ /* 0x000fda000bf06270 */
[----:B------:R-:W-:Y:S05]  /*4700*/  @P0 EXIT ;  /* 0x000000000000094d */ /* 0x000fea0003800000 */
[----:B------:R-:W2:Y:S01]  /*4710*/  LDCU.64 UR4, c[0x0][0x390] ;  /* 0x00007200ff0477ac */ /* 0x000ea20008000a00 */
[C---:B01----:R-:W-:Y:S02]  /*4720*/  IADD3 R2, PT, PT, R0.reuse, 0x5, RZ ;  /* 0x0000000500027810 */ /* 0x043fe40007ffe0ff */
[C---:B------:R-:W-:Y:S02]  /*4730*/  IADD3 R3, PT, PT, R0.reuse, 0x6, RZ ;  /* 0x0000000600037810 */ /* 0x040fe40007ffe0ff */
[----:B------:R-:W-:Y:S02]  /*4740*/  IADD3 R0, P0, PT, R0, R5, RZ ;  /* 0x0000000500007210 */ /* 0x000fe40007f1e0ff */
[----:B------:R-:W-:Y:S02]  /*4750*/  ISETP.GE.AND P2, PT, R2, UR7, PT ;  /* 0x0000000702007c0c */ /* 0x000fe4000bf46270 */
[----:B------:R-:W-:Y:S02]  /*4760*/  LEA.HI.X.SX32 R5, R5, RZ, 0x1, P0 ;  /* 0x000000ff05057211 */ /* 0x000fe400000f0eff */
[----:B------:R-:W-:-:S02]  /*4770*/  ISETP.GE.AND P3, PT, R3, UR7, PT ;  /* 0x0000000703007c0c */ /* 0x000fc4000bf66270 */
[----:B------:R-:W-:Y:S02]  /*4780*/  ISETP.GE.AND P1, PT, R8, UR7, PT ;  /* 0x0000000708007c0c */ /* 0x000fe4000bf26270 */
[----:B--2---:R-:W-:-:S04]  /*4790*/  LEA R2, P0, R0, UR4, 0x2 ;  /* 0x0000000400027c11 */ /* 0x004fc8000f8010ff */
[----:B------:R-:W-:Y:S02]  /*47a0*/  LEA.HI.X R3, R0, UR5, R5, 0x2, P0 ;  /* 0x0000000500037c11 */ /* 0x000fe400080f1405 */
[----:B------:R-:W-:-:S05]  /*47b0*/  ISETP.GE.AND P0, PT, R7, UR7, PT ;  /* 0x0000000707007c0c */ /* 0x000fca000bf06270 */
[----:B------:R0:W-:Y:S04]  /*47c0*/  @!P1 STG.E desc[UR8][R2.64+0x10], R68 ;  /* 0x0000104402009986 */ /* 0x0001e8000c101908 */
[----:B------:R0:W-:Y:S04]  /*47d0*/  @!P2 STG.E desc[UR8][R2.64+0x14], R69 ;  /* 0x000014450200a986 */ /* 0x0001e8000c101908 */
[----:B------:R0:W-:Y:S01]  /*47e0*/  @!P3 STG.E desc[UR8][R2.64+0x18], R70 ;  /* 0x000018460200b986 */ /* 0x0001e2000c101908 */
[----:B------:R-:W-:Y:S05]  /*47f0*/  @P0 EXIT ;  /* 0x000000000000094d */ /* 0x000fea0003800000 */
[----:B------:R-:W-:Y:S01]  /*4800*/  STG.E desc[UR8][R2.64+0x1c], R71 ;  /* 0x00001c4702007986 */ /* 0x000fe2000c101908 */
[----:B------:R-:W-:Y:S05]  /*4810*/  EXIT ;  /* 0x000000000000794d */ /* 0x000fea0003800000 */
.L_x_94:
[----:B------:R-:W0:Y:S01]  /*4820*/  LDCU.64 UR4, c[0x0][0x390] ;  /* 0x00007200ff0477ac */ /* 0x000e220008000a00 */
[----:B------:R-:W-:-:S04]  /*4830*/  IADD3 R0, P0, PT, R0, R5, RZ ;  /* 0x0000000500007210 */ /* 0x000fc80007f1e0ff */
[----:B------:R-:W-:Y:S02]  /*4840*/  LEA.HI.X.SX32 R5, R5, RZ, 0x1, P0 ;  /* 0x000000ff05057211 */ /* 0x000fe400000f0eff */
[----:B01----:R-:W-:-:S04]  /*4850*/  LEA R2, P0, R0, UR4, 0x2 ;  /* 0x0000000400027c11 */ /* 0x003fc8000f8010ff */
[----:B------:R-:W-:-:S05]  /*4860*/  LEA.HI.X R3, R0, UR5, R5, 0x2, P0 ;  /* 0x0000000500037c11 */ /* 0x000fca00080f1405 */
[----:B------:R-:W-:Y:S01]  /*4870*/  STG.E.128 desc[UR8][R2.64+0x10], R68 ;  /* 0x0000104402007986 */ /* 0x000fe2000c101d08 */
[----:B------:R-:W-:Y:S05]  /*4880*/  EXIT ;  /* 0x000000000000794d */ /* 0x000fea0003800000 */
.L_x_95:
        /* <DEDUP_REMOVED lines=15> */
.L_x_103:


//--------------------- .text._Z10naiveSgemmPfS_S_iii --------------------------
	.section	.text._Z10naiveSgemmPfS_S_iii,"ax",@progbits
	.align	128
        .global         _Z10naiveSgemmPfS_S_iii
        .type           _Z10naiveSgemmPfS_S_iii,@function
        .size           _Z10naiveSgemmPfS_S_iii,(.L_x_104 - _Z10naiveSgemmPfS_S_iii)
        .other          _Z10naiveSgemmPfS_S_iii,@"STO_CUDA_ENTRY STV_DEFAULT"
_Z10naiveSgemmPfS_S_iii:
.text._Z10naiveSgemmPfS_S_iii:
[----:B------:R-:W-:Y:S01]  /*0000*/  LDC R1, c[0x0][0x37c] ;  /* 0x0000df00ff017b82 */ /* 0x000fe20000000800 */
[----:B------:R-:W0:Y:S07]  /*0010*/  S2R R5, SR_TID.X ;  /* 0x0000000000057919 */ /* 0x000e2e0000002100 */
[----:B------:R-:W0:Y:S01]  /*0020*/  S2UR UR4, SR_CTAID.X ;  /* 0x00000000000479c3 */ /* 0x000e220000002500 */
[----:B------:R-:W1:Y:S07]  /*0030*/  S2R R4, SR_TID.Y ;  /* 0x0000000000047919 */ /* 0x000e6e0000002200 */
[----:B------:R-:W0:Y:S08]  /*0040*/  LDC R0, c[0x0][0x360] ;  /* 0x0000d800ff007b82 */ /* 0x000e300000000800 */
[----:B------:R-:W1:Y:S08]  /*0050*/  S2UR UR5, SR_CTAID.Y ;  /* 0x00000000000579c3 */ /* 0x000e700000002600 */
[----:B------:R-:W1:Y:S08]  /*0060*/  LDC R19, c[0x0][0x364] ;  /* 0x0000d900ff137b82 */ /* 0x000e700000000800 */
[----:B------:R-:W2:Y:S01]  /*0070*/  LDC.64 R2, c[0x0][0x398] ;  /* 0x0000e600ff027b82 */ /* 0x000ea20000000a00 */
[----:B0-----:R-:W-:-:S02]  /*0080*/  IMAD R0, R0, UR4, R5 ;  /* 0x0000000400007c24 */ /* 0x001fc4000f8e0205 */
[----:B-1----:R-:W-:-:S03]  /*0090*/  IMAD R19, R19, UR5, R4 ;  /* 0x0000000513137c24 */ /* 0x002fc6000f8e0204 */
[----:B--2---:R-:W-:-:S04]  /*00a0*/  ISETP.GE.AND P0, PT, R0, R3, PT ;  /* 0x000000030000720c */ /* 0x004fc80003f06270 */
[----:B------:R-:W-:-:S13]  /*00b0*/  ISETP.GE.OR P0, PT, R19, R2, P0 ;  /* 0x000000021300720c */ /* 0x000fda0000706670 */
[----:B------:R-:W-:Y:S05]  /*00c0*/  @P0 EXIT ;  /* 0x000000000000094d */ /* 0x000fea0003800000 */
[----:B------:R-:W0:Y:S01]  /*00d0*/  LDC R2, c[0x0][0x3a0] ;  /* 0x0000e800ff027b82 */ /* 0x000e220000000800 */
[----:B------:R-:W1:Y:S01]  /*00e0*/  LDCU.64 UR4, c[0x0][0x358] ;  /* 0x00006b00ff0477ac */ /* 0x000e620008000a00 */
[----:B------:R-:W-:Y:S01]  /*00f0*/  HFMA2 R24, -RZ, RZ, 0, 0 ;  /* 0x00000000ff187431 */ /* 0x000fe200000001ff */
[----:B0-----:R-:W-:-:S13]  /*0100*/  ISETP.GE.AND P0, PT, R2, 0x1, PT ;  /* 0x000000010200780c */ /* 0x001fda0003f06270 */
[----:B-1----:R-:W-:Y:S05]  /*0110*/  @!P0 BRA `(.L_x_96) ;  /* 0x0000000400e08947 */ /* 0x002fea0003800000 */
[C---:B------:R-:W-:Y:S01]  /*0120*/  ISETP.GE.U32.AND P1, PT, R2.reuse, 0x8, PT ;  /* 0x000000080200780c */ /* 0x040fe20003f26070 */
[----:B------:R-:W-:Y:S01]  /*0130*/  IMAD R20, R19, R2, RZ ;  /* 0x0000000213147224 */ /* 0x000fe200078e02ff */
[----:B------:R-:W-:Y:S02]  /*0140*/  LOP3.LUT R27, R2, 0x7, RZ, 0xc0, !PT ;  /* 0x00000007021b7812 */ /* 0x000fe400078ec0ff */
[----:B------:R-:W-:Y:S02]  /*0150*/  MOV R24, RZ ;  /* 0x000000ff00187202 */ /* 0x000fe40000000f00 */
[----:B------:R-:W-:Y:S02]  /*0160*/  ISETP.NE.AND P0, PT, R27, RZ, PT ;  /* 0x000000ff1b00720c */ /* 0x000fe40003f05270 */
[----:B------:R-:W-:-:S05]  /*0170*/  MOV R21, RZ ;  /* 0x000000ff00157202 */ /* 0x000fca0000000f00 */
[----:B------:R-:W-:Y:S06]  /*0180*/  @!P1 BRA `(.L_x_97) ;  /* 0x0000000000c49947 */ /* 0x000fec0003800000 */
[----:B------:R-:W0:Y:S01]  /*0190*/  LDC.64 R4, c[0x0][0x380] ;  /* 0x0000e000ff047b82 */ /* 0x000e220000000a00 */
[----:B------:R-:W-:Y:S02]  /*01a0*/  LOP3.LUT R21, R2, 0x7ffffff8, RZ, 0xc0, !PT ;  /* 0x7ffffff802157812 */ /* 0x000fe400078ec0ff */
[----:B------:R-:W-:Y:S02]  /*01b0*/  MOV R24, RZ ;  /* 0x000000ff00187202 */ /* 0x000fe40000000f00 */
[----:B------:R-:W-:Y:S02]  /*01c0*/  MOV R18, R0 ;  /* 0x0000000000127202 */ /* 0x000fe40000000f00 */
[----:B------:R-:W-:Y:S01]  /*01d0*/  IADD3 R22, PT, PT, -R21, RZ, RZ ;  /* 0x000000ff15167210 */ /* 0x000fe20007ffe1ff */
[----:B0-----:R-:W-:-:S03]  /*01e0*/  IMAD.WIDE.U32 R4, R20, 0x4, R4 ;  /* 0x0000000414047825 */ /* 0x001fc600078e0004 */
[----:B------:R-:W-:-:S04]  /*01f0*/  IADD3 R6, P1, PT, R4, 0x10, RZ ;  /* 0x0000001004067810 */ /* 0x000fc80007f3e0ff */
[----:B------:R-:W-:-:S09]  /*0200*/  IADD3.X R7, PT, PT, RZ, R5, RZ, P1, !PT ;  /* 0x00000005ff077210 */ /* 0x000fd20000ffe4ff */
.L_x_98:
[----:B------:R-:W0:Y:S01]  /*0210*/  LDC.64 R16, c[0x0][0x388] ;  /* 0x0000e200ff107b82 */ /* 0x000e220000000a00 */
[----:B------:R-:W-:Y:S02]  /*0220*/  MOV R4, R6 ;  /* 0x0000000600047202 */ /* 0x000fe40000000f00 */
[----:B------:R-:W-:-:S05]  /*0230*/  MOV R5, R7 ;  /* 0x0000000700057202 */ /* 0x000fca0000000f00 */
[----:B------:R-:W2:Y:S04]  /*0240*/  LDG.E.CONSTANT R25, desc[UR4][R4.64+-0x10] ;  /* 0xfffff00404197981 */ /* 0x000ea8000c1e9900 */
[----:B------:R-:W3:Y:S04]  /*0250*/  LDG.E.CONSTANT R23, desc[UR4][R4.64+-0xc] ;  /* 0xfffff40404177981 */ /* 0x000ee8000c1e9900 */
[----:B------:R-:W4:Y:S04]  /*0260*/  LDG.E.CONSTANT R29, desc[UR4][R4.64+-0x8] ;  /* 0xfffff804041d7981 */ /* 0x000f28000c1e9900 */
[----:B------:R-:W5:Y:S01]  /*0270*/  LDG.E.CONSTANT R28, desc[UR4][R4.64+-0x4] ;  /* 0xfffffc04041c7981 */ /* 0x000f62000c1e9900 */
[----:B0-----:R-:W-:-:S05]  /*0280*/  IMAD.WIDE R16, R18, 0x4, R16 ;  /* 0x0000000412107825 */ /* 0x001fca00078e0210 */
[----:B------:R0:W2:Y:S01]  /*0290*/  LDG.E.CONSTANT R26, desc[UR4][R16.64] ;  /* 0x00000004101a7981 */ /* 0x0000a2000c1e9900 */
[----:B------:R-:W-:-:S04]  /*02a0*/  IMAD.WIDE R14, R3, 0x4, R16 ;  /* 0x00000004030e7825 */ /* 0x000fc800078e0210 */
[C---:B------:R-:W-:Y:S02]  /*02b0*/  IMAD.WIDE R6, R3.reuse, 0x4, R14 ;  /* 0x0000000403067825 */ /* 0x040fe400078e020e */
[----:B------:R-:W3:Y:S02]  /*02c0*/  LDG.E.CONSTANT R14, desc[UR4][R14.64] ;  /* 0x000000040e0e7981 */ /* 0x000ee4000c1e9900 */
[C---:B------:R-:W-:Y:S02]  /*02d0*/  IMAD.WIDE R10, R3.reuse, 0x4, R6 ;  /* 0x00000004030a7825 */ /* 0x040fe400078e0206 */
[----:B------:R-:W4:Y:S02]  /*02e0*/  LDG.E.CONSTANT R6, desc[UR4][R6.64] ;  /* 0x0000000406067981 */ /* 0x000f24000c1e9900 */
[C---:B------:R-:W-:Y:S02]  /*02f0*/  IMAD.WIDE R8, R3.reuse, 0x4, R10 ;  /* 0x0000000403087825 */ /* 0x040fe400078e020a */
[----:B------:R-:W5:Y:S02]  /*0300*/  LDG.E.CONSTANT R10, desc[UR4][R10.64] ;  /* 0x000000040a0a7981 */ /* 0x000f64000c1e9900 */
[----:B------:R-:W-:-:S02]  /*0310*/  IMAD.WIDE R12, R3, 0x4, R8 ;  /* 0x00000004030c7825 */ /* 0x000fc400078e0208 */
[----:B------:R-:W5:Y:S04]  /*0320*/  LDG.E.CONSTANT R7, desc[UR4][R4.64] ;  /* 0x0000000404077981 */ /* 0x000f68000c1e9900 */
[----:B------:R-:W5:Y:S01]  /*0330*/  LDG.E.CONSTANT R8, desc[UR4][R8.64] ;  /* 0x0000000408087981 */ /* 0x000f62000c1e9900 */
[----:B0-----:R-:W-:-:S03]  /*0340*/  IMAD.WIDE R16, R3, 0x4, R12 ;  /* 0x0000000403107825 */ /* 0x001fc600078e020c */
[----:B------:R-:W5:Y:S04]  /*0350*/  LDG.E.CONSTANT R12, desc[UR4][R12.64] ;  /* 0x000000040c0c7981 */ /* 0x000f68000c1e9900 */
[----:B------:R-:W5:Y:S04]  /*0360*/  LDG.E.CONSTANT R15, desc[UR4][R16.64] ;  /* 0x00000004100f7981 */ /* 0x000f68000c1e9900 */
[----:B------:R-:W5:Y:S04]  /*0370*/  LDG.E.CONSTANT R9, desc[UR4][R4.64+0x4] ;  /* 0x0000040404097981 */ /* 0x000f68000c1e9900 */
[----:B------:R-:W5:Y:S01]  /*0380*/  LDG.E.CONSTANT R11, desc[UR4][R4.64+0xc] ;  /* 0x00000c04040b7981 */ /* 0x000f62000c1e9900 */
[----:B--2---:R-:W-:Y:S01]  /*0390*/  FFMA R26, R25, R26, R24 ;  /* 0x0000001a191a7223 */ /* 0x004fe20000000018 */
[----:B------:R-:W-:-:S02]  /*03a0*/  IMAD.WIDE R24, R3, 0x4, R16 ;  /* 0x0000000403187825 */ /* 0x000fc400078e0210 */
[----:B------:R-:W2:Y:S04]  /*03b0*/  LDG.E.CONSTANT R16, desc[UR4][R4.64+0x8] ;  /* 0x0000080404107981 */ /* 0x000ea8000c1e9900 */
[----:B------:R-:W2:Y:S01]  /*03c0*/  LDG.E.CONSTANT R24, desc[UR4][R24.64] ;  /* 0x0000000418187981 */ /* 0x000ea2000c1e9900 */
[----:B---3--:R-:W-:Y:S01]  /*03d0*/  FFMA R14, R23, R14, R26 ;  /* 0x0000000e170e7223 */ /* 0x008fe2000000001a */
[----:B------:R-:W-:-:S03]  /*03e0*/  IADD3 R22, PT, PT, R22, 0x8, RZ ;  /* 0x0000000816167810 */ /* 0x000fc60007ffe0ff */
[----:B----4-:R-:W-:Y:S01]  /*03f0*/  FFMA R29, R29, R6, R14 ;  /* 0x000000061d1d7223 */ /* 0x010fe2000000000e */
[----:B------:R-:W-:-:S03]  /*0400*/  ISETP.NE.AND P1, PT, R22, RZ, PT ;  /* 0x000000ff1600720c */ /* 0x000fc60003f25270 */
[----:B-----5:R-:W-:Y:S01]  /*0410*/  FFMA R10, R28, R10, R29 ;  /* 0x0000000a1c0a7223 */ /* 0x020fe2000000001d */
[----:B------:R-:W-:-:S03]  /*0420*/  IADD3 R6, P2, PT, R4, 0x20, RZ ;  /* 0x0000002004067810 */ /* 0x000fc60007f5e0ff */
[----:B------:R-:W-:Y:S01]  /*0430*/  FFMA R8, R7, R8, R10 ;  /* 0x0000000807087223 */ /* 0x000fe2000000000a */
[----:B------:R-:W-:Y:S02]  /*0440*/  IADD3.X R7, PT, PT, RZ, R5, RZ, P2, !PT ;  /* 0x00000005ff077210 */ /* 0x000fe400017fe4ff */
[----:B------:R-:W-:Y:S01]  /*0450*/  LEA R18, R3, R18, 0x3 ;  /* 0x0000001203127211 */ /* 0x000fe200078e18ff */
[----:B------:R-:W-:-:S04]  /*0460*/  FFMA R9, R9, R12, R8 ;  /* 0x0000000c09097223 */ /* 0x000fc80000000008 */
[----:B--2---:R-:W-:-:S04]  /*0470*/  FFMA R16, R16, R15, R9 ;  /* 0x0000000f10107223 */ /* 0x004fc80000000009 */
[----:B------:R-:W-:Y:S01]  /*0480*/  FFMA R24, R11, R24, R16 ;  /* 0x000000180b187223 */ /* 0x000fe20000000010 */
[----:B------:R-:W-:Y:S06]  /*0490*/  @P1 BRA `(.L_x_98) ;  /* 0xfffffffc005c1947 */ /* 0x000fec000383ffff */
.L_x_97:
[----:B------:R-:W-:Y:S05]  /*04a0*/  @!P0 BRA `(.L_x_96) ;  /* 0x0000000000fc8947 */ /* 0x000fea0003800000 */
[----:B------:R-:W-:Y:S02]  /*04b0*/  ISETP.GE.U32.AND P1, PT, R27, 0x4, PT ;  /* 0x000000041b00780c */ /* 0x000fe40003f26070 */
[----:B------:R-:W-:-:S04]  /*04c0*/  LOP3.LUT R16, R2, 0x3, RZ, 0xc0, !PT ;  /* 0x0000000302107812 */ /* 0x000fc800078ec0ff */
[----:B------:R-:W-:-:S07]  /*04d0*/  ISETP.NE.AND P0, PT, R16, RZ, PT ;  /* 0x000000ff1000720c */ /* 0x000fce0003f05270 */
[----:B------:R-:W-:Y:S06]  /*04e0*/  @!P1 BRA `(.L_x_99) ;  /* 0x00000000006c9947 */ /* 0x000fec0003800000 */
[----:B------:R-:W0:Y:S01]  /*04f0*/  LDC.64 R6, c[0x0][0x388] ;  /* 0x0000e200ff067b82 */ /* 0x000e220000000a00 */
[----:B------:R-:W1:Y:S01]  /*0500*/  LDCU.64 UR6, c[0x0][0x380] ;  /* 0x00007000ff0677ac */ /* 0x000e620008000a00 */
[----:B------:R-:W-:Y:S01]  /*0510*/  IMAD R9, R21, R3, R0 ;  /* 0x0000000315097224 */ /* 0x000fe200078e0200 */
[CC--:B------:R-:W-:Y:S02]  /*0520*/  IADD3 R5, PT, PT, R20.reuse, R21.reuse, RZ ;  /* 0x0000001514057210 */ /* 0x0c0fe40007ffe0ff */
[----:B------:R-:W-:-:S03]  /*0530*/  IADD3 R10, P1, PT, R20, R21, RZ ;  /* 0x00000015140a7210 */ /* 0x000fc60007f3e0ff */
[----:B------:R-:W2:Y:S01]  /*0540*/  LDC.64 R14, c[0x0][0x380] ;  /* 0x0000e000ff0e7b82 */ /* 0x000ea20000000a00 */
[----:B0-----:R-:W-:-:S04]  /*0550*/  IMAD.WIDE R6, R9, 0x4, R6 ;  /* 0x0000000409067825 */ /* 0x001fc800078e0206 */
[----:B------:R-:W-:Y:S02]  /*0560*/  IMAD.WIDE R8, R3, 0x4, R6 ;  /* 0x0000000403087825 */ /* 0x000fe400078e0206 */
[----:B------:R-:W3:Y:S02]  /*0570*/  LDG.E.CONSTANT R6, desc[UR4][R6.64] ;  /* 0x0000000406067981 */ /* 0x000ee4000c1e9900 */
[----:B--2---:R-:W-:Y:S01]  /*0580*/  IMAD.WIDE.U32 R14, R5, 0x4, R14 ;  /* 0x00000004050e7825 */ /* 0x004fe200078e000e */
[----:B------:R-:W-:Y:S02]  /*0590*/  IADD3.X R5, PT, PT, RZ, RZ, RZ, P1, !PT ;  /* 0x000000ffff057210 */ /* 0x000fe40000ffe4ff */
[----:B-1----:R-:W-:-:S03]  /*05a0*/  LEA R4, P1, R10, UR6, 0x2 ;  /* 0x000000060a047c11 */ /* 0x002fc6000f8210ff */
[----:B------:R-:W3:Y:S01]  /*05b0*/  LDG.E.CONSTANT R15, desc[UR4][R14.64] ;  /* 0x000000040e0f7981 */ /* 0x000ee2000c1e9900 */
[----:B------:R-:W-:Y:S01]  /*05c0*/  LEA.HI.X R5, R10, UR7, R5, 0x2, P1 ;  /* 0x000000070a057c11 */ /* 0x000fe200088f1405 */
[C---:B------:R-:W-:Y:S02]  /*05d0*/  IMAD.WIDE R10, R3.reuse, 0x4, R8 ;  /* 0x00000004030a7825 */ /* 0x040fe400078e0208 */
[----:B------:R-:W2:Y:S04]  /*05e0*/  LDG.E.CONSTANT R8, desc[UR4][R8.64] ;  /* 0x0000000408087981 */ /* 0x000ea8000c1e9900 */
[----:B------:R-:W2:Y:S01]  /*05f0*/  LDG.E.CONSTANT R17, desc[UR4][R4.64+0x4] ;  /* 0x0000040404117981 */ /* 0x000ea2000c1e9900 */
[----:B------:R-:W-:-:S03]  /*0600*/  IMAD.WIDE R12, R3, 0x4, R10 ;  /* 0x00000004030c7825 */ /* 0x000fc600078e020a */
[----:B------:R-:W4:Y:S04]  /*0610*/  LDG.E.CONSTANT R22, desc[UR4][R10.64] ;  /* 0x000000040a167981 */ /* 0x000f28000c1e9900 */
[----:B------:R-:W4:Y:S04]  /*0620*/  LDG.E.CONSTANT R18, desc[UR4][R4.64+0x8] ;  /* 0x0000080404127981 */ /* 0x000f28000c1e9900 */
[----:B------:R-:W5:Y:S04]  /*0630*/  LDG.E.CONSTANT R26, desc[UR4][R4.64+0xc] ;  /* 0x00000c04041a7981 */ /* 0x000f68000c1e9900 */
[----:B------:R-:W5:Y:S01]  /*0640*/  LDG.E.CONSTANT R12, desc[UR4][R12.64] ;  /* 0x000000040c0c7981 */ /* 0x000f62000c1e9900 */
[----:B------:R-:W-:Y:S01]  /*0650*/  IADD3 R21, PT, PT, R21, 0x4, RZ ;  /* 0x0000000415157810 */ /* 0x000fe20007ffe0ff */
[----:B---3--:R-:W-:-:S04]  /*0660*/  FFMA R24, R15, R6, R24 ;  /* 0x000000060f187223 */ /* 0x008fc80000000018 */
[----:B--2---:R-:W-:-:S04]  /*0670*/  FFMA R17, R17, R8, R24 ;  /* 0x0000000811117223 */ /* 0x004fc80000000018 */
[----:B----4-:R-:W-:-:S04]  /*0680*/  FFMA R17, R18, R22, R17 ;  /* 0x0000001612117223 */ /* 0x010fc80000000011 */
[----:B-----5:R-:W-:-:S07]  /*0690*/  FFMA R24, R26, R12, R17 ;  /* 0x0000000c1a187223 */ /* 0x020fce0000000011 */
.L_x_99:
[----:B------:R-:W-:Y:S05]  /*06a0*/  @!P0 BRA `(.L_x_96) ;  /* 0x00000000007c8947 */ /* 0x000fea0003800000 */
[----:B------:R-:W-:Y:S01]  /*06b0*/  ISETP.NE.AND P1, PT, R16, 0x1, PT ;  /* 0x000000011000780c */ /* 0x000fe20003f25270 */
[----:B------:R-:W0:Y:S01]  /*06c0*/  LDC.64 R12, c[0x0][0x380] ;  /* 0x0000e000ff0c7b82 */ /* 0x000e220000000a00 */
[----:B------:R-:W-:-:S04]  /*06d0*/  LOP3.LUT R2, R2, 0x1, RZ, 0xc0, !PT ;  /* 0x0000000102027812 */ /* 0x000fc800078ec0ff */
[----:B------:R-:W-:-:S03]  /*06e0*/  ISETP.NE.U32.AND P0, PT, R2, 0x1, PT ;  /* 0x000000010200780c */ /* 0x000fc60003f05070 */
[----:B------:R-:W1:Y:S04]  /*06f0*/  LDC.64 R10, c[0x0][0x388] ;  /* 0x0000e200ff0a7b82 */ /* 0x000e680000000a00 */
[CC--:B------:R-:W-:Y:S02]  /*0700*/  @P1 IADD3 R15, PT, PT, R20.reuse, R21.reuse, RZ ;  /* 0x00000015140f1210 */ /* 0x0c0fe40007ffe0ff */
[----:B------:R-:W-:Y:S02]  /*0710*/  @P1 IADD3 R2, P2, PT, R20, R21, RZ ;  /* 0x0000001514021210 */ /* 0x000fe40007f5e0ff */
[----:B------:R-:W2:Y:S02]  /*0720*/  @P1 LDC.64 R4, c[0x0][0x380] ;  /* 0x0000e000ff041b82 */ /* 0x000ea40000000a00 */
[----:B------:R-:W-:-:S06]  /*0730*/  @P1 IADD3.X R14, PT, PT, RZ, RZ, RZ, P2, !PT ;  /* 0x000000ffff0e1210 */ /* 0x000fcc00017fe4ff */
[----:B------:R-:W3:Y:S01]  /*0740*/  LDC.64 R6, c[0x0][0x380] ;  /* 0x0000e000ff067b82 */ /* 0x000ee20000000a00 */
[----:B0-----:R-:W-:-:S04]  /*0750*/  @P1 IMAD.WIDE.U32 R12, R15, 0x4, R12 ;  /* 0x000000040f0c1825 */ /* 0x001fc800078e000c */
[C---:B------:R-:W-:Y:S01]  /*0760*/  @P1 IMAD R15, R21.reuse, R3, R0 ;  /* 0x00000003150f1224 */ /* 0x040fe200078e0200 */
[----:B------:R-:W-:Y:S01]  /*0770*/  @P1 IADD3 R21, PT, PT, R21, 0x2, RZ ;  /* 0x0000000215151810 */ /* 0x000fe20007ffe0ff */
[----:B------:R-:W4:Y:S01]  /*0780*/  @P1 LDG.E.CONSTANT R13, desc[UR4][R12.64] ;  /* 0x000000040c0d1981 */ /* 0x000f22000c1e9900 */
[----:B------:R-:W0:Y:S01]  /*0790*/  LDC.64 R8, c[0x0][0x388] ;  /* 0x0000e200ff087b82 */ /* 0x000e220000000a00 */
[----:B-1----:R-:W-:Y:S01]  /*07a0*/  @P1 IMAD.WIDE R10, R15, 0x4, R10 ;  /* 0x000000040f0a1825 */ /* 0x002fe200078e020a */
[----:B------:R-:W-:Y:S02]  /*07b0*/  @!P0 IADD3 R17, PT, PT, R20, R21, RZ ;  /* 0x0000001514118210 */ /* 0x000fe40007ffe0ff */
[----:B--2---:R-:W-:Y:S01]  /*07c0*/  @P1 LEA R4, P2, R2, R4, 0x2 ;  /* 0x0000000402041211 */ /* 0x004fe200078410ff */
[----:B------:R-:W-:-:S03]  /*07d0*/  @!P0 IMAD R21, R21, R3, R0 ;  /* 0x0000000315158224 */ /* 0x000fc600078e0200 */
[----:B------:R-:W-:Y:S01]  /*07e0*/  @P1 LEA.HI.X R5, R2, R5, R14, 0x2, P2 ;  /* 0x0000000502051211 */ /* 0x000fe200010f140e */
[----:B------:R-:W-:Y:S01]  /*07f0*/  @P1 IMAD.WIDE R14, R3, 0x4, R10 ;  /* 0x00000004030e1825 */ /* 0x000fe200078e020a */
[----:B------:R-:W4:Y:S03]  /*0800*/  @P1 LDG.E.CONSTANT R2, desc[UR4][R10.64] ;  /* 0x000000040a021981 */ /* 0x000f26000c1e9900 */
[----:B---3--:R-:W-:Y:S01]  /*0810*/  @!P0 IMAD.WIDE.U32 R6, R17, 0x4, R6 ;  /* 0x0000000411068825 */ /* 0x008fe200078e0006 */
[----:B------:R-:W2:Y:S04]  /*0820*/  @P1 LDG.E.CONSTANT R5, desc[UR4][R4.64+0x4] ;  /* 0x0000040404051981 */ /* 0x000ea8000c1e9900 */
[----:B------:R-:W2:Y:S01]  /*0830*/  @P1 LDG.E.CONSTANT R14, desc[UR4][R14.64] ;  /* 0x000000040e0e1981 */ /* 0x000ea2000c1e9900 */
[----:B0-----:R-:W-:-:S03]  /*0840*/  @!P0 IMAD.WIDE R8, R21, 0x4, R8 ;  /* 0x0000000415088825 */ /* 0x001fc600078e0208 */
[----:B------:R-:W3:Y:S04]  /*0850*/  @!P0 LDG.E.CONSTANT R7, desc[UR4][R6.64] ;  /* 0x0000000406078981 */ /* 0x000ee8000c1e9900 */
[----:B------:R-:W3:Y:S01]  /*0860*/  @!P0 LDG.E.CONSTANT R8, desc[UR4][R8.64] ;  /* 0x0000000408088981 */ /* 0x000ee2000c1e9900 */
[----:B----4-:R-:W-:-:S04]  /*0870*/  @P1 FFMA R2, R13, R2, R24 ;  /* 0x000000020d021223 */ /* 0x010fc80000000018 */
[----:B--2---:R-:W-:-:S04]  /*0880*/  @P1 FFMA R24, R5, R14, R2 ;  /* 0x0000000e05181223 */ /* 0x004fc80000000002 */
[----:B---3--:R-:W-:-:S07]  /*0890*/  @!P0 FFMA R24, R7, R8, R24 ;  /* 0x0000000807188223 */ /* 0x008fce0000000018 */
.L_x_96:
[----:B------:R-:W0:Y:S01]  /*08a0*/  LDC.64 R4, c[0x0][0x390] ;  /* 0x0000e400ff047b82 */ /* 0x000e220000000a00 */
[----:B------:R-:W-:-:S04]  /*08b0*/  IMAD R3, R19, R3, R0 ;  /* 0x0000000313037224 */ /* 0x000fc800078e0200 */
[----:B0-----:R-:W-:-:S05]  /*08c0*/  IMAD.WIDE R2, R3, 0x4, R4 ;  /* 0x0000000403027825 */ /* 0x001fca00078e0204 */
[----:B------:R-:W-:Y:S01]  /*08d0*/  STG.E desc[UR4][R2.64], R24 ;  /* 0x0000001802007986 */ /* 0x000fe2000c101904 */
[----:B------:R-:W-:Y:S05]  /*08e0*/  EXIT ;  /* 0x000000000000794d */ /* 0x000fea0003800000 */
.L_x_100:
        /* <DEDUP_REMOVED lines=9> */
.L_x_104:


//--------------------- .nv.shared._Z16mySgemmV3AlignedPfS_S_iii --------------------------
	.section	.nv.shared._Z16mySgemmV3AlignedPfS_S_iii,"aw",@nobits
	.sectionflags	@""
	.align	4
.nv.shared._Z16mySgemmV3AlignedPfS_S_iii:
	.zero		17408


//--------------------- .nv.shared.reserved.0     --------------------------
	.section	.nv.shared.reserved.0,"aw",@nobits
	.weak		__nv_reservedSMEM_offset_0_alias
	.size		__nv_reservedSMEM_offset_0_alias, 0, 64
	.other		__nv_reservedSMEM_offset_0_alias,@"STO_CUDA_RESERVED_SHARED STV_DEFAULT"
__nv_reservedSMEM_offset_0_alias:
	.zero		0
	.zero		64


//--------------------- .nv.shared._Z16mySgemmV2AlignedPfS_S_iii --------------------------
	.section	.nv.shared._Z16mySgemmV2AlignedPfS_S_iii,"aw",@nobits
	.sectionflags	@""
	.align	4
.nv.shared._Z16mySgemmV2AlignedPfS_S_iii:
	.zero		9216


//--------------------- .nv.shared._Z16mySgemmV1AlignedPfS_S_iii --------------------------
	.section	.nv.shared._Z16mySgemmV1AlignedPfS_S_iii,"aw",@nobits
	.sectionflags	@""
	.align	4
.nv.shared._Z16mySgemmV1AlignedPfS_S_iii:
	.zero		9216


//--------------------- .nv.constant0._Z16mySgemmV3AlignedPfS_S_iii --------------------------
	.section	.nv.constant0._Z16mySgemmV3AlignedPfS_S_iii,"a",@progbits
	.sectionflags	@""
	.align	4
.nv.constant0._Z16mySgemmV3AlignedPfS_S_iii:
	.zero		932


//--------------------- .nv.constant0._Z16mySgemmV2AlignedPfS_S_iii --------------------------
	.section	.nv.constant0._Z16mySgemmV2AlignedPfS_S_iii,"a",@progbits
	.sectionflags	@""
	.align	4
.nv.constant0._Z16mySgemmV2AlignedPfS_S_iii:
	.zero		932


//--------------------- .nv.constant0._Z16mySgemmV1AlignedPfS_S_iii --------------------------
	.section	.nv.constant0._Z16mySgemmV1AlignedPfS_S_iii,"a",@progbits
	.sectionflags	@""
	.align	4
.nv.constant0._Z16mySgemmV1AlignedPfS_S_iii:
	.zero		932


//--------------------- .nv.constant0._Z10naiveSgemmPfS_S_iii --------------------------
	.section	.nv.constant0._Z10naiveSgemmPfS_S_iii,"a",@progbits
	.sectionflags	@""
	.align	4
.nv.constant0._Z10naiveSgemmPfS_S_iii:
	.zero		932


//--------------------- SYMBOLS --------------------------

	.type		.nv.reservedSmem.offset0,@object
	.size		.nv.reservedSmem.offset0,0x4
	.type		.nv.reservedSmem.cap,@object
	.size		.nv.reservedSmem.cap,0x4
